	.target	sm_100a

	.elftype	@"ET_EXEC"


//--------------------- .note.nv.tkinfo           --------------------------
	.section	.note.nv.tkinfo,"",@"SHT_NOTE"
	.sectionflags	@"SHF_NOTE_NV_TKINFO"
	.tkinfo
        /*0018*/ 	.word	0x00000002
        /*0030*/ 	.string	""
        /*0030*/ 	.string	"ptxas"
        /*0030*/ 	.string	"Cuda compilation tools, release 13.0, V13.0.88"
        /*0030*/ 	.string	"Build cuda_13.0.r13.0/compiler.36424714_0"
        /*0030*/ 	.string	"-arch sm_100a -m 64 "



//--------------------- .note.nv.cuinfo           --------------------------
	.section	.note.nv.cuinfo,"",@"SHT_NOTE"
	.sectionflags	@"SHF_NOTE_NV_CUINFO"
        /*0018*/ 	.short	0x0002
        /*001a*/ 	.short	0x0064
        /*001c*/ 	.short	0x0082
	.zero		2


//--------------------- .nv.info                  --------------------------
	.section	.nv.info,"",@"SHT_CUDA_INFO"
	.align	4


	//----- nvinfo : EIATTR_REGCOUNT
	.align		4
        /*0000*/ 	.byte	0x04, 0x2f
        /*0002*/ 	.short	(.L_19 - .L_18)
	.align		4
.L_18:
        /*0004*/ 	.word	index@(_ZN7cutlass13device_kernelINS_4gemm6kernel13GemmUniversalINS1_17GroupProblemShapeIN4cute5tupleIJiiiEEEEENS1_10collective13CollectiveMmaINS1_40MainloopSm100ArrayTmaUmmaWarpSpecializedILi15ELi8ELi4ENS6_IJNS5_1CILi2EEENSC_ILi1EEESE_EEEEENS6_IJNSC_ILi256EEENSC_ILi128EEENSC_ILi64EEEEEENS_12float_e4m3_tEPNS6_IJlSE_NSC_ILi0EEEEEESL_SO_NS5_8TiledMMAINS5_8MMA_AtomIJNS5_10MMA_TraitsINS5_25SM100_MMA_F8F6F4_2x1SM_SSEJSL_SL_fSH_SI_NS5_17integral_constantINS5_4UMMA5MajorELSV_0EEESW_NST_INSU_7ScaleInELSX_0EEESY_EEEEEENS5_6LayoutINS6_IJSE_SE_SE_EEENS6_IJSM_SM_SM_EEEEENS6_IJNS5_10UnderscoreES15_S15_EEEEENS5_18SM100_TMA_2SM_LOADENS5_14ComposedLayoutINS5_7SwizzleILi2ELi4ELi3EEENS5_18smem_ptr_flag_bitsILi8EEENS11_INS6_IJNSC_ILi8EEESJ_EEENS6_IJSJ_SE_EEEEEEEvNS5_8identityES18_S1I_vS1J_EENS_8epilogue10collective18CollectiveEpilogueINS1L_31Sm100PtrArrayTmaWarpSpecializedILi4ELi2ELi32ELb1ELb0EEEJNS6_IJSI_SI_SJ_EEENS6_IJNS11_ISI_SE_EENS11_INSC_ILi32EEESE_EEEEENS_6half_tEPNS6_IJSE_lSM_EEES1V_S1X_NS1L_6fusion15FusionCallbacksIS1P_NS1Y_17LinearCombinationIS1V_fS1V_fLNS_15FloatRoundStyleE2EEES1Q_S1U_JEEENS5_5SM1004TMEM4LOAD26SM100_TMEM_LOAD_16dp256b4xENS5_13SM90_TMA_LOADENS19_INS1A_ILi3ELi4ELi3EEENS1C_ILi16EEENS11_INS6_IJSJ_S1E_EEENS6_IJSE_SJ_EEEEEEENS5_17SM75_U16x8_LDSM_TENS5_14SM90_TMA_STOREES2E_NS5_17SM90_U16x8_STSM_TENS5_39AutoVectorizingCopyWithAssumedAlignmentILi128EEEEEEvvEEEEvNT_6ParamsE)
        /*0008*/ 	.word	0x000000a8


	//----- nvinfo : EIATTR_FRAME_SIZE
	.align		4
.L_19:
        /*000c*/ 	.byte	0x04, 0x11
        /*000e*/ 	.short	(.L_21 - .L_20)
	.align		4
.L_20:
        /*0010*/ 	.word	index@($__internal_3_$__cuda_sm20_div_u64)
        /*0014*/ 	.word	0x00000000


	//----- nvinfo : EIATTR_FRAME_SIZE
	.align		4
.L_21:
        /*0018*/ 	.byte	0x04, 0x11
        /*001a*/ 	.short	(.L_23 - .L_22)
	.align		4
.L_22:
        /*001c*/ 	.word	index@($__internal_2_$__cuda_sm10x_tcgen05_guardrail_trap_unallocated_columns_being_dealloced)
        /*0020*/ 	.word	0x00000000


	//----- nvinfo : EIATTR_FRAME_SIZE
	.align		4
.L_23:
        /*0024*/ 	.byte	0x04, 0x11
        /*0026*/ 	.short	(.L_25 - .L_24)
	.align		4
.L_24:
        /*0028*/ 	.word	index@($__internal_1_$__cuda_sm10x_tcgen05_guardrail_trap_phase_invalid_during_alloc)
        /*002c*/ 	.word	0x00000000


	//----- nvinfo : EIATTR_FRAME_SIZE
	.align		4
.L_25:
        /*0030*/ 	.byte	0x04, 0x11
        /*0032*/ 	.short	(.L_27 - .L_26)
	.align		4
.L_26:
        /*0034*/ 	.word	index@($__internal_0_$__cuda_sm10x_tcgen05_guardrail_trap_col_being_dealloced_not_returned_by_alloc)
        /*0038*/ 	.word	0x00000000


	//----- nvinfo : EIATTR_FRAME_SIZE
	.align		4
.L_27:
        /*003c*/ 	.byte	0x04, 0x11
        /*003e*/ 	.short	(.L_29 - .L_28)
	.align		4
.L_28:
        /*0040*/ 	.word	index@(_ZN7cutlass13device_kernelINS_4gemm6kernel13GemmUniversalINS1_17GroupProblemShapeIN4cute5tupleIJiiiEEEEENS1_10collective13CollectiveMmaINS1_40MainloopSm100ArrayTmaUmmaWarpSpecializedILi15ELi8ELi4ENS6_IJNS5_1CILi2EEENSC_ILi1EEESE_EEEEENS6_IJNSC_ILi256EEENSC_ILi128EEENSC_ILi64EEEEEENS_12float_e4m3_tEPNS6_IJlSE_NSC_ILi0EEEEEESL_SO_NS5_8TiledMMAINS5_8MMA_AtomIJNS5_10MMA_TraitsINS5_25SM100_MMA_F8F6F4_2x1SM_SSEJSL_SL_fSH_SI_NS5_17integral_constantINS5_4UMMA5MajorELSV_0EEESW_NST_INSU_7ScaleInELSX_0EEESY_EEEEEENS5_6LayoutINS6_IJSE_SE_SE_EEENS6_IJSM_SM_SM_EEEEENS6_IJNS5_10UnderscoreES15_S15_EEEEENS5_18SM100_TMA_2SM_LOADENS5_14ComposedLayoutINS5_7SwizzleILi2ELi4ELi3EEENS5_18smem_ptr_flag_bitsILi8EEENS11_INS6_IJNSC_ILi8EEESJ_EEENS6_IJSJ_SE_EEEEEEEvNS5_8identityES18_S1I_vS1J_EENS_8epilogue10collective18CollectiveEpilogueINS1L_31Sm100PtrArrayTmaWarpSpecializedILi4ELi2ELi32ELb1ELb0EEEJNS6_IJSI_SI_SJ_EEENS6_IJNS11_ISI_SE_EENS11_INSC_ILi32EEESE_EEEEENS_6half_tEPNS6_IJSE_lSM_EEES1V_S1X_NS1L_6fusion15FusionCallbacksIS1P_NS1Y_17LinearCombinationIS1V_fS1V_fLNS_15FloatRoundStyleE2EEES1Q_S1U_JEEENS5_5SM1004TMEM4LOAD26SM100_TMEM_LOAD_16dp256b4xENS5_13SM90_TMA_LOADENS19_INS1A_ILi3ELi4ELi3EEENS1C_ILi16EEENS11_INS6_IJSJ_S1E_EEENS6_IJSE_SJ_EEEEEEENS5_17SM75_U16x8_LDSM_TENS5_14SM90_TMA_STOREES2E_NS5_17SM90_U16x8_STSM_TENS5_39AutoVectorizingCopyWithAssumedAlignmentILi128EEEEEEvvEEEEvNT_6ParamsE)
        /*0044*/ 	.word	0x00000000


	//----- nvinfo : EIATTR_MIN_STACK_SIZE
	.align		4
.L_29:
        /*0048*/ 	.byte	0x04, 0x12
        /*004a*/ 	.short	(.L_31 - .L_30)
	.align		4
.L_30:
        /*004c*/ 	.word	index@(_ZN7cutlass13device_kernelINS_4gemm6kernel13GemmUniversalINS1_17GroupProblemShapeIN4cute5tupleIJiiiEEEEENS1_10collective13CollectiveMmaINS1_40MainloopSm100ArrayTmaUmmaWarpSpecializedILi15ELi8ELi4ENS6_IJNS5_1CILi2EEENSC_ILi1EEESE_EEEEENS6_IJNSC_ILi256EEENSC_ILi128EEENSC_ILi64EEEEEENS_12float_e4m3_tEPNS6_IJlSE_NSC_ILi0EEEEEESL_SO_NS5_8TiledMMAINS5_8MMA_AtomIJNS5_10MMA_TraitsINS5_25SM100_MMA_F8F6F4_2x1SM_SSEJSL_SL_fSH_SI_NS5_17integral_constantINS5_4UMMA5MajorELSV_0EEESW_NST_INSU_7ScaleInELSX_0EEESY_EEEEEENS5_6LayoutINS6_IJSE_SE_SE_EEENS6_IJSM_SM_SM_EEEEENS6_IJNS5_10UnderscoreES15_S15_EEEEENS5_18SM100_TMA_2SM_LOADENS5_14ComposedLayoutINS5_7SwizzleILi2ELi4ELi3EEENS5_18smem_ptr_flag_bitsILi8EEENS11_INS6_IJNSC_ILi8EEESJ_EEENS6_IJSJ_SE_EEEEEEEvNS5_8identityES18_S1I_vS1J_EENS_8epilogue10collective18CollectiveEpilogueINS1L_31Sm100PtrArrayTmaWarpSpecializedILi4ELi2ELi32ELb1ELb0EEEJNS6_IJSI_SI_SJ_EEENS6_IJNS11_ISI_SE_EENS11_INSC_ILi32EEESE_EEEEENS_6half_tEPNS6_IJSE_lSM_EEES1V_S1X_NS1L_6fusion15FusionCallbacksIS1P_NS1Y_17LinearCombinationIS1V_fS1V_fLNS_15FloatRoundStyleE2EEES1Q_S1U_JEEENS5_5SM1004TMEM4LOAD26SM100_TMEM_LOAD_16dp256b4xENS5_13SM90_TMA_LOADENS19_INS1A_ILi3ELi4ELi3EEENS1C_ILi16EEENS11_INS6_IJSJ_S1E_EEENS6_IJSE_SJ_EEEEEEENS5_17SM75_U16x8_LDSM_TENS5_14SM90_TMA_STOREES2E_NS5_17SM90_U16x8_STSM_TENS5_39AutoVectorizingCopyWithAssumedAlignmentILi128EEEEEEvvEEEEvNT_6ParamsE)
        /*0050*/ 	.word	0x00000000
.L_31:


//--------------------- .nv.compat                --------------------------
	.section	.nv.compat,"",@"SHT_CUDA_COMPAT_INFO"
	.align	4
        /*0000*/ 	.byte	0x02, 0x09, 0x01, 0x00, 0x02, 0x02, 0x02, 0x00, 0x02, 0x05, 0x05, 0x00, 0x03, 0x07, 0x01, 0x01
        /*0010*/ 	.byte	0x02, 0x03, 0x03, 0x00, 0x02, 0x06, 0x01, 0x00, 0x04, 0x0b, 0x08, 0x00, 0x09, 0x00, 0x00, 0x00
        /*0020*/ 	.byte	0x00, 0x00, 0x00, 0x00


//--------------------- .nv.info._ZN7cutlass13device_kernelINS_4gemm6kernel13GemmUniversalINS1_17GroupProblemShapeIN4cute5tupleIJiiiEEEEENS1_10collective13CollectiveMmaINS1_40MainloopSm100ArrayTmaUmmaWarpSpecializedILi15ELi8ELi4ENS6_IJNS5_1CILi2EEENSC_ILi1EEESE_EEEEENS6_IJNSC_ILi256EEENSC_ILi128EEENSC_ILi64EEEEEENS_12float_e4m3_tEPNS6_IJlSE_NSC_ILi0EEEEEESL_SO_NS5_8TiledMMAINS5_8MMA_AtomIJNS5_10MMA_TraitsINS5_25SM100_MMA_F8F6F4_2x1SM_SSEJSL_SL_fSH_SI_NS5_17integral_constantINS5_4UMMA5MajorELSV_0EEESW_NST_INSU_7ScaleInELSX_0EEESY_EEEEEENS5_6LayoutINS6_IJSE_SE_SE_EEENS6_IJSM_SM_SM_EEEEENS6_IJNS5_10UnderscoreES15_S15_EEEEENS5_18SM100_TMA_2SM_LOADENS5_14ComposedLayoutINS5_7SwizzleILi2ELi4ELi3EEENS5_18smem_ptr_flag_bitsILi8EEENS11_INS6_IJNSC_ILi8EEESJ_EEENS6_IJSJ_SE_EEEEEEEvNS5_8identityES18_S1I_vS1J_EENS_8epilogue10collective18CollectiveEpilogueINS1L_31Sm100PtrArrayTmaWarpSpecializedILi4ELi2ELi32ELb1ELb0EEEJNS6_IJSI_SI_SJ_EEENS6_IJNS11_ISI_SE_EENS11_INSC_ILi32EEESE_EEEEENS_6half_tEPNS6_IJSE_lSM_EEES1V_S1X_NS1L_6fusion15FusionCallbacksIS1P_NS1Y_17LinearCombinationIS1V_fS1V_fLNS_15FloatRoundStyleE2EEES1Q_S1U_JEEENS5_5SM1004TMEM4LOAD26SM100_TMEM_LOAD_16dp256b4xENS5_13SM90_TMA_LOADENS19_INS1A_ILi3ELi4ELi3EEENS1C_ILi16EEENS11_INS6_IJSJ_S1E_EEENS6_IJSE_SJ_EEEEEEENS5_17SM75_U16x8_LDSM_TENS5_14SM90_TMA_STOREES2E_NS5_17SM90_U16x8_STSM_TENS5_39AutoVectorizingCopyWithAssumedAlignmentILi128EEEEEEvvEEEEvNT_6ParamsE --------------------------
	.section	.nv.info._ZN7cutlass13device_kernelINS_4gemm6kernel13GemmUniversalINS1_17GroupProblemShapeIN4cute5tupleIJiiiEEEEENS1_10collective13CollectiveMmaINS1_40MainloopSm100ArrayTmaUmmaWarpSpecializedILi15ELi8ELi4ENS6_IJNS5_1CILi2EEENSC_ILi1EEESE_EEEEENS6_IJNSC_ILi256EEENSC_ILi128EEENSC_ILi64EEEEEENS_12float_e4m3_tEPNS6_IJlSE_NSC_ILi0EEEEEESL_SO_NS5_8TiledMMAINS5_8MMA_AtomIJNS5_10MMA_TraitsINS5_25SM100_MMA_F8F6F4_2x1SM_SSEJSL_SL_fSH_SI_NS5_17integral_constantINS5_4UMMA5MajorELSV_0EEESW_NST_INSU_7ScaleInELSX_0EEESY_EEEEEENS5_6LayoutINS6_IJSE_SE_SE_EEENS6_IJSM_SM_SM_EEEEENS6_IJNS5_10UnderscoreES15_S15_EEEEENS5_18SM100_TMA_2SM_LOADENS5_14ComposedLayoutINS5_7SwizzleILi2ELi4ELi3EEENS5_18smem_ptr_flag_bitsILi8EEENS11_INS6_IJNSC_ILi8EEESJ_EEENS6_IJSJ_SE_EEEEEEEvNS5_8identityES18_S1I_vS1J_EENS_8epilogue10collective18CollectiveEpilogueINS1L_31Sm100PtrArrayTmaWarpSpecializedILi4ELi2ELi32ELb1ELb0EEEJNS6_IJSI_SI_SJ_EEENS6_IJNS11_ISI_SE_EENS11_INSC_ILi32EEESE_EEEEENS_6half_tEPNS6_IJSE_lSM_EEES1V_S1X_NS1L_6fusion15FusionCallbacksIS1P_NS1Y_17LinearCombinationIS1V_fS1V_fLNS_15FloatRoundStyleE2EEES1Q_S1U_JEEENS5_5SM1004TMEM4LOAD26SM100_TMEM_LOAD_16dp256b4xENS5_13SM90_TMA_LOADENS19_INS1A_ILi3ELi4ELi3EEENS1C_ILi16EEENS11_INS6_IJSJ_S1E_EEENS6_IJSE_SJ_EEEEEEENS5_17SM75_U16x8_LDSM_TENS5_14SM90_TMA_STOREES2E_NS5_17SM90_U16x8_STSM_TENS5_39AutoVectorizingCopyWithAssumedAlignmentILi128EEEEEEvvEEEEvNT_6ParamsE,"",@"SHT_CUDA_INFO"
	.sectionflags	@""
	.align	4


	//----- nvinfo : EIATTR_CUDA_API_VERSION
	.align		4
        /*0000*/ 	.byte	0x04, 0x37
        /*0002*/ 	.short	(.L_33 - .L_32)
.L_32:
        /*0004*/ 	.word	0x00000082


	//----- nvinfo : EIATTR_KPARAM_INFO
	.align		4
.L_33:
        /*0008*/ 	.byte	0x04, 0x17
        /*000a*/ 	.short	(.L_35 - .L_34)
.L_34:
        /*000c*/ 	.word	0x00000000
        /*0010*/ 	.short	0x0000
        /*0012*/ 	.short	0x0000
        /*0014*/ 	.byte	0x00, 0xf0, 0x01, 0x24


	//----- nvinfo : EIATTR_AT_ENTRY_FRAGMENTS
	.align		4
.L_35:
        /*0018*/ 	.byte	0x04, 0x4f
        /*001a*/ 	.short	(.L_37 - .L_36)


	//   ....[0]....
.L_36:
        /*001c*/ 	.word	0x00000007


	//----- nvinfo : EIATTR_RESERVED_SMEM_USED
	.align		4
.L_37:
        /*0020*/ 	.byte	0x01, 0x41
	.zero		2


	//----- nvinfo : EIATTR_SPARSE_MMA_MASK
	.align		4
        /*0024*/ 	.byte	0x03, 0x50
        /*0026*/ 	.short	0x0000


	//----- nvinfo : EIATTR_TCGEN05_2CTA_USED
	.align		4
        /*0028*/ 	.byte	0x01, 0x52
	.zero		2


	//----- nvinfo : EIATTR_MAXREG_COUNT
	.align		4
        /*002c*/ 	.byte	0x03, 0x1b
        /*002e*/ 	.short	0x00a8


	//----- nvinfo : EIATTR_NUM_BARRIERS
	.align		4
        /*0030*/ 	.byte	0x02, 0x4c
        /*0032*/ 	.byte	0x07
	.zero		1


	//----- nvinfo : EIATTR_EXTERNS
	.align		4
        /*0034*/ 	.byte	0x04, 0x0f
        /*0036*/ 	.short	(.L_39 - .L_38)


	//   ....[0]....
	.align		4
.L_38:
        /*0038*/ 	.word	index@(__assertfail)


	//----- nvinfo : EIATTR_MERCURY_ISA_VERSION
	.align		4
.L_39:
        /*003c*/ 	.byte	0x03, 0x5f
        /*003e*/ 	.short	0x0101


	//----- nvinfo : EIATTR_INT_WARP_WIDE_INSTR_OFFSETS
	.align		4
        /*0040*/ 	.byte	0x04, 0x31
        /*0042*/ 	.short	(.L_41 - .L_40)


	//   ....[0]....
.L_40:
        /*0044*/ 	.word	0x000012b0


	//   ....[1]....
        /*0048*/ 	.word	0x00001340


	//   ....[2]....
        /*004c*/ 	.word	0x00011fa0


	//   ....[3]....
        /*0050*/ 	.word	0x00011fc0


	//   ....[4]....
        /*0054*/ 	.word	0x00011ff0


	//----- nvinfo : EIATTR_COOP_GROUP_MASK_REGIDS
	.align		4
.L_41:
        /*0058*/ 	.byte	0x04, 0x29
        /*005a*/ 	.short	(.L_43 - .L_42)


	//   ....[0]....
.L_42:
        /*005c*/ 	.word	0xffffffff


	//   ....[1]....
        /*0060*/ 	.word	0xffffffff


	//   ....[2]....
        /*0064*/ 	.word	0xffffffff


	//   ....[3]....
        /*0068*/ 	.word	0xffffffff


	//   ....[4]....
        /*006c*/ 	.word	0xffffffff


	//   ....[5]....
        /*0070*/ 	.word	0xffffffff


	//   ....[6]....
        /*0074*/ 	.word	0xffffffff


	//   ....[7]....
        /*0078*/ 	.word	0xffffffff


	//   ....[8]....
        /*007c*/ 	.word	0xffffffff


	//   ....[9]....
        /*0080*/ 	.word	0xffffffff


	//   ....[10]....
        /*0084*/ 	.word	0xffffffff


	//   ....[11]....
        /*0088*/ 	.word	0xffffffff


	//   ....[12]....
        /*008c*/ 	.word	0xffffffff


	//   ....[13]....
        /*0090*/ 	.word	0xffffffff


	//   ....[14]....
        /*0094*/ 	.word	0xffffffff


	//   ....[15]....
        /*0098*/ 	.word	0xffffffff


	//   ....[16]....
        /*009c*/ 	.word	0xffffffff


	//   ....[17]....
        /*00a0*/ 	.word	0xffffffff


	//   ....[18]....
        /*00a4*/ 	.word	0xffffffff


	//   ....[19]....
        /*00a8*/ 	.word	0xffffffff


	//   ....[20]....
        /*00ac*/ 	.word	0xffffffff


	//   ....[21]....
        /*00b0*/ 	.word	0xffffffff


	//   ....[22]....
        /*00b4*/ 	.word	0xffffffff


	//   ....[23]....
        /*00b8*/ 	.word	0xffffffff


	//   ....[24]....
        /*00bc*/ 	.word	0xffffffff


	//   ....[25]....
        /*00c0*/ 	.word	0xffffffff


	//   ....[26]....
        /*00c4*/ 	.word	0xffffffff


	//   ....[27]....
        /*00c8*/ 	.word	0xffffffff


	//   ....[28]....
        /*00cc*/ 	.word	0xffffffff


	//   ....[29]....
        /*00d0*/ 	.word	0xffffffff


	//   ....[30]....
        /*00d4*/ 	.word	0xffffffff


	//   ....[31]....
        /*00d8*/ 	.word	0xffffffff


	//   ....[32]....
        /*00dc*/ 	.word	0xffffffff


	//   ....[33]....
        /*00e0*/ 	.word	0xffffffff


	//   ....[34]....
        /*00e4*/ 	.word	0xffffffff


	//   ....[35]....
        /*00e8*/ 	.word	0xffffffff


	//   ....[36]....
        /*00ec*/ 	.word	0xffffffff


	//   ....[37]....
        /*00f0*/ 	.word	0xffffffff


	//   ....[38]....
        /*00f4*/ 	.word	0xffffffff


	//   ....[39]....
        /*00f8*/ 	.word	0xffffffff


	//   ....[40]....
        /*00fc*/ 	.word	0xffffffff


	//   ....[41]....
        /*0100*/ 	.word	0xffffffff


	//   ....[42]....
        /*0104*/ 	.word	0xffffffff


	//   ....[43]....
        /*0108*/ 	.word	0xffffffff


	//   ....[44]....
        /*010c*/ 	.word	0xffffffff


	//   ....[45]....
        /*0110*/ 	.word	0xffffffff


	//   ....[46]....
        /*0114*/ 	.word	0xffffffff


	//   ....[47]....
        /*0118*/ 	.word	0xffffffff


	//   ....[48]....
        /*011c*/ 	.word	0xffffffff


	//   ....[49]....
        /*0120*/ 	.word	0xffffffff


	//   ....[50]....
        /*0124*/ 	.word	0xffffffff


	//   ....[51]....
        /*0128*/ 	.word	0xffffffff


	//   ....[52]....
        /*012c*/ 	.word	0xffffffff


	//   ....[53]....
        /*0130*/ 	.word	0xffffffff


	//   ....[54]....
        /*0134*/ 	.word	0xffffffff


	//   ....[55]....
        /*0138*/ 	.word	0xffffffff


	//   ....[56]....
        /*013c*/ 	.word	0xffffffff


	//   ....[57]....
        /*0140*/ 	.word	0xffffffff


	//   ....[58]....
        /*0144*/ 	.word	0xffffffff


	//   ....[59]....
        /*0148*/ 	.word	0xffffffff


	//   ....[60]....
        /*014c*/ 	.word	0xffffffff


	//   ....[61]....
        /*0150*/ 	.word	0xffffffff


	//   ....[62]....
        /*0154*/ 	.word	0xffffffff


	//   ....[63]....
        /*0158*/ 	.word	0xffffffff


	//   ....[64]....
        /*015c*/ 	.word	0xffffffff


	//   ....[65]....
        /*0160*/ 	.word	0xffffffff


	//   ....[66]....
        /*0164*/ 	.word	0xffffffff


	//   ....[67]....
        /*0168*/ 	.word	0xffffffff


	//   ....[68]....
        /*016c*/ 	.word	0xffffffff


	//   ....[69]....
        /*0170*/ 	.word	0xffffffff


	//   ....[70]....
        /*0174*/ 	.word	0xffffffff


	//   ....[71]....
        /*0178*/ 	.word	0xffffffff


	//   ....[72]....
        /*017c*/ 	.word	0xffffffff


	//   ....[73]....
        /*0180*/ 	.word	0xffffffff


	//   ....[74]....
        /*0184*/ 	.word	0xffffffff


	//   ....[75]....
        /*0188*/ 	.word	0xffffffff


	//   ....[76]....
        /*018c*/ 	.word	0xffffffff


	//   ....[77]....
        /*0190*/ 	.word	0xffffffff


	//   ....[78]....
        /*0194*/ 	.word	0xffffffff


	//   ....[79]....
        /*0198*/ 	.word	0xffffffff


	//   ....[80]....
        /*019c*/ 	.word	0xffffffff


	//   ....[81]....
        /*01a0*/ 	.word	0xffffffff


	//   ....[82]....
        /*01a4*/ 	.word	0xffffffff


	//   ....[83]....
        /*01a8*/ 	.word	0xffffffff


	//   ....[84]....
        /*01ac*/ 	.word	0xffffffff


	//   ....[85]....
        /*01b0*/ 	.word	0xffffffff


	//   ....[86]....
        /*01b4*/ 	.word	0xffffffff


	//   ....[87]....
        /*01b8*/ 	.word	0xffffffff


	//   ....[88]....
        /*01bc*/ 	.word	0xffffffff


	//   ....[89]....
        /*01c0*/ 	.word	0xffffffff


	//   ....[90]....
        /*01c4*/ 	.word	0xffffffff


	//   ....[91]....
        /*01c8*/ 	.word	0xffffffff


	//   ....[92]....
        /*01cc*/ 	.word	0xffffffff


	//   ....[93]....
        /*01d0*/ 	.word	0xffffffff


	//   ....[94]....
        /*01d4*/ 	.word	0xffffffff


	//   ....[95]....
        /*01d8*/ 	.word	0xffffffff


	//   ....[96]....
        /*01dc*/ 	.word	0xffffffff


	//   ....[97]....
        /*01e0*/ 	.word	0xffffffff


	//   ....[98]....
        /*01e4*/ 	.word	0xffffffff


	//   ....[99]....
        /*01e8*/ 	.word	0xffffffff


	//   ....[100]....
        /*01ec*/ 	.word	0xffffffff


	//   ....[101]....
        /*01f0*/ 	.word	0xffffffff


	//   ....[102]....
        /*01f4*/ 	.word	0xffffffff


	//   ....[103]....
        /*01f8*/ 	.word	0xffffffff


	//   ....[104]....
        /*01fc*/ 	.word	0xffffffff


	//   ....[105]....
        /*0200*/ 	.word	0xffffffff


	//   ....[106]....
        /*0204*/ 	.word	0xffffffff


	//   ....[107]....
        /*0208*/ 	.word	0xffffffff


	//   ....[108]....
        /*020c*/ 	.word	0xffffffff


	//   ....[109]....
        /*0210*/ 	.word	0xffffffff


	//   ....[110]....
        /*0214*/ 	.word	0xffffffff


	//   ....[111]....
        /*0218*/ 	.word	0xffffffff


	//   ....[112]....
        /*021c*/ 	.word	0xffffffff


	//   ....[113]....
        /*0220*/ 	.word	0xffffffff


	//   ....[114]....
        /*0224*/ 	.word	0xffffffff


	//   ....[115]....
        /*0228*/ 	.word	0xffffffff


	//   ....[116]....
        /*022c*/ 	.word	0xffffffff


	//   ....[117]....
        /*0230*/ 	.word	0xffffffff


	//   ....[118]....
        /*0234*/ 	.word	0xffffffff


	//   ....[119]....
        /*0238*/ 	.word	0xffffffff


	//   ....[120]....
        /*023c*/ 	.word	0xffffffff


	//----- nvinfo : EIATTR_COOP_GROUP_INSTR_OFFSETS
	.align		4
.L_43:
        /*0240*/ 	.byte	0x04, 0x28
        /*0242*/ 	.short	(.L_45 - .L_44)


	//   ....[0]....
.L_44:
        /*0244*/ 	.word	0x000000b0


	//   ....[1]....
        /*0248*/ 	.word	0x00000520


	//   ....[2]....
        /*024c*/ 	.word	0x00000730


	//   ....[3]....
        /*0250*/ 	.word	0x00000740


	//   ....[4]....
        /*0254*/ 	.word	0x00000a70


	//   ....[5]....
        /*0258*/ 	.word	0x00000c00


	//   ....[6]....
        /*025c*/ 	.word	0x00000cf0


	//   ....[7]....
        /*0260*/ 	.word	0x00000f00


	//   ....[8]....
        /*0264*/ 	.word	0x00001110


	//   ....[9]....
        /*0268*/ 	.word	0x000013b0


	//   ....[10]....
        /*026c*/ 	.word	0x00002750


	//   ....[11]....
        /*0270*/ 	.word	0x00002780


	//   ....[12]....
        /*0274*/ 	.word	0x00002800


	//   ....[13]....
        /*0278*/ 	.word	0x00002810


	//   ....[14]....
        /*027c*/ 	.word	0x00002860


	//   ....[15]....
        /*0280*/ 	.word	0x00002870


	//   ....[16]....
        /*0284*/ 	.word	0x000028b0


	//   ....[17]....
        /*0288*/ 	.word	0x000028d0


	//   ....[18]....
        /*028c*/ 	.word	0x00002910


	//   ....[19]....
        /*0290*/ 	.word	0x00002930


	//   ....[20]....
        /*0294*/ 	.word	0x000029e0


	//   ....[21]....
        /*0298*/ 	.word	0x00002af0


	//   ....[22]....
        /*029c*/ 	.word	0x00002b20


	//   ....[23]....
        /*02a0*/ 	.word	0x000030f0


	//   ....[24]....
        /*02a4*/ 	.word	0x00003100


	//   ....[25]....
        /*02a8*/ 	.word	0x00003150


	//   ....[26]....
        /*02ac*/ 	.word	0x00003160


	//   ....[27]....
        /*02b0*/ 	.word	0x000031b0


	//   ....[28]....
        /*02b4*/ 	.word	0x000031c0


	//   ....[29]....
        /*02b8*/ 	.word	0x00003210


	//   ....[30]....
        /*02bc*/ 	.word	0x00003220


	//   ....[31]....
        /*02c0*/ 	.word	0x00003280


	//   ....[32]....
        /*02c4*/ 	.word	0x00003290


	//   ....[33]....
        /*02c8*/ 	.word	0x00003320


	//   ....[34]....
        /*02cc*/ 	.word	0x00003370


	//   ....[35]....
        /*02d0*/ 	.word	0x000033f0


	//   ....[36]....
        /*02d4*/ 	.word	0x00003410


	//   ....[37]....
        /*02d8*/ 	.word	0x00003420


	//   ....[38]....
        /*02dc*/ 	.word	0x00003430


	//   ....[39]....
        /*02e0*/ 	.word	0x00003440


	//   ....[40]....
        /*02e4*/ 	.word	0x00003450


	//   ....[41]....
        /*02e8*/ 	.word	0x00004040


	//   ....[42]....
        /*02ec*/ 	.word	0x00004ab0


	//   ....[43]....
        /*02f0*/ 	.word	0x00005eb0


	//   ....[44]....
        /*02f4*/ 	.word	0x00005ee0


	//   ....[45]....
        /*02f8*/ 	.word	0x00005f60


	//   ....[46]....
        /*02fc*/ 	.word	0x00005f70


	//   ....[47]....
        /*0300*/ 	.word	0x00005fb0


	//   ....[48]....
        /*0304*/ 	.word	0x00005fd0


	//   ....[49]....
        /*0308*/ 	.word	0x00006020


	//   ....[50]....
        /*030c*/ 	.word	0x00006030


	//   ....[51]....
        /*0310*/ 	.word	0x00006080


	//   ....[52]....
        /*0314*/ 	.word	0x00006090


	//   ....[53]....
        /*0318*/ 	.word	0x00006130


	//   ....[54]....
        /*031c*/ 	.word	0x00006220


	//   ....[55]....
        /*0320*/ 	.word	0x00006250


	//   ....[56]....
        /*0324*/ 	.word	0x00006810


	//   ....[57]....
        /*0328*/ 	.word	0x00006840


	//   ....[58]....
        /*032c*/ 	.word	0x00006890


	//   ....[59]....
        /*0330*/ 	.word	0x000068a0


	//   ....[60]....
        /*0334*/ 	.word	0x000068f0


	//   ....[61]....
        /*0338*/ 	.word	0x00006900


	//   ....[62]....
        /*033c*/ 	.word	0x00006950


	//   ....[63]....
        /*0340*/ 	.word	0x00006960


	//   ....[64]....
        /*0344*/ 	.word	0x000069b0


	//   ....[65]....
        /*0348*/ 	.word	0x000069c0


	//   ....[66]....
        /*034c*/ 	.word	0x00006a60


	//   ....[67]....
        /*0350*/ 	.word	0x00006ab0


	//   ....[68]....
        /*0354*/ 	.word	0x00006b30


	//   ....[69]....
        /*0358*/ 	.word	0x00006b50


	//   ....[70]....
        /*035c*/ 	.word	0x00006b60


	//   ....[71]....
        /*0360*/ 	.word	0x00006b70


	//   ....[72]....
        /*0364*/ 	.word	0x00006b80


	//   ....[73]....
        /*0368*/ 	.word	0x00006b90


	//   ....[74]....
        /*036c*/ 	.word	0x00007aa0


	//   ....[75]....
        /*0370*/ 	.word	0x00007ad0


	//   ....[76]....
        /*0374*/ 	.word	0x00007b50


	//   ....[77]....
        /*0378*/ 	.word	0x00007b60


	//   ....[78]....
        /*037c*/ 	.word	0x00007ba0


	//   ....[79]....
        /*0380*/ 	.word	0x00007bc0


	//   ....[80]....
        /*0384*/ 	.word	0x00007c00


	//   ....[81]....
        /*0388*/ 	.word	0x00007c20


	//   ....[82]....
        /*038c*/ 	.word	0x00007c70


	//   ....[83]....
        /*0390*/ 	.word	0x00007c90


	//   ....[84]....
        /*0394*/ 	.word	0x00007d20


	//   ....[85]....
        /*0398*/ 	.word	0x00007e10


	//   ....[86]....
        /*039c*/ 	.word	0x00007e40


	//   ....[87]....
        /*03a0*/ 	.word	0x00008400


	//   ....[88]....
        /*03a4*/ 	.word	0x00008430


	//   ....[89]....
        /*03a8*/ 	.word	0x00008480


	//   ....[90]....
        /*03ac*/ 	.word	0x00008490


	//   ....[91]....
        /*03b0*/ 	.word	0x000084e0


	//   ....[92]....
        /*03b4*/ 	.word	0x000084f0


	//   ....[93]....
        /*03b8*/ 	.word	0x00008540


	//   ....[94]....
        /*03bc*/ 	.word	0x00008550


	//   ....[95]....
        /*03c0*/ 	.word	0x000085a0


	//   ....[96]....
        /*03c4*/ 	.word	0x000085b0


	//   ....[97]....
        /*03c8*/ 	.word	0x00008650


	//   ....[98]....
        /*03cc*/ 	.word	0x000086a0


	//   ....[99]....
        /*03d0*/ 	.word	0x00008720


	//   ....[100]....
        /*03d4*/ 	.word	0x00008740


	//   ....[101]....
        /*03d8*/ 	.word	0x00008750


	//   ....[102]....
        /*03dc*/ 	.word	0x00008760


	//   ....[103]....
        /*03e0*/ 	.word	0x00008770


	//   ....[104]....
        /*03e4*/ 	.word	0x00008780


	//   ....[105]....
        /*03e8*/ 	.word	0x000094d0


	//   ....[106]....
        /*03ec*/ 	.word	0x0000a310


	//   ....[107]....
        /*03f0*/ 	.word	0x0000a6d0


	//   ....[108]....
        /*03f4*/ 	.word	0x0000abd0


	//   ....[109]....
        /*03f8*/ 	.word	0x0000efd0


	//   ....[110]....
        /*03fc*/ 	.word	0x0000f420


	//   ....[111]....
        /*0400*/ 	.word	0x0000f670


	//   ....[112]....
        /*0404*/ 	.word	0x0000f810


	//   ....[113]....
        /*0408*/ 	.word	0x0000fff0


	//   ....[114]....
        /*040c*/ 	.word	0x000104d0


	//   ....[115]....
        /*0410*/ 	.word	0x000108a0


	//   ....[116]....
        /*0414*/ 	.word	0x00010c70


	//   ....[117]....
        /*0418*/ 	.word	0x00011160


	//   ....[118]....
        /*041c*/ 	.word	0x00011190


	//   ....[119]....
        /*0420*/ 	.word	0x00011ea0


	//   ....[120]....
        /*0424*/ 	.word	0x000120b0


	//----- nvinfo : EIATTR_REG_RECONFIG
	.align		4
.L_45:
        /*0428*/ 	.byte	0x01, 0x54
	.zero		2


	//----- nvinfo : EIATTR_VRC_CTA_INIT_COUNT
	.align		4
        /*042c*/ 	.byte	0x02, 0x4a
        /*042e*/ 	.byte	0x80
	.zero		1


	//----- nvinfo : EIATTR_SYSCALL_OFFSETS
	.align		4
        /*0430*/ 	.byte	0x04, 0x46
        /*0432*/ 	.short	(.L_47 - .L_46)


	//   ....[0]....
.L_46:
        /*0434*/ 	.word	0x0000af90


	//   ....[1]....
        /*0438*/ 	.word	0x0000b080


	//   ....[2]....
        /*043c*/ 	.word	0x0000b7d0


	//   ....[3]....
        /*0440*/ 	.word	0x0000b940


	//   ....[4]....
        /*0444*/ 	.word	0x0000c640


	//   ....[5]....
        /*0448*/ 	.word	0x0000c7b0


	//   ....[6]....
        /*044c*/ 	.word	0x0000d440


	//   ....[7]....
        /*0450*/ 	.word	0x0000d5b0


	//   ....[8]....
        /*0454*/ 	.word	0x0000e280


	//   ....[9]....
        /*0458*/ 	.word	0x0000e3f0


	//----- nvinfo : EIATTR_MBARRIER_INSTR_OFFSETS
	.align		4
.L_47:
        /*045c*/ 	.byte	0x04, 0x39
        /*045e*/ 	.short	(.L_49 - .L_48)


	//   ....[0]....
.L_48:
        /*0460*/ 	.word	0x00000870
        /*0464*/ 	.word	0x000000ff
        /*0468*/ 	.word	0x00000000
        /*046c*/ 	.short	0x0100
        /*046e*/ 	.byte	0x05
	.zero		1


	//   ....[1]....
        /*0470*/ 	.word	0x00000880
        /*0474*/ 	.word	0x000000ff
        /*0478*/ 	.word	0x00000078
        /*047c*/ 	.short	0x0100
        /*047e*/ 	.byte	0x05
	.zero		1


	//   ....[2]....
        /*0480*/ 	.word	0x00000890
        /*0484*/ 	.word	0x000000ff
        /*0488*/ 	.word	0x00000008
        /*048c*/ 	.short	0x0100
        /*048e*/ 	.byte	0x05
	.zero		1


	//   ....[3]....
        /*0490*/ 	.word	0x000008a0
        /*0494*/ 	.word	0x000000ff
        /*0498*/ 	.word	0x00000080
        /*049c*/ 	.short	0x0100
        /*049e*/ 	.byte	0x05
	.zero		1


	//   ....[4]....
        /*04a0*/ 	.word	0x000008b0
        /*04a4*/ 	.word	0x000000ff
        /*04a8*/ 	.word	0x00000010
        /*04ac*/ 	.short	0x0100
        /*04ae*/ 	.byte	0x05
	.zero		1


	//   ....[5]....
        /*04b0*/ 	.word	0x000008c0
        /*04b4*/ 	.word	0x000000ff
        /*04b8*/ 	.word	0x00000088
        /*04bc*/ 	.short	0x0100
        /*04be*/ 	.byte	0x05
	.zero		1


	//   ....[6]....
        /*04c0*/ 	.word	0x000008d0
        /*04c4*/ 	.word	0x000000ff
        /*04c8*/ 	.word	0x00000018
        /*04cc*/ 	.short	0x0100
        /*04ce*/ 	.byte	0x05
	.zero		1


	//   ....[7]....
        /*04d0*/ 	.word	0x000008e0
        /*04d4*/ 	.word	0x000000ff
        /*04d8*/ 	.word	0x00000090
        /*04dc*/ 	.short	0x0100
        /*04de*/ 	.byte	0x05
	.zero		1


	//   ....[8]....
        /*04e0*/ 	.word	0x000008f0
        /*04e4*/ 	.word	0x000000ff
        /*04e8*/ 	.word	0x00000020
        /*04ec*/ 	.short	0x0100
        /*04ee*/ 	.byte	0x05
	.zero		1


	//   ....[9]....
        /*04f0*/ 	.word	0x00000900
        /*04f4*/ 	.word	0x000000ff
        /*04f8*/ 	.word	0x00000098
        /*04fc*/ 	.short	0x0100
        /*04fe*/ 	.byte	0x05
	.zero		1


	//   ....[10]....
        /*0500*/ 	.word	0x00000910
        /*0504*/ 	.word	0x000000ff
        /*0508*/ 	.word	0x00000028
        /*050c*/ 	.short	0x0100
        /*050e*/ 	.byte	0x05
	.zero		1


	//   ....[11]....
        /*0510*/ 	.word	0x00000920
        /*0514*/ 	.word	0x000000ff
        /*0518*/ 	.word	0x000000a0
        /*051c*/ 	.short	0x0100
        /*051e*/ 	.byte	0x05
	.zero		1


	//   ....[12]....
        /*0520*/ 	.word	0x00000930
        /*0524*/ 	.word	0x000000ff
        /*0528*/ 	.word	0x00000030
        /*052c*/ 	.short	0x0100
        /*052e*/ 	.byte	0x05
	.zero		1


	//   ....[13]....
        /*0530*/ 	.word	0x00000940
        /*0534*/ 	.word	0x000000ff
        /*0538*/ 	.word	0x000000a8
        /*053c*/ 	.short	0x0100
        /*053e*/ 	.byte	0x05
	.zero		1


	//   ....[14]....
        /*0540*/ 	.word	0x00000950
        /*0544*/ 	.word	0x000000ff
        /*0548*/ 	.word	0x00000038
        /*054c*/ 	.short	0x0100
        /*054e*/ 	.byte	0x05
	.zero		1


	//   ....[15]....
        /*0550*/ 	.word	0x00000960
        /*0554*/ 	.word	0x000000ff
        /*0558*/ 	.word	0x000000b0
        /*055c*/ 	.short	0x0100
        /*055e*/ 	.byte	0x05
	.zero		1


	//   ....[16]....
        /*0560*/ 	.word	0x00000970
        /*0564*/ 	.word	0x000000ff
        /*0568*/ 	.word	0x00000040
        /*056c*/ 	.short	0x0100
        /*056e*/ 	.byte	0x05
	.zero		1


	//   ....[17]....
        /*0570*/ 	.word	0x00000980
        /*0574*/ 	.word	0x000000ff
        /*0578*/ 	.word	0x000000b8
        /*057c*/ 	.short	0x0100
        /*057e*/ 	.byte	0x05
	.zero		1


	//   ....[18]....
        /*0580*/ 	.word	0x00000990
        /*0584*/ 	.word	0x000000ff
        /*0588*/ 	.word	0x00000048
        /*058c*/ 	.short	0x0100
        /*058e*/ 	.byte	0x05
	.zero		1


	//   ....[19]....
        /*0590*/ 	.word	0x000009a0
        /*0594*/ 	.word	0x000000ff
        /*0598*/ 	.word	0x000000c0
        /*059c*/ 	.short	0x0100
        /*059e*/ 	.byte	0x05
	.zero		1


	//   ....[20]....
        /*05a0*/ 	.word	0x000009b0
        /*05a4*/ 	.word	0x000000ff
        /*05a8*/ 	.word	0x00000050
        /*05ac*/ 	.short	0x0100
        /*05ae*/ 	.byte	0x05
	.zero		1


	//   ....[21]....
        /*05b0*/ 	.word	0x000009c0
        /*05b4*/ 	.word	0x000000ff
        /*05b8*/ 	.word	0x000000c8
        /*05bc*/ 	.short	0x0100
        /*05be*/ 	.byte	0x05
	.zero		1


	//   ....[22]....
        /*05c0*/ 	.word	0x000009d0
        /*05c4*/ 	.word	0x000000ff
        /*05c8*/ 	.word	0x00000058
        /*05cc*/ 	.short	0x0100
        /*05ce*/ 	.byte	0x05
	.zero		1


	//   ....[23]....
        /*05d0*/ 	.word	0x000009e0
        /*05d4*/ 	.word	0x000000ff
        /*05d8*/ 	.word	0x000000d0
        /*05dc*/ 	.short	0x0100
        /*05de*/ 	.byte	0x05
	.zero		1


	//   ....[24]....
        /*05e0*/ 	.word	0x000009f0
        /*05e4*/ 	.word	0x000000ff
        /*05e8*/ 	.word	0x00000060
        /*05ec*/ 	.short	0x0100
        /*05ee*/ 	.byte	0x05
	.zero		1


	//   ....[25]....
        /*05f0*/ 	.word	0x00000a00
        /*05f4*/ 	.word	0x000000ff
        /*05f8*/ 	.word	0x000000d8
        /*05fc*/ 	.short	0x0100
        /*05fe*/ 	.byte	0x05
	.zero		1


	//   ....[26]....
        /*0600*/ 	.word	0x00000a10
        /*0604*/ 	.word	0x000000ff
        /*0608*/ 	.word	0x00000068
        /*060c*/ 	.short	0x0100
        /*060e*/ 	.byte	0x05
	.zero		1


	//   ....[27]....
        /*0610*/ 	.word	0x00000a20
        /*0614*/ 	.word	0x000000ff
        /*0618*/ 	.word	0x000000e0
        /*061c*/ 	.short	0x0100
        /*061e*/ 	.byte	0x05
	.zero		1


	//   ....[28]....
        /*0620*/ 	.word	0x00000a30
        /*0624*/ 	.word	0x000000ff
        /*0628*/ 	.word	0x00000070
        /*062c*/ 	.short	0x0100
        /*062e*/ 	.byte	0x05
	.zero		1


	//   ....[29]....
        /*0630*/ 	.word	0x00000a40
        /*0634*/ 	.word	0x000000ff
        /*0638*/ 	.word	0x000000e8
        /*063c*/ 	.short	0x0100
        /*063e*/ 	.byte	0x05
	.zero		1


	//   ....[30]....
        /*0640*/ 	.word	0x00000b70
        /*0644*/ 	.word	0x000000ff
        /*0648*/ 	.word	0x000000f0
        /*064c*/ 	.short	0x0100
        /*064e*/ 	.byte	0x06
	.zero		1


	//   ....[31]....
        /*0650*/ 	.word	0x00000b80
        /*0654*/ 	.word	0x000000ff
        /*0658*/ 	.word	0x00000110
        /*065c*/ 	.short	0x0100
        /*065e*/ 	.byte	0x06
	.zero		1


	//   ....[32]....
        /*0660*/ 	.word	0x00000b90
        /*0664*/ 	.word	0x000000ff
        /*0668*/ 	.word	0x000000f8
        /*066c*/ 	.short	0x0100
        /*066e*/ 	.byte	0x06
	.zero		1


	//   ....[33]....
        /*0670*/ 	.word	0x00000ba0
        /*0674*/ 	.word	0x000000ff
        /*0678*/ 	.word	0x00000118
        /*067c*/ 	.short	0x0100
        /*067e*/ 	.byte	0x06
	.zero		1


	//   ....[34]....
        /*0680*/ 	.word	0x00000bb0
        /*0684*/ 	.word	0x000000ff
        /*0688*/ 	.word	0x00000100
        /*068c*/ 	.short	0x0100
        /*068e*/ 	.byte	0x06
	.zero		1


	//   ....[35]....
        /*0690*/ 	.word	0x00000bc0
        /*0694*/ 	.word	0x000000ff
        /*0698*/ 	.word	0x00000120
        /*069c*/ 	.short	0x0100
        /*069e*/ 	.byte	0x06
	.zero		1


	//   ....[36]....
        /*06a0*/ 	.word	0x00000bd0
        /*06a4*/ 	.word	0x000000ff
        /*06a8*/ 	.word	0x00000108
        /*06ac*/ 	.short	0x0100
        /*06ae*/ 	.byte	0x06
	.zero		1


	//   ....[37]....
        /*06b0*/ 	.word	0x00000be0
        /*06b4*/ 	.word	0x000000ff
        /*06b8*/ 	.word	0x00000128
        /*06bc*/ 	.short	0x0100
        /*06be*/ 	.byte	0x06
	.zero		1


	//   ....[38]....
        /*06c0*/ 	.word	0x00000cc0
        /*06c4*/ 	.word	0x000000ff
        /*06c8*/ 	.word	0x00000130
        /*06cc*/ 	.short	0x0100
        /*06ce*/ 	.byte	0x05
	.zero		1


	//   ....[39]....
        /*06d0*/ 	.word	0x00000cd0
        /*06d4*/ 	.word	0x000000ff
        /*06d8*/ 	.word	0x00000138
        /*06dc*/ 	.short	0x0100
        /*06de*/ 	.byte	0x05
	.zero		1


	//   ....[40]....
        /*06e0*/ 	.word	0x00000df0
        /*06e4*/ 	.word	0x000000ff
        /*06e8*/ 	.word	0x00000140
        /*06ec*/ 	.short	0x0100
        /*06ee*/ 	.byte	0x06
	.zero		1


	//   ....[41]....
        /*06f0*/ 	.word	0x00000e00
        /*06f4*/ 	.word	0x000000ff
        /*06f8*/ 	.word	0x00000180
        /*06fc*/ 	.short	0x0100
        /*06fe*/ 	.byte	0x06
	.zero		1


	//   ....[42]....
        /*0700*/ 	.word	0x00000e10
        /*0704*/ 	.word	0x000000ff
        /*0708*/ 	.word	0x00000148
        /*070c*/ 	.short	0x0100
        /*070e*/ 	.byte	0x06
	.zero		1


	//   ....[43]....
        /*0710*/ 	.word	0x00000e20
        /*0714*/ 	.word	0x000000ff
        /*0718*/ 	.word	0x00000188
        /*071c*/ 	.short	0x0100
        /*071e*/ 	.byte	0x06
	.zero		1


	//   ....[44]....
        /*0720*/ 	.word	0x00000e30
        /*0724*/ 	.word	0x000000ff
        /*0728*/ 	.word	0x00000150
        /*072c*/ 	.short	0x0100
        /*072e*/ 	.byte	0x06
	.zero		1


	//   ....[45]....
        /*0730*/ 	.word	0x00000e40
        /*0734*/ 	.word	0x000000ff
        /*0738*/ 	.word	0x00000190
        /*073c*/ 	.short	0x0100
        /*073e*/ 	.byte	0x06
	.zero		1


	//   ....[46]....
        /*0740*/ 	.word	0x00000e50
        /*0744*/ 	.word	0x000000ff
        /*0748*/ 	.word	0x00000158
        /*074c*/ 	.short	0x0100
        /*074e*/ 	.byte	0x06
	.zero		1


	//   ....[47]....
        /*0750*/ 	.word	0x00000e60
        /*0754*/ 	.word	0x000000ff
        /*0758*/ 	.word	0x00000198
        /*075c*/ 	.short	0x0100
        /*075e*/ 	.byte	0x06
	.zero		1


	//   ....[48]....
        /*0760*/ 	.word	0x00000e70
        /*0764*/ 	.word	0x000000ff
        /*0768*/ 	.word	0x00000160
        /*076c*/ 	.short	0x0100
        /*076e*/ 	.byte	0x06
	.zero		1


	//   ....[49]....
        /*0770*/ 	.word	0x00000e80
        /*0774*/ 	.word	0x000000ff
        /*0778*/ 	.word	0x000001a0
        /*077c*/ 	.short	0x0100
        /*077e*/ 	.byte	0x06
	.zero		1


	//   ....[50]....
        /*0780*/ 	.word	0x00000e90
        /*0784*/ 	.word	0x000000ff
        /*0788*/ 	.word	0x00000168
        /*078c*/ 	.short	0x0100
        /*078e*/ 	.byte	0x06
	.zero		1


	//   ....[51]....
        /*0790*/ 	.word	0x00000ea0
        /*0794*/ 	.word	0x000000ff
        /*0798*/ 	.word	0x000001a8
        /*079c*/ 	.short	0x0100
        /*079e*/ 	.byte	0x06
	.zero		1


	//   ....[52]....
        /*07a0*/ 	.word	0x00000eb0
        /*07a4*/ 	.word	0x000000ff
        /*07a8*/ 	.word	0x00000170
        /*07ac*/ 	.short	0x0100
        /*07ae*/ 	.byte	0x06
	.zero		1


	//   ....[53]....
        /*07b0*/ 	.word	0x00000ec0
        /*07b4*/ 	.word	0x000000ff
        /*07b8*/ 	.word	0x000001b0
        /*07bc*/ 	.short	0x0100
        /*07be*/ 	.byte	0x06
	.zero		1


	//   ....[54]....
        /*07c0*/ 	.word	0x00000ed0
        /*07c4*/ 	.word	0x000000ff
        /*07c8*/ 	.word	0x00000178
        /*07cc*/ 	.short	0x0100
        /*07ce*/ 	.byte	0x06
	.zero		1


	//   ....[55]....
        /*07d0*/ 	.word	0x00000ee0
        /*07d4*/ 	.word	0x000000ff
        /*07d8*/ 	.word	0x000001b8
        /*07dc*/ 	.short	0x0100
        /*07de*/ 	.byte	0x06
	.zero		1


	//   ....[56]....
        /*07e0*/ 	.word	0x00001000
        /*07e4*/ 	.word	0x000000ff
        /*07e8*/ 	.word	0x00000220
        /*07ec*/ 	.short	0x0100
        /*07ee*/ 	.byte	0x06
	.zero		1


	//   ....[57]....
        /*07f0*/ 	.word	0x00001010
        /*07f4*/ 	.word	0x000000ff
        /*07f8*/ 	.word	0x00000260
        /*07fc*/ 	.short	0x0100
        /*07fe*/ 	.byte	0x06
	.zero		1


	//   ....[58]....
        /*0800*/ 	.word	0x00001020
        /*0804*/ 	.word	0x000000ff
        /*0808*/ 	.word	0x00000228
        /*080c*/ 	.short	0x0100
        /*080e*/ 	.byte	0x06
	.zero		1


	//   ....[59]....
        /*0810*/ 	.word	0x00001030
        /*0814*/ 	.word	0x000000ff
        /*0818*/ 	.word	0x00000268
        /*081c*/ 	.short	0x0100
        /*081e*/ 	.byte	0x06
	.zero		1


	//   ....[60]....
        /*0820*/ 	.word	0x00001040
        /*0824*/ 	.word	0x000000ff
        /*0828*/ 	.word	0x00000230
        /*082c*/ 	.short	0x0100
        /*082e*/ 	.byte	0x06
	.zero		1


	//   ....[61]....
        /*0830*/ 	.word	0x00001050
        /*0834*/ 	.word	0x000000ff
        /*0838*/ 	.word	0x00000270
        /*083c*/ 	.short	0x0100
        /*083e*/ 	.byte	0x06
	.zero		1


	//   ....[62]....
        /*0840*/ 	.word	0x00001060
        /*0844*/ 	.word	0x000000ff
        /*0848*/ 	.word	0x00000238
        /*084c*/ 	.short	0x0100
        /*084e*/ 	.byte	0x06
	.zero		1


	//   ....[63]....
        /*0850*/ 	.word	0x00001070
        /*0854*/ 	.word	0x000000ff
        /*0858*/ 	.word	0x00000278
        /*085c*/ 	.short	0x0100
        /*085e*/ 	.byte	0x06
	.zero		1


	//   ....[64]....
        /*0860*/ 	.word	0x00001080
        /*0864*/ 	.word	0x000000ff
        /*0868*/ 	.word	0x00000240
        /*086c*/ 	.short	0x0100
        /*086e*/ 	.byte	0x06
	.zero		1


	//   ....[65]....
        /*0870*/ 	.word	0x00001090
        /*0874*/ 	.word	0x000000ff
        /*0878*/ 	.word	0x00000280
        /*087c*/ 	.short	0x0100
        /*087e*/ 	.byte	0x06
	.zero		1


	//   ....[66]....
        /*0880*/ 	.word	0x000010a0
        /*0884*/ 	.word	0x000000ff
        /*0888*/ 	.word	0x00000248
        /*088c*/ 	.short	0x0100
        /*088e*/ 	.byte	0x06
	.zero		1


	//   ....[67]....
        /*0890*/ 	.word	0x000010b0
        /*0894*/ 	.word	0x000000ff
        /*0898*/ 	.word	0x00000288
        /*089c*/ 	.short	0x0100
        /*089e*/ 	.byte	0x06
	.zero		1


	//   ....[68]....
        /*08a0*/ 	.word	0x000010c0
        /*08a4*/ 	.word	0x000000ff
        /*08a8*/ 	.word	0x00000250
        /*08ac*/ 	.short	0x0100
        /*08ae*/ 	.byte	0x06
	.zero		1


	//   ....[69]....
        /*08b0*/ 	.word	0x000010d0
        /*08b4*/ 	.word	0x000000ff
        /*08b8*/ 	.word	0x00000290
        /*08bc*/ 	.short	0x0100
        /*08be*/ 	.byte	0x06
	.zero		1


	//   ....[70]....
        /*08c0*/ 	.word	0x000010e0
        /*08c4*/ 	.word	0x000000ff
        /*08c8*/ 	.word	0x00000258
        /*08cc*/ 	.short	0x0100
        /*08ce*/ 	.byte	0x06
	.zero		1


	//   ....[71]....
        /*08d0*/ 	.word	0x000010f0
        /*08d4*/ 	.word	0x000000ff
        /*08d8*/ 	.word	0x00000298
        /*08dc*/ 	.short	0x0100
        /*08de*/ 	.byte	0x06
	.zero		1


	//   ....[72]....
        /*08e0*/ 	.word	0x00001220
        /*08e4*/ 	.word	0x000000ff
        /*08e8*/ 	.word	0x000001c0
        /*08ec*/ 	.short	0x0100
        /*08ee*/ 	.byte	0x06
	.zero		1


	//   ....[73]....
        /*08f0*/ 	.word	0x00001230
        /*08f4*/ 	.word	0x000000ff
        /*08f8*/ 	.word	0x000001e0
        /*08fc*/ 	.short	0x0100
        /*08fe*/ 	.byte	0x06
	.zero		1


	//   ....[74]....
        /*0900*/ 	.word	0x00001240
        /*0904*/ 	.word	0x000000ff
        /*0908*/ 	.word	0x000001c8
        /*090c*/ 	.short	0x0100
        /*090e*/ 	.byte	0x06
	.zero		1


	//   ....[75]....
        /*0910*/ 	.word	0x00001250
        /*0914*/ 	.word	0x000000ff
        /*0918*/ 	.word	0x000001e8
        /*091c*/ 	.short	0x0100
        /*091e*/ 	.byte	0x06
	.zero		1


	//   ....[76]....
        /*0920*/ 	.word	0x00001260
        /*0924*/ 	.word	0x000000ff
        /*0928*/ 	.word	0x000001d0
        /*092c*/ 	.short	0x0100
        /*092e*/ 	.byte	0x06
	.zero		1


	//   ....[77]....
        /*0930*/ 	.word	0x00001270
        /*0934*/ 	.word	0x000000ff
        /*0938*/ 	.word	0x000001f0
        /*093c*/ 	.short	0x0100
        /*093e*/ 	.byte	0x06
	.zero		1


	//   ....[78]....
        /*0940*/ 	.word	0x00001280
        /*0944*/ 	.word	0x000000ff
        /*0948*/ 	.word	0x000001d8
        /*094c*/ 	.short	0x0100
        /*094e*/ 	.byte	0x06
	.zero		1


	//   ....[79]....
        /*0950*/ 	.word	0x00001290
        /*0954*/ 	.word	0x000000ff
        /*0958*/ 	.word	0x000001f8
        /*095c*/ 	.short	0x0100
        /*095e*/ 	.byte	0x06
	.zero		1


	//   ....[80]....
        /*0960*/ 	.word	0x00001360
        /*0964*/ 	.word	0x000000ff
        /*0968*/ 	.word	0x00000210
        /*096c*/ 	.short	0x0100
        /*096e*/ 	.byte	0x05
	.zero		1


	//   ....[81]....
        /*0970*/ 	.word	0x00004410
        /*0974*/ 	.word	0x000000ff
        /*0978*/ 	.word	0x00000078
        /*097c*/ 	.short	0x010a
        /*097e*/ 	.byte	0x05
	.zero		1


	//   ....[82]....
        /*0980*/ 	.word	0x00004590
        /*0984*/ 	.word	0x000000ff
        /*0988*/ 	.word	0x00000078
        /*098c*/ 	.short	0x010a
        /*098e*/ 	.byte	0x09
	.zero		1


	//   ....[83]....
        /*0990*/ 	.word	0x00004730
        /*0994*/ 	.word	0x000000ff
        /*0998*/ 	.word	0x00000078
        /*099c*/ 	.short	0x010a
        /*099e*/ 	.byte	0x04
	.zero		1


	//   ....[84]....
        /*09a0*/ 	.word	0x000047d0
        /*09a4*/ 	.word	0x000000ff
        /*09a8*/ 	.word	0x00000138
        /*09ac*/ 	.short	0x0101
        /*09ae*/ 	.byte	0x0c
	.zero		1


	//   ....[85]....
        /*09b0*/ 	.word	0x000047f0
        /*09b4*/ 	.word	0x000000ff
        /*09b8*/ 	.word	0x00000078
        /*09bc*/ 	.short	0x010a
        /*09be*/ 	.byte	0x04
	.zero		1


	//   ....[86]....
        /*09c0*/ 	.word	0x00004870
        /*09c4*/ 	.word	0x000000ff
        /*09c8*/ 	.word	0x00000078
        /*09cc*/ 	.short	0x010a
        /*09ce*/ 	.byte	0x09
	.zero		1


	//   ....[87]....
        /*09d0*/ 	.word	0x00004a10
        /*09d4*/ 	.word	0x000000ff
        /*09d8*/ 	.word	0x00000078
        /*09dc*/ 	.short	0x010a
        /*09de*/ 	.byte	0x04
	.zero		1


	//   ....[88]....
        /*09e0*/ 	.word	0x00004b00
        /*09e4*/ 	.word	0x000000ff
        /*09e8*/ 	.word	0x00000220
        /*09ec*/ 	.short	0x010a
        /*09ee*/ 	.byte	0x04
	.zero		1


	//   ....[89]....
        /*09f0*/ 	.word	0x00004c90
        /*09f4*/ 	.word	0x000000ff
        /*09f8*/ 	.word	0x00000000
        /*09fc*/ 	.short	0x0101
        /*09fe*/ 	.byte	0x04
	.zero		1


	//   ....[90]....
        /*0a00*/ 	.word	0x00004d00
        /*0a04*/ 	.word	0x000000ff
        /*0a08*/ 	.word	0x00000000
        /*0a0c*/ 	.short	0x010a
        /*0a0e*/ 	.byte	0x04
	.zero		1


	//   ....[91]....
        /*0a10*/ 	.word	0x00004d90
        /*0a14*/ 	.word	0x000000ff
        /*0a18*/ 	.word	0x00000000
        /*0a1c*/ 	.short	0x010a
        /*0a1e*/ 	.byte	0x04
	.zero		1


	//   ....[92]....
        /*0a20*/ 	.word	0x00004e20
        /*0a24*/ 	.word	0x000000ff
        /*0a28*/ 	.word	0x00000000
        /*0a2c*/ 	.short	0x010a
        /*0a2e*/ 	.byte	0x04
	.zero		1


	//   ....[93]....
        /*0a30*/ 	.word	0x00004eb0
        /*0a34*/ 	.word	0x000000ff
        /*0a38*/ 	.word	0x00000000
        /*0a3c*/ 	.short	0x010a
        /*0a3e*/ 	.byte	0x04
	.zero		1


	//   ....[94]....
        /*0a40*/ 	.word	0x00004f40
        /*0a44*/ 	.word	0x000000ff
        /*0a48*/ 	.word	0x00000000
        /*0a4c*/ 	.short	0x010a
        /*0a4e*/ 	.byte	0x04
	.zero		1


	//   ....[95]....
        /*0a50*/ 	.word	0x00004fd0
        /*0a54*/ 	.word	0x000000ff
        /*0a58*/ 	.word	0x00000000
        /*0a5c*/ 	.short	0x010a
        /*0a5e*/ 	.byte	0x04
	.zero		1


	//   ....[96]....
        /*0a60*/ 	.word	0x00005060
        /*0a64*/ 	.word	0x000000ff
        /*0a68*/ 	.word	0x00000000
        /*0a6c*/ 	.short	0x010a
        /*0a6e*/ 	.byte	0x04
	.zero		1


	//   ....[97]....
        /*0a70*/ 	.word	0x000050f0
        /*0a74*/ 	.word	0x000000ff
        /*0a78*/ 	.word	0x00000000
        /*0a7c*/ 	.short	0x010a
        /*0a7e*/ 	.byte	0x04
	.zero		1


	//   ....[98]....
        /*0a80*/ 	.word	0x00005180
        /*0a84*/ 	.word	0x000000ff
        /*0a88*/ 	.word	0x00000000
        /*0a8c*/ 	.short	0x010a
        /*0a8e*/ 	.byte	0x04
	.zero		1


	//   ....[99]....
        /*0a90*/ 	.word	0x00005210
        /*0a94*/ 	.word	0x000000ff
        /*0a98*/ 	.word	0x00000000
        /*0a9c*/ 	.short	0x010a
        /*0a9e*/ 	.byte	0x04
	.zero		1


	//   ....[100]....
        /*0aa0*/ 	.word	0x000052a0
        /*0aa4*/ 	.word	0x000000ff
        /*0aa8*/ 	.word	0x00000000
        /*0aac*/ 	.short	0x010a
        /*0aae*/ 	.byte	0x04
	.zero		1


	//   ....[101]....
        /*0ab0*/ 	.word	0x00005330
        /*0ab4*/ 	.word	0x000000ff
        /*0ab8*/ 	.word	0x00000000
        /*0abc*/ 	.short	0x010a
        /*0abe*/ 	.byte	0x04
	.zero		1


	//   ....[102]....
        /*0ac0*/ 	.word	0x000053c0
        /*0ac4*/ 	.word	0x000000ff
        /*0ac8*/ 	.word	0x00000000
        /*0acc*/ 	.short	0x010a
        /*0ace*/ 	.byte	0x04
	.zero		1


	//   ....[103]....
        /*0ad0*/ 	.word	0x00005450
        /*0ad4*/ 	.word	0x000000ff
        /*0ad8*/ 	.word	0x00000000
        /*0adc*/ 	.short	0x010a
        /*0ade*/ 	.byte	0x04
	.zero		1


	//   ....[104]....
        /*0ae0*/ 	.word	0x000054f0
        /*0ae4*/ 	.word	0x00000000
        /*0ae8*/ 	.word	0x00000000
        /*0aec*/ 	.short	0x010a
        /*0aee*/ 	.byte	0xff
	.zero		1


	//   ....[105]....
        /*0af0*/ 	.word	0x00007080
        /*0af4*/ 	.word	0x000000ff
        /*0af8*/ 	.word	0x00000180
        /*0afc*/ 	.short	0x010a
        /*0afe*/ 	.byte	0x04
	.zero		1


	//   ....[106]....
        /*0b00*/ 	.word	0x00007220
        /*0b04*/ 	.word	0x000000ff
        /*0b08*/ 	.word	0x00000140
        /*0b0c*/ 	.short	0x0101
        /*0b0e*/ 	.byte	0x04
	.zero		1


	//   ....[107]....
        /*0b10*/ 	.word	0x00008ca0
        /*0b14*/ 	.word	0x000000ff
        /*0b18*/ 	.word	0x00000180
        /*0b1c*/ 	.short	0x010a
        /*0b1e*/ 	.byte	0x04
	.zero		1


	//   ....[108]....
        /*0b20*/ 	.word	0x00008e20
        /*0b24*/ 	.word	0x000000ff
        /*0b28*/ 	.word	0x00000140
        /*0b2c*/ 	.short	0x0101
        /*0b2e*/ 	.byte	0x04
	.zero		1


	//   ....[109]....
        /*0b30*/ 	.word	0x00009540
        /*0b34*/ 	.word	0x0000000f
        /*0b38*/ 	.word	0x00000138
        /*0b3c*/ 	.short	0x010a
        /*0b3e*/ 	.byte	0xff
	.zero		1


	//   ....[110]....
        /*0b40*/ 	.word	0x000097b0
        /*0b44*/ 	.word	0x000000ff
        /*0b48*/ 	.word	0x00000110
        /*0b4c*/ 	.short	0x010a
        /*0b4e*/ 	.byte	0x18
	.zero		1


	//   ....[111]....
        /*0b50*/ 	.word	0x000098d0
        /*0b54*/ 	.word	0x000000ff
        /*0b58*/ 	.word	0x000000f0
        /*0b5c*/ 	.short	0x010b
        /*0b5e*/ 	.byte	0x18
	.zero		1


	//   ....[112]....
        /*0b60*/ 	.word	0x00009940
        /*0b64*/ 	.word	0x000000ff
        /*0b68*/ 	.word	0x00000000
        /*0b6c*/ 	.short	0x0101
        /*0b6e*/ 	.byte	0x04
	.zero		1


	//   ....[113]....
        /*0b70*/ 	.word	0x00009970
        /*0b74*/ 	.word	0x000000ff
        /*0b78*/ 	.word	0x00000118
        /*0b7c*/ 	.short	0x010a
        /*0b7e*/ 	.byte	0x18
	.zero		1


	//   ....[114]....
        /*0b80*/ 	.word	0x00009aa0
        /*0b84*/ 	.word	0x000000ff
        /*0b88*/ 	.word	0x000000f8
        /*0b8c*/ 	.short	0x010b
        /*0b8e*/ 	.byte	0x18
	.zero		1


	//   ....[115]....
        /*0b90*/ 	.word	0x00009b00
        /*0b94*/ 	.word	0x000000ff
        /*0b98*/ 	.word	0x00000000
        /*0b9c*/ 	.short	0x0101
        /*0b9e*/ 	.byte	0x04
	.zero		1


	//   ....[116]....
        /*0ba0*/ 	.word	0x00009b30
        /*0ba4*/ 	.word	0x000000ff
        /*0ba8*/ 	.word	0x00000120
        /*0bac*/ 	.short	0x010a
        /*0bae*/ 	.byte	0x18
	.zero		1


	//   ....[117]....
        /*0bb0*/ 	.word	0x00009c60
        /*0bb4*/ 	.word	0x000000ff
        /*0bb8*/ 	.word	0x00000100
        /*0bbc*/ 	.short	0x010b
        /*0bbe*/ 	.byte	0x18
	.zero		1


	//   ....[118]....
        /*0bc0*/ 	.word	0x00009cc0
        /*0bc4*/ 	.word	0x000000ff
        /*0bc8*/ 	.word	0x00000000
        /*0bcc*/ 	.short	0x0101
        /*0bce*/ 	.byte	0x04
	.zero		1


	//   ....[119]....
        /*0bd0*/ 	.word	0x00009cf0
        /*0bd4*/ 	.word	0x000000ff
        /*0bd8*/ 	.word	0x00000128
        /*0bdc*/ 	.short	0x010a
        /*0bde*/ 	.byte	0x18
	.zero		1


	//   ....[120]....
        /*0be0*/ 	.word	0x00009e20
        /*0be4*/ 	.word	0x000000ff
        /*0be8*/ 	.word	0x00000108
        /*0bec*/ 	.short	0x010b
        /*0bee*/ 	.byte	0x18
	.zero		1


	//   ....[121]....
        /*0bf0*/ 	.word	0x00009ea0
        /*0bf4*/ 	.word	0x000000ff
        /*0bf8*/ 	.word	0x00000000
        /*0bfc*/ 	.short	0x0101
        /*0bfe*/ 	.byte	0x04
	.zero		1


	//   ....[122]....
        /*0c00*/ 	.word	0x00009ef0
        /*0c04*/ 	.word	0x000000ff
        /*0c08*/ 	.word	0x00000220
        /*0c0c*/ 	.short	0x010a
        /*0c0e*/ 	.byte	0x08
	.zero		1


	//   ....[123]....
        /*0c10*/ 	.word	0x0000a050
        /*0c14*/ 	.word	0x000000ff
        /*0c18*/ 	.word	0x00000000
        /*0c1c*/ 	.short	0x0101
        /*0c1e*/ 	.byte	0x08
	.zero		1


	//   ....[124]....
        /*0c20*/ 	.word	0x0000a100
        /*0c24*/ 	.word	0x000000ff
        /*0c28*/ 	.word	0x00000110
        /*0c2c*/ 	.short	0x010a
        /*0c2e*/ 	.byte	0x18
	.zero		1


	//   ....[125]....
        /*0c30*/ 	.word	0x0000a140
        /*0c34*/ 	.word	0x000000ff
        /*0c38*/ 	.word	0x00000118
        /*0c3c*/ 	.short	0x010a
        /*0c3e*/ 	.byte	0x18
	.zero		1


	//   ....[126]....
        /*0c40*/ 	.word	0x0000a180
        /*0c44*/ 	.word	0x000000ff
        /*0c48*/ 	.word	0x00000120
        /*0c4c*/ 	.short	0x010a
        /*0c4e*/ 	.byte	0x18
	.zero		1


	//   ....[127]....
        /*0c50*/ 	.word	0x0000a1e0
        /*0c54*/ 	.word	0x00000000
        /*0c58*/ 	.word	0x00000128
        /*0c5c*/ 	.short	0x010a
        /*0c5e*/ 	.byte	0xff
	.zero		1


	//   ....[128]....
        /*0c60*/ 	.word	0x0000ac70
        /*0c64*/ 	.word	0x000000ff
        /*0c68*/ 	.word	0x00000220
        /*0c6c*/ 	.short	0x010a
        /*0c6e*/ 	.byte	0x06
	.zero		1


	//   ....[129]....
        /*0c70*/ 	.word	0x0000ae00
        /*0c74*/ 	.word	0x000000ff
        /*0c78*/ 	.word	0x00000000
        /*0c7c*/ 	.short	0x0101
        /*0c7e*/ 	.byte	0x04
	.zero		1


	//   ....[130]....
        /*0c80*/ 	.word	0x0000b370
        /*0c84*/ 	.word	0x000000ff
        /*0c88*/ 	.word	0x000000f0
        /*0c8c*/ 	.short	0x010a
        /*0c8e*/ 	.byte	0x2b
	.zero		1


	//   ....[131]....
        /*0c90*/ 	.word	0x0000b3d0
        /*0c94*/ 	.word	0x00000061
        /*0c98*/ 	.word	0x000001c0
        /*0c9c*/ 	.short	0x010a
        /*0c9e*/ 	.byte	0xff
	.zero		1


	//   ....[132]....
        /*0ca0*/ 	.word	0x0000b3f0
        /*0ca4*/ 	.word	0x000000ff
        /*0ca8*/ 	.word	0x000000f0
        /*0cac*/ 	.short	0x010a
        /*0cae*/ 	.byte	0x2b
	.zero		1


	//   ....[133]....
        /*0cb0*/ 	.word	0x0000b6a0
        /*0cb4*/ 	.word	0x00000061
        /*0cb8*/ 	.word	0x000001c0
        /*0cbc*/ 	.short	0x010a
        /*0cbe*/ 	.byte	0xff
	.zero		1


	//   ....[134]....
        /*0cc0*/ 	.word	0x0000c2e0
        /*0cc4*/ 	.word	0x000000ff
        /*0cc8*/ 	.word	0x00000000
        /*0ccc*/ 	.short	0x0101
        /*0cce*/ 	.byte	0x04
	.zero		1


	//   ....[135]....
        /*0cd0*/ 	.word	0x0000c330
        /*0cd4*/ 	.word	0x000000ff
        /*0cd8*/ 	.word	0x000000f8
        /*0cdc*/ 	.short	0x010a
        /*0cde*/ 	.byte	0x2b
	.zero		1


	//   ....[136]....
        /*0ce0*/ 	.word	0x0000c360
        /*0ce4*/ 	.word	0x000000ff
        /*0ce8*/ 	.word	0x000000f8
        /*0cec*/ 	.short	0x010a
        /*0cee*/ 	.byte	0x2b
	.zero		1


	//   ....[137]....
        /*0cf0*/ 	.word	0x0000d120
        /*0cf4*/ 	.word	0x000000ff
        /*0cf8*/ 	.word	0x00000000
        /*0cfc*/ 	.short	0x0101
        /*0cfe*/ 	.byte	0x04
	.zero		1


	//   ....[138]....
        /*0d00*/ 	.word	0x0000d140
        /*0d04*/ 	.word	0x000000ff
        /*0d08*/ 	.word	0x00000100
        /*0d0c*/ 	.short	0x010a
        /*0d0e*/ 	.byte	0x2b
	.zero		1


	//   ....[139]....
        /*0d10*/ 	.word	0x0000d160
        /*0d14*/ 	.word	0x000000ff
        /*0d18*/ 	.word	0x00000100
        /*0d1c*/ 	.short	0x010a
        /*0d1e*/ 	.byte	0x2b
	.zero		1


	//   ....[140]....
        /*0d20*/ 	.word	0x0000df60
        /*0d24*/ 	.word	0x000000ff
        /*0d28*/ 	.word	0x00000000
        /*0d2c*/ 	.short	0x0101
        /*0d2e*/ 	.byte	0x04
	.zero		1


	//   ....[141]....
        /*0d30*/ 	.word	0x0000df80
        /*0d34*/ 	.word	0x000000ff
        /*0d38*/ 	.word	0x00000108
        /*0d3c*/ 	.short	0x010a
        /*0d3e*/ 	.byte	0x2b
	.zero		1


	//   ....[142]....
        /*0d40*/ 	.word	0x0000dfa0
        /*0d44*/ 	.word	0x000000ff
        /*0d48*/ 	.word	0x00000108
        /*0d4c*/ 	.short	0x010a
        /*0d4e*/ 	.byte	0x2b
	.zero		1


	//   ....[143]....
        /*0d50*/ 	.word	0x0000e640
        /*0d54*/ 	.word	0x00000061
        /*0d58*/ 	.word	0x00000000
        /*0d5c*/ 	.short	0x0101
        /*0d5e*/ 	.byte	0xff
	.zero		1


	//   ....[144]....
        /*0d60*/ 	.word	0x0000eec0
        /*0d64*/ 	.word	0x000000ff
        /*0d68*/ 	.word	0x00000000
        /*0d6c*/ 	.short	0x0101
        /*0d6e*/ 	.byte	0x04
	.zero		1


	//   ....[145]....
        /*0d70*/ 	.word	0x0000ef60
        /*0d74*/ 	.word	0x000000ff
        /*0d78*/ 	.word	0x00000000
        /*0d7c*/ 	.short	0x0101
        /*0d7e*/ 	.byte	0x04
	.zero		1


	//   ....[146]....
        /*0d80*/ 	.word	0x0000f870
        /*0d84*/ 	.word	0x000000ff
        /*0d88*/ 	.word	0x00000140
        /*0d8c*/ 	.short	0x010a
        /*0d8e*/ 	.byte	0x18
	.zero		1


	//   ....[147]....
        /*0d90*/ 	.word	0x0000f9b0
        /*0d94*/ 	.word	0x000000ff
        /*0d98*/ 	.word	0x00000000
        /*0d9c*/ 	.short	0x0101
        /*0d9e*/ 	.byte	0x06
	.zero		1


	//   ....[148]....
        /*0da0*/ 	.word	0x0000fa20
        /*0da4*/ 	.word	0x000000ff
        /*0da8*/ 	.word	0x00000260
        /*0dac*/ 	.short	0x010a
        /*0dae*/ 	.byte	0x18
	.zero		1


	//   ....[149]....
        /*0db0*/ 	.word	0x00010b70
        /*0db4*/ 	.word	0x000000ff
        /*0db8*/ 	.word	0x00000220
        /*0dbc*/ 	.short	0x0101
        /*0dbe*/ 	.byte	0x18
	.zero		1


	//   ....[150]....
        /*0dc0*/ 	.word	0x00010e60
        /*0dc4*/ 	.word	0x000000ff
        /*0dc8*/ 	.word	0x00000008
        /*0dcc*/ 	.short	0x010a
        /*0dce*/ 	.byte	0x06
	.zero		1


	//   ....[151]....
        /*0dd0*/ 	.word	0x00010e80
        /*0dd4*/ 	.word	0x000000ff
        /*0dd8*/ 	.word	0x00000008
        /*0ddc*/ 	.short	0x010a
        /*0dde*/ 	.byte	0x06
	.zero		1


	//   ....[152]....
        /*0de0*/ 	.word	0x00011010
        /*0de4*/ 	.word	0x000000ff
        /*0de8*/ 	.word	0x00000008
        /*0dec*/ 	.short	0x010a
        /*0dee*/ 	.byte	0x06
	.zero		1


	//   ....[153]....
        /*0df0*/ 	.word	0x00011030
        /*0df4*/ 	.word	0x000000ff
        /*0df8*/ 	.word	0x00000008
        /*0dfc*/ 	.short	0x010a
        /*0dfe*/ 	.byte	0x06
	.zero		1


	//   ....[154]....
        /*0e00*/ 	.word	0x000110f0
        /*0e04*/ 	.word	0x000000ff
        /*0e08*/ 	.word	0x00000000
        /*0e0c*/ 	.short	0x0101
        /*0e0e*/ 	.byte	0x05
	.zero		1


	//   ....[155]....
        /*0e10*/ 	.word	0x000113e0
        /*0e14*/ 	.word	0x000000ff
        /*0e18*/ 	.word	0x00000000
        /*0e1c*/ 	.short	0x010a
        /*0e1e*/ 	.byte	0x04
	.zero		1


	//   ....[156]....
        /*0e20*/ 	.word	0x00011440
        /*0e24*/ 	.word	0x000000ff
        /*0e28*/ 	.word	0x000001e0
        /*0e2c*/ 	.short	0x010a
        /*0e2e*/ 	.byte	0x0a
	.zero		1


	//   ....[157]....
        /*0e30*/ 	.word	0x00011560
        /*0e34*/ 	.word	0x000000ff
        /*0e38*/ 	.word	0x00000000
        /*0e3c*/ 	.short	0x010a
        /*0e3e*/ 	.byte	0x07
	.zero		1


	//   ....[158]....
        /*0e40*/ 	.word	0x000116a0
        /*0e44*/ 	.word	0x000000ff
        /*0e48*/ 	.word	0x00000000
        /*0e4c*/ 	.short	0x010a
        /*0e4e*/ 	.byte	0x04
	.zero		1


	//   ....[159]....
        /*0e50*/ 	.word	0x00011890
        /*0e54*/ 	.word	0x000000ff
        /*0e58*/ 	.word	0x00000220
        /*0e5c*/ 	.short	0x010a
        /*0e5e*/ 	.byte	0x04
	.zero		1


	//   ....[160]....
        /*0e60*/ 	.word	0x000119c0
        /*0e64*/ 	.word	0x000000ff
        /*0e68*/ 	.word	0x00000000
        /*0e6c*/ 	.short	0x0101
        /*0e6e*/ 	.byte	0x04
	.zero		1


	//   ....[161]....
        /*0e70*/ 	.word	0x00011b10
        /*0e74*/ 	.word	0x000000ff
        /*0e78*/ 	.word	0x000001e0
        /*0e7c*/ 	.short	0x010a
        /*0e7e*/ 	.byte	0x06
	.zero		1


	//   ....[162]....
        /*0e80*/ 	.word	0x00011bd0
        /*0e84*/ 	.word	0x000000ff
        /*0e88*/ 	.word	0x000001e0
        /*0e8c*/ 	.short	0x010a
        /*0e8e*/ 	.byte	0x07
	.zero		1


	//   ....[163]....
        /*0e90*/ 	.word	0x00011c90
        /*0e94*/ 	.word	0x000000ff
        /*0e98*/ 	.word	0x000001e0
        /*0e9c*/ 	.short	0x010a
        /*0e9e*/ 	.byte	0x07
	.zero		1


	//   ....[164]....
        /*0ea0*/ 	.word	0x00011d50
        /*0ea4*/ 	.word	0x00000000
        /*0ea8*/ 	.word	0x000001e0
        /*0eac*/ 	.short	0x010a
        /*0eae*/ 	.byte	0xff
	.zero		1


	//   ....[165]....
        /*0eb0*/ 	.word	0x00011d90
        /*0eb4*/ 	.word	0x00000000
        /*0eb8*/ 	.word	0x000001e0
        /*0ebc*/ 	.short	0x010a
        /*0ebe*/ 	.byte	0xff
	.zero		1


	//   ....[166]....
        /*0ec0*/ 	.word	0x00011e00
        /*0ec4*/ 	.word	0x000000ff
        /*0ec8*/ 	.word	0x00000000
        /*0ecc*/ 	.short	0x0101
        /*0ece*/ 	.byte	0x06
	.zero		1


	//   ....[167]....
        /*0ed0*/ 	.word	0x00011e40
        /*0ed4*/ 	.word	0x000000ff
        /*0ed8*/ 	.word	0x00000210
        /*0edc*/ 	.short	0x010a
        /*0ede*/ 	.byte	0x05
	.zero		1


	//   ....[168]....
        /*0ee0*/ 	.word	0x00011e90
        /*0ee4*/ 	.word	0x000000ff
        /*0ee8*/ 	.word	0x00000000
        /*0eec*/ 	.short	0x0101
        /*0eee*/ 	.byte	0x06
	.zero		1


	//   ....[169]....
        /*0ef0*/ 	.word	0x000120e0
        /*0ef4*/ 	.word	0x00000000
        /*0ef8*/ 	.word	0x00000078
        /*0efc*/ 	.short	0x010a
        /*0efe*/ 	.byte	0xff
	.zero		1


	//   ....[170]....
        /*0f00*/ 	.word	0x00012140
        /*0f04*/ 	.word	0x00000000
        /*0f08*/ 	.word	0x00000078
        /*0f0c*/ 	.short	0x010a
        /*0f0e*/ 	.byte	0xff
	.zero		1


	//   ....[171]....
        /*0f10*/ 	.word	0x000121a0
        /*0f14*/ 	.word	0x00000000
        /*0f18*/ 	.word	0x00000220
        /*0f1c*/ 	.short	0x010a
        /*0f1e*/ 	.byte	0xff
	.zero		1


	//   ....[172]....
        /*0f20*/ 	.word	0x00012200
        /*0f24*/ 	.word	0x00000000
        /*0f28*/ 	.word	0x00000000
        /*0f2c*/ 	.short	0x010a
        /*0f2e*/ 	.byte	0xff
	.zero		1


	//   ....[173]....
        /*0f30*/ 	.word	0x00012260
        /*0f34*/ 	.word	0x00000000
        /*0f38*/ 	.word	0x00000000
        /*0f3c*/ 	.short	0x010a
        /*0f3e*/ 	.byte	0xff
	.zero		1


	//   ....[174]....
        /*0f40*/ 	.word	0x000122c0
        /*0f44*/ 	.word	0x00000000
        /*0f48*/ 	.word	0x00000000
        /*0f4c*/ 	.short	0x010a
        /*0f4e*/ 	.byte	0xff
	.zero		1


	//   ....[175]....
        /*0f50*/ 	.word	0x00012320
        /*0f54*/ 	.word	0x00000000
        /*0f58*/ 	.word	0x00000000
        /*0f5c*/ 	.short	0x010a
        /*0f5e*/ 	.byte	0xff
	.zero		1


	//   ....[176]....
        /*0f60*/ 	.word	0x00012380
        /*0f64*/ 	.word	0x00000000
        /*0f68*/ 	.word	0x00000000
        /*0f6c*/ 	.short	0x010a
        /*0f6e*/ 	.byte	0xff
	.zero		1


	//   ....[177]....
        /*0f70*/ 	.word	0x000123e0
        /*0f74*/ 	.word	0x00000000
        /*0f78*/ 	.word	0x00000000
        /*0f7c*/ 	.short	0x010a
        /*0f7e*/ 	.byte	0xff
	.zero		1


	//   ....[178]....
        /*0f80*/ 	.word	0x00012440
        /*0f84*/ 	.word	0x00000000
        /*0f88*/ 	.word	0x00000000
        /*0f8c*/ 	.short	0x010a
        /*0f8e*/ 	.byte	0xff
	.zero		1


	//   ....[179]....
        /*0f90*/ 	.word	0x000124a0
        /*0f94*/ 	.word	0x00000000
        /*0f98*/ 	.word	0x00000000
        /*0f9c*/ 	.short	0x010a
        /*0f9e*/ 	.byte	0xff
	.zero		1


	//   ....[180]....
        /*0fa0*/ 	.word	0x00012500
        /*0fa4*/ 	.word	0x00000000
        /*0fa8*/ 	.word	0x00000000
        /*0fac*/ 	.short	0x010a
        /*0fae*/ 	.byte	0xff
	.zero		1


	//   ....[181]....
        /*0fb0*/ 	.word	0x00012560
        /*0fb4*/ 	.word	0x00000000
        /*0fb8*/ 	.word	0x00000000
        /*0fbc*/ 	.short	0x010a
        /*0fbe*/ 	.byte	0xff
	.zero		1


	//   ....[182]....
        /*0fc0*/ 	.word	0x000125c0
        /*0fc4*/ 	.word	0x00000000
        /*0fc8*/ 	.word	0x00000000
        /*0fcc*/ 	.short	0x010a
        /*0fce*/ 	.byte	0xff
	.zero		1


	//   ....[183]....
        /*0fd0*/ 	.word	0x00012620
        /*0fd4*/ 	.word	0x00000000
        /*0fd8*/ 	.word	0x00000000
        /*0fdc*/ 	.short	0x010a
        /*0fde*/ 	.byte	0xff
	.zero		1


	//   ....[184]....
        /*0fe0*/ 	.word	0x00012680
        /*0fe4*/ 	.word	0x00000000
        /*0fe8*/ 	.word	0x00000000
        /*0fec*/ 	.short	0x010a
        /*0fee*/ 	.byte	0xff
	.zero		1


	//   ....[185]....
        /*0ff0*/ 	.word	0x000126e0
        /*0ff4*/ 	.word	0x00000000
        /*0ff8*/ 	.word	0x00000000
        /*0ffc*/ 	.short	0x010a
        /*0ffe*/ 	.byte	0xff
	.zero		1


	//   ....[186]....
        /*1000*/ 	.word	0x00012740
        /*1004*/ 	.word	0x00000011
        /*1008*/ 	.word	0x00000180
        /*100c*/ 	.short	0x010a
        /*100e*/ 	.byte	0xff
	.zero		1


	//   ....[187]....
        /*1010*/ 	.word	0x000127a0
        /*1014*/ 	.word	0x0000000b
        /*1018*/ 	.word	0x00000180
        /*101c*/ 	.short	0x010a
        /*101e*/ 	.byte	0xff
	.zero		1


	//   ....[188]....
        /*1020*/ 	.word	0x000127f0
        /*1024*/ 	.word	0x0000000f
        /*1028*/ 	.word	0x00000138
        /*102c*/ 	.short	0x010a
        /*102e*/ 	.byte	0xff
	.zero		1


	//   ....[189]....
        /*1030*/ 	.word	0x00012850
        /*1034*/ 	.word	0x00000000
        /*1038*/ 	.word	0x00000110
        /*103c*/ 	.short	0x010a
        /*103e*/ 	.byte	0xff
	.zero		1


	//   ....[190]....
        /*1040*/ 	.word	0x000128b0
        /*1044*/ 	.word	0x00000000
        /*1048*/ 	.word	0x00000118
        /*104c*/ 	.short	0x010a
        /*104e*/ 	.byte	0xff
	.zero		1


	//   ....[191]....
        /*1050*/ 	.word	0x00012910
        /*1054*/ 	.word	0x00000000
        /*1058*/ 	.word	0x00000120
        /*105c*/ 	.short	0x010a
        /*105e*/ 	.byte	0xff
	.zero		1


	//   ....[192]....
        /*1060*/ 	.word	0x00012970
        /*1064*/ 	.word	0x00000000
        /*1068*/ 	.word	0x00000128
        /*106c*/ 	.short	0x010a
        /*106e*/ 	.byte	0xff
	.zero		1


	//   ....[193]....
        /*1070*/ 	.word	0x000129d0
        /*1074*/ 	.word	0x00000000
        /*1078*/ 	.word	0x00000220
        /*107c*/ 	.short	0x010a
        /*107e*/ 	.byte	0xff
	.zero		1


	//   ....[194]....
        /*1080*/ 	.word	0x00012a30
        /*1084*/ 	.word	0x00000000
        /*1088*/ 	.word	0x00000110
        /*108c*/ 	.short	0x010a
        /*108e*/ 	.byte	0xff
	.zero		1


	//   ....[195]....
        /*1090*/ 	.word	0x00012a90
        /*1094*/ 	.word	0x00000000
        /*1098*/ 	.word	0x00000118
        /*109c*/ 	.short	0x010a
        /*109e*/ 	.byte	0xff
	.zero		1


	//   ....[196]....
        /*10a0*/ 	.word	0x00012af0
        /*10a4*/ 	.word	0x00000000
        /*10a8*/ 	.word	0x00000120
        /*10ac*/ 	.short	0x010a
        /*10ae*/ 	.byte	0xff
	.zero		1


	//   ....[197]....
        /*10b0*/ 	.word	0x00012b50
        /*10b4*/ 	.word	0x00000000
        /*10b8*/ 	.word	0x00000220
        /*10bc*/ 	.short	0x010a
        /*10be*/ 	.byte	0xff
	.zero		1


	//   ....[198]....
        /*10c0*/ 	.word	0x00012c10
        /*10c4*/ 	.word	0x00000003
        /*10c8*/ 	.word	0x000000f0
        /*10cc*/ 	.short	0x010a
        /*10ce*/ 	.byte	0xff
	.zero		1


	//   ....[199]....
        /*10d0*/ 	.word	0x00012c60
        /*10d4*/ 	.word	0x00000061
        /*10d8*/ 	.word	0x000001c0
        /*10dc*/ 	.short	0x010a
        /*10de*/ 	.byte	0xff
	.zero		1


	//   ....[200]....
        /*10e0*/ 	.word	0x00012cc0
        /*10e4*/ 	.word	0x00000003
        /*10e8*/ 	.word	0x000000f8
        /*10ec*/ 	.short	0x010a
        /*10ee*/ 	.byte	0xff
	.zero		1


	//   ....[201]....
        /*10f0*/ 	.word	0x00012d20
        /*10f4*/ 	.word	0x00000000
        /*10f8*/ 	.word	0x00000100
        /*10fc*/ 	.short	0x010a
        /*10fe*/ 	.byte	0xff
	.zero		1


	//   ....[202]....
        /*1100*/ 	.word	0x00012d80
        /*1104*/ 	.word	0x00000000
        /*1108*/ 	.word	0x00000108
        /*110c*/ 	.short	0x010a
        /*110e*/ 	.byte	0xff
	.zero		1


	//   ....[203]....
        /*1110*/ 	.word	0x00012de0
        /*1114*/ 	.word	0x00000004
        /*1118*/ 	.word	0x00000140
        /*111c*/ 	.short	0x010a
        /*111e*/ 	.byte	0xff
	.zero		1


	//   ....[204]....
        /*1120*/ 	.word	0x00012e40
        /*1124*/ 	.word	0x00000004
        /*1128*/ 	.word	0x00000260
        /*112c*/ 	.short	0x010a
        /*112e*/ 	.byte	0xff
	.zero		1


	//   ....[205]....
        /*1130*/ 	.word	0x00012ea0
        /*1134*/ 	.word	0x00000000
        /*1138*/ 	.word	0x00000008
        /*113c*/ 	.short	0x010a
        /*113e*/ 	.byte	0xff
	.zero		1


	//   ....[206]....
        /*1140*/ 	.word	0x00012f80
        /*1144*/ 	.word	0x00000000
        /*1148*/ 	.word	0x00000008
        /*114c*/ 	.short	0x010a
        /*114e*/ 	.byte	0xff
	.zero		1


	//   ....[207]....
        /*1150*/ 	.word	0x00012fe0
        /*1154*/ 	.word	0x00000003
        /*1158*/ 	.word	0x000001e0
        /*115c*/ 	.short	0x010a
        /*115e*/ 	.byte	0xff
	.zero		1


	//   ....[208]....
        /*1160*/ 	.word	0x00013040
        /*1164*/ 	.word	0x00000003
        /*1168*/ 	.word	0x00000000
        /*116c*/ 	.short	0x010a
        /*116e*/ 	.byte	0xff
	.zero		1


	//   ....[209]....
        /*1170*/ 	.word	0x000130a0
        /*1174*/ 	.word	0x00000003
        /*1178*/ 	.word	0x00000220
        /*117c*/ 	.short	0x010a
        /*117e*/ 	.byte	0xff
	.zero		1


	//   ....[210]....
        /*1180*/ 	.word	0x00013100
        /*1184*/ 	.word	0x00000000
        /*1188*/ 	.word	0x000001e0
        /*118c*/ 	.short	0x010a
        /*118e*/ 	.byte	0xff
	.zero		1


	//   ....[211]....
        /*1190*/ 	.word	0x00013160
        /*1194*/ 	.word	0x00000000
        /*1198*/ 	.word	0x000001e0
        /*119c*/ 	.short	0x010a
        /*119e*/ 	.byte	0xff
	.zero		1


	//   ....[212]....
        /*11a0*/ 	.word	0x000131c0
        /*11a4*/ 	.word	0x00000000
        /*11a8*/ 	.word	0x000001e0
        /*11ac*/ 	.short	0x010a
        /*11ae*/ 	.byte	0xff
	.zero		1


	//   ....[213]....
        /*11b0*/ 	.word	0x00013220
        /*11b4*/ 	.word	0x00000000
        /*11b8*/ 	.word	0x00000210
        /*11bc*/ 	.short	0x010a
        /*11be*/ 	.byte	0xff
	.zero		1


	//----- nvinfo : EIATTR_NUM_MBARRIERS
	.align		4
.L_49:
        /*11c0*/ 	.byte	0x03, 0x38
        /*11c2*/ 	.short	0x0051


	//----- nvinfo : EIATTR_EXIT_INSTR_OFFSETS
	.align		4
        /*11c4*/ 	.byte	0x04, 0x1c
        /*11c6*/ 	.short	(.L_51 - .L_50)


	//   ....[0]....
.L_50:
        /*11c8*/ 	.word	0x00003980


	//   ....[1]....
        /*11cc*/ 	.word	0x00005520


	//   ....[2]....
        /*11d0*/ 	.word	0x00008ec0


	//   ....[3]....
        /*11d4*/ 	.word	0x0000a210


	//   ....[4]....
        /*11d8*/ 	.word	0x0000ef70


	//   ....[5]....
        /*11dc*/ 	.word	0x0000efa0


	//   ....[6]....
        /*11e0*/ 	.word	0x00010c40


	//   ....[7]....
        /*11e4*/ 	.word	0x000120c0


	//----- nvinfo : EIATTR_INDIRECT_BRANCH_TARGETS
	.align		4
.L_51:
        /*11e8*/ 	.byte	0x04, 0x34
        /*11ea*/ 	.short	(.L_53 - .L_52)


	//   ....[0]....
.L_52:
        /*11ec*/ 	.word	.L_x_328@srel
        /*11f0*/ 	.short	0x0
        /*11f2*/ 	.short	0x0
        /*11f4*/ 	.word	0xa
        /*11f8*/ 	.word	.L_x_329@srel
        /* <DEDUP_REMOVED lines=9> */


	//----- nvinfo : EIATTR_MAX_THREADS
	.align		4
.L_53:
        /*1220*/ 	.byte	0x04, 0x05
        /*1222*/ 	.short	(.L_55 - .L_54)
.L_54:
        /*1224*/ 	.word	0x00000180
        /*1228*/ 	.word	0x00000001
        /*122c*/ 	.word	0x00000001


	//----- nvinfo : EIATTR_CRS_STACK_SIZE
	.align		4
.L_55:
        /*1230*/ 	.byte	0x04, 0x1e
        /*1232*/ 	.short	(.L_57 - .L_56)
.L_56:
        /*1234*/ 	.word	0x00000000


	//----- nvinfo : EIATTR_CBANK_PARAM_SIZE
	.align		4
.L_57:
        /*1238*/ 	.byte	0x03, 0x19
        /*123a*/ 	.short	0x0900


	//----- nvinfo : EIATTR_PARAM_CBANK
	.align		4
        /*123c*/ 	.byte	0x04, 0x0a
        /*123e*/ 	.short	(.L_59 - .L_58)
	.align		4
.L_58:
        /*1240*/ 	.word	index@(.nv.constant0._ZN7cutlass13device_kernelINS_4gemm6kernel13GemmUniversalINS1_17GroupProblemShapeIN4cute5tupleIJiiiEEEEENS1_10collective13CollectiveMmaINS1_40MainloopSm100ArrayTmaUmmaWarpSpecializedILi15ELi8ELi4ENS6_IJNS5_1CILi2EEENSC_ILi1EEESE_EEEEENS6_IJNSC_ILi256EEENSC_ILi128EEENSC_ILi64EEEEEENS_12float_e4m3_tEPNS6_IJlSE_NSC_ILi0EEEEEESL_SO_NS5_8TiledMMAINS5_8MMA_AtomIJNS5_10MMA_TraitsINS5_25SM100_MMA_F8F6F4_2x1SM_SSEJSL_SL_fSH_SI_NS5_17integral_constantINS5_4UMMA5MajorELSV_0EEESW_NST_INSU_7ScaleInELSX_0EEESY_EEEEEENS5_6LayoutINS6_IJSE_SE_SE_EEENS6_IJSM_SM_SM_EEEEENS6_IJNS5_10UnderscoreES15_S15_EEEEENS5_18SM100_TMA_2SM_LOADENS5_14ComposedLayoutINS5_7SwizzleILi2ELi4ELi3EEENS5_18smem_ptr_flag_bitsILi8EEENS11_INS6_IJNSC_ILi8EEESJ_EEENS6_IJSJ_SE_EEEEEEEvNS5_8identityES18_S1I_vS1J_EENS_8epilogue10collective18CollectiveEpilogueINS1L_31Sm100PtrArrayTmaWarpSpecializedILi4ELi2ELi32ELb1ELb0EEEJNS6_IJSI_SI_SJ_EEENS6_IJNS11_ISI_SE_EENS11_INSC_ILi32EEESE_EEEEENS_6half_tEPNS6_IJSE_lSM_EEES1V_S1X_NS1L_6fusion15FusionCallbacksIS1P_NS1Y_17LinearCombinationIS1V_fS1V_fLNS_15FloatRoundStyleE2EEES1Q_S1U_JEEENS5_5SM1004TMEM4LOAD26SM100_TMEM_LOAD_16dp256b4xENS5_13SM90_TMA_LOADENS19_INS1A_ILi3ELi4ELi3EEENS1C_ILi16EEENS11_INS6_IJSJ_S1E_EEENS6_IJSE_SJ_EEEEEEENS5_17SM75_U16x8_LDSM_TENS5_14SM90_TMA_STOREES2E_NS5_17SM90_U16x8_STSM_TENS5_39AutoVectorizingCopyWithAssumedAlignmentILi128EEEEEEvvEEEEvNT_6ParamsE)
        /*1244*/ 	.short	0x0380
        /*1246*/ 	.short	0x0900


	//----- nvinfo : EIATTR_SW_WAR
	.align		4
.L_59:
        /*1248*/ 	.byte	0x04, 0x36
        /*124a*/ 	.short	(.L_61 - .L_60)
.L_60:
        /*124c*/ 	.word	0x00000008
.L_61:


//--------------------- .nv.callgraph             --------------------------
	.section	.nv.callgraph,"",@"SHT_CUDA_CALLGRAPH"
	.align	4
	.sectionentsize	8
	.align		4
        /*0000*/ 	.word	0x00000000
	.align		4
        /*0004*/ 	.word	0xffffffff
	.align		4
        /*0008*/ 	.word	index@(_ZN7cutlass13device_kernelINS_4gemm6kernel13GemmUniversalINS1_17GroupProblemShapeIN4cute5tupleIJiiiEEEEENS1_10collective13CollectiveMmaINS1_40MainloopSm100ArrayTmaUmmaWarpSpecializedILi15ELi8ELi4ENS6_IJNS5_1CILi2EEENSC_ILi1EEESE_EEEEENS6_IJNSC_ILi256EEENSC_ILi128EEENSC_ILi64EEEEEENS_12float_e4m3_tEPNS6_IJlSE_NSC_ILi0EEEEEESL_SO_NS5_8TiledMMAINS5_8MMA_AtomIJNS5_10MMA_TraitsINS5_25SM100_MMA_F8F6F4_2x1SM_SSEJSL_SL_fSH_SI_NS5_17integral_constantINS5_4UMMA5MajorELSV_0EEESW_NST_INSU_7ScaleInELSX_0EEESY_EEEEEENS5_6LayoutINS6_IJSE_SE_SE_EEENS6_IJSM_SM_SM_EEEEENS6_IJNS5_10UnderscoreES15_S15_EEEEENS5_18SM100_TMA_2SM_LOADENS5_14ComposedLayoutINS5_7SwizzleILi2ELi4ELi3EEENS5_18smem_ptr_flag_bitsILi8EEENS11_INS6_IJNSC_ILi8EEESJ_EEENS6_IJSJ_SE_EEEEEEEvNS5_8identityES18_S1I_vS1J_EENS_8epilogue10collective18CollectiveEpilogueINS1L_31Sm100PtrArrayTmaWarpSpecializedILi4ELi2ELi32ELb1ELb0EEEJNS6_IJSI_SI_SJ_EEENS6_IJNS11_ISI_SE_EENS11_INSC_ILi32EEESE_EEEEENS_6half_tEPNS6_IJSE_lSM_EEES1V_S1X_NS1L_6fusion15FusionCallbacksIS1P_NS1Y_17LinearCombinationIS1V_fS1V_fLNS_15FloatRoundStyleE2EEES1Q_S1U_JEEENS5_5SM1004TMEM4LOAD26SM100_TMEM_LOAD_16dp256b4xENS5_13SM90_TMA_LOADENS19_INS1A_ILi3ELi4ELi3EEENS1C_ILi16EEENS11_INS6_IJSJ_S1E_EEENS6_IJSE_SJ_EEEEEEENS5_17SM75_U16x8_LDSM_TENS5_14SM90_TMA_STOREES2E_NS5_17SM90_U16x8_STSM_TENS5_39AutoVectorizingCopyWithAssumedAlignmentILi128EEEEEEvvEEEEvNT_6ParamsE)
	.align		4
        /*000c*/ 	.word	index@(__assertfail)
	.align		4
        /*0010*/ 	.word	0x00000000
	.align		4
        /*0014*/ 	.word	0xfffffffe
	.align		4
        /*0018*/ 	.word	0x00000000
	.align		4
        /*001c*/ 	.word	0xfffffffd
	.align		4
        /*0020*/ 	.word	0x00000000
	.align		4
        /*0024*/ 	.word	0xfffffffc


//--------------------- .nv.constant4             --------------------------
	.section	.nv.constant4,"a",@progbits
	.align	8
	.align		8
.nv.constant4:
        /*0000*/ 	.dword	__assertfail
	.align		8
        /*0008*/ 	.dword	__unnamed_1
	.align		8
        /*0010*/ 	.dword	__unnamed_2
	.align		8
        /*0018*/ 	.dword	_ZN39_INTERNAL_8ddde5e6_4_k_cu_d609369e_36684cuda3std3__45__cpo5beginE
	.align		8
        /*0020*/ 	.dword	_ZN39_INTERNAL_8ddde5e6_4_k_cu_d609369e_36684cuda3std3__45__cpo3endE
	.align		8
        /*0028*/ 	.dword	_ZN39_INTERNAL_8ddde5e6_4_k_cu_d609369e_36684cuda3std3__45__cpo6cbeginE
	.align		8
        /*0030*/ 	.dword	_ZN39_INTERNAL_8ddde5e6_4_k_cu_d609369e_36684cuda3std3__45__cpo4cendE
	.align		8
        /*0038*/ 	.dword	_ZN39_INTERNAL_8ddde5e6_4_k_cu_d609369e_36684cuda3std3__441_GLOBAL__N__8ddde5e6_4_k_cu_d609369e_36686ignoreE
	.align		8
        /*0040*/ 	.dword	_ZN39_INTERNAL_8ddde5e6_4_k_cu_d609369e_36684cuda3std3__419piecewise_constructE
	.align		8
        /*0048*/ 	.dword	_ZN39_INTERNAL_8ddde5e6_4_k_cu_d609369e_36684cuda3std3__48in_placeE
	.align		8
        /*0050*/ 	.dword	_ZN39_INTERNAL_8ddde5e6_4_k_cu_d609369e_36684cuda3std6ranges3__45__cpo4swapE
	.align		8
        /*0058*/ 	.dword	_ZN39_INTERNAL_8ddde5e6_4_k_cu_d609369e_36684cuda3std6ranges3__45__cpo9iter_moveE
	.align		8
        /*0060*/ 	.dword	_ZN39_INTERNAL_8ddde5e6_4_k_cu_d609369e_36684cute7productE
	.align		8
        /*0068*/ 	.dword	_ZN39_INTERNAL_8ddde5e6_4_k_cu_d609369e_36684cute1_E
	.align		8
        /*0070*/ 	.dword	$str$24
	.align		8
        /*0078*/ 	.dword	$str$25
	.align		8
        /*0080*/ 	.dword	$str$26
	.align		8
        /*0088*/ 	.dword	$str$27


//--------------------- .nv.constant2._ZN7cutlass13device_kernelINS_4gemm6kernel13GemmUniversalINS1_17GroupProblemShapeIN4cute5tupleIJiiiEEEEENS1_10collective13CollectiveMmaINS1_40MainloopSm100ArrayTmaUmmaWarpSpecializedILi15ELi8ELi4ENS6_IJNS5_1CILi2EEENSC_ILi1EEESE_EEEEENS6_IJNSC_ILi256EEENSC_ILi128EEENSC_ILi64EEEEEENS_12float_e4m3_tEPNS6_IJlSE_NSC_ILi0EEEEEESL_SO_NS5_8TiledMMAINS5_8MMA_AtomIJNS5_10MMA_TraitsINS5_25SM100_MMA_F8F6F4_2x1SM_SSEJSL_SL_fSH_SI_NS5_17integral_constantINS5_4UMMA5MajorELSV_0EEESW_NST_INSU_7ScaleInELSX_0EEESY_EEEEEENS5_6LayoutINS6_IJSE_SE_SE_EEENS6_IJSM_SM_SM_EEEEENS6_IJNS5_10UnderscoreES15_S15_EEEEENS5_18SM100_TMA_2SM_LOADENS5_14ComposedLayoutINS5_7SwizzleILi2ELi4ELi3EEENS5_18smem_ptr_flag_bitsILi8EEENS11_INS6_IJNSC_ILi8EEESJ_EEENS6_IJSJ_SE_EEEEEEEvNS5_8identityES18_S1I_vS1J_EENS_8epilogue10collective18CollectiveEpilogueINS1L_31Sm100PtrArrayTmaWarpSpecializedILi4ELi2ELi32ELb1ELb0EEEJNS6_IJSI_SI_SJ_EEENS6_IJNS11_ISI_SE_EENS11_INSC_ILi32EEESE_EEEEENS_6half_tEPNS6_IJSE_lSM_EEES1V_S1X_NS1L_6fusion15FusionCallbacksIS1P_NS1Y_17LinearCombinationIS1V_fS1V_fLNS_15FloatRoundStyleE2EEES1Q_S1U_JEEENS5_5SM1004TMEM4LOAD26SM100_TMEM_LOAD_16dp256b4xENS5_13SM90_TMA_LOADENS19_INS1A_ILi3ELi4ELi3EEENS1C_ILi16EEENS11_INS6_IJSJ_S1E_EEENS6_IJSE_SJ_EEEEEEENS5_17SM75_U16x8_LDSM_TENS5_14SM90_TMA_STOREES2E_NS5_17SM90_U16x8_STSM_TENS5_39AutoVectorizingCopyWithAssumedAlignmentILi128EEEEEEvvEEEEvNT_6ParamsE --------------------------
	.section	.nv.constant2._ZN7cutlass13device_kernelINS_4gemm6kernel13GemmUniversalINS1_17GroupProblemShapeIN4cute5tupleIJiiiEEEEENS1_10collective13CollectiveMmaINS1_40MainloopSm100ArrayTmaUmmaWarpSpecializedILi15ELi8ELi4ENS6_IJNS5_1CILi2EEENSC_ILi1EEESE_EEEEENS6_IJNSC_ILi256EEENSC_ILi128EEENSC_ILi64EEEEEENS_12float_e4m3_tEPNS6_IJlSE_NSC_ILi0EEEEEESL_SO_NS5_8TiledMMAINS5_8MMA_AtomIJNS5_10MMA_TraitsINS5_25SM100_MMA_F8F6F4_2x1SM_SSEJSL_SL_fSH_SI_NS5_17integral_constantINS5_4UMMA5MajorELSV_0EEESW_NST_INSU_7ScaleInELSX_0EEESY_EEEEEENS5_6LayoutINS6_IJSE_SE_SE_EEENS6_IJSM_SM_SM_EEEEENS6_IJNS5_10UnderscoreES15_S15_EEEEENS5_18SM100_TMA_2SM_LOADENS5_14ComposedLayoutINS5_7SwizzleILi2ELi4ELi3EEENS5_18smem_ptr_flag_bitsILi8EEENS11_INS6_IJNSC_ILi8EEESJ_EEENS6_IJSJ_SE_EEEEEEEvNS5_8identityES18_S1I_vS1J_EENS_8epilogue10collective18CollectiveEpilogueINS1L_31Sm100PtrArrayTmaWarpSpecializedILi4ELi2ELi32ELb1ELb0EEEJNS6_IJSI_SI_SJ_EEENS6_IJNS11_ISI_SE_EENS11_INSC_ILi32EEESE_EEEEENS_6half_tEPNS6_IJSE_lSM_EEES1V_S1X_NS1L_6fusion15FusionCallbacksIS1P_NS1Y_17LinearCombinationIS1V_fS1V_fLNS_15FloatRoundStyleE2EEES1Q_S1U_JEEENS5_5SM1004TMEM4LOAD26SM100_TMEM_LOAD_16dp256b4xENS5_13SM90_TMA_LOADENS19_INS1A_ILi3ELi4ELi3EEENS1C_ILi16EEENS11_INS6_IJSJ_S1E_EEENS6_IJSE_SJ_EEEEEEENS5_17SM75_U16x8_LDSM_TENS5_14SM90_TMA_STOREES2E_NS5_17SM90_U16x8_STSM_TENS5_39AutoVectorizingCopyWithAssumedAlignmentILi128EEEEEEvvEEEEvNT_6ParamsE,"a",@progbits
	.sectionflags	@""
	.align	4
.nv.constant2._ZN7cutlass13device_kernelINS_4gemm6kernel13GemmUniversalINS1_17GroupProblemShapeIN4cute5tupleIJiiiEEEEENS1_10collective13CollectiveMmaINS1_40MainloopSm100ArrayTmaUmmaWarpSpecializedILi15ELi8ELi4ENS6_IJNS5_1CILi2EEENSC_ILi1EEESE_EEEEENS6_IJNSC_ILi256EEENSC_ILi128EEENSC_ILi64EEEEEENS_12float_e4m3_tEPNS6_IJlSE_NSC_ILi0EEEEEESL_SO_NS5_8TiledMMAINS5_8MMA_AtomIJNS5_10MMA_TraitsINS5_25SM100_MMA_F8F6F4_2x1SM_SSEJSL_SL_fSH_SI_NS5_17integral_constantINS5_4UMMA5MajorELSV_0EEESW_NST_INSU_7ScaleInELSX_0EEESY_EEEEEENS5_6LayoutINS6_IJSE_SE_SE_EEENS6_IJSM_SM_SM_EEEEENS6_IJNS5_10UnderscoreES15_S15_EEEEENS5_18SM100_TMA_2SM_LOADENS5_14ComposedLayoutINS5_7SwizzleILi2ELi4ELi3EEENS5_18smem_ptr_flag_bitsILi8EEENS11_INS6_IJNSC_ILi8EEESJ_EEENS6_IJSJ_SE_EEEEEEEvNS5_8identityES18_S1I_vS1J_EENS_8epilogue10collective18CollectiveEpilogueINS1L_31Sm100PtrArrayTmaWarpSpecializedILi4ELi2ELi32ELb1ELb0EEEJNS6_IJSI_SI_SJ_EEENS6_IJNS11_ISI_SE_EENS11_INSC_ILi32EEESE_EEEEENS_6half_tEPNS6_IJSE_lSM_EEES1V_S1X_NS1L_6fusion15FusionCallbacksIS1P_NS1Y_17LinearCombinationIS1V_fS1V_fLNS_15FloatRoundStyleE2EEES1Q_S1U_JEEENS5_5SM1004TMEM4LOAD26SM100_TMEM_LOAD_16dp256b4xENS5_13SM90_TMA_LOADENS19_INS1A_ILi3ELi4ELi3EEENS1C_ILi16EEENS11_INS6_IJSJ_S1E_EEENS6_IJSE_SJ_EEEEEEENS5_17SM75_U16x8_LDSM_TENS5_14SM90_TMA_STOREES2E_NS5_17SM90_U16x8_STSM_TENS5_39AutoVectorizingCopyWithAssumedAlignmentILi128EEEEEEvvEEEEvNT_6ParamsE:
        /*0000*/ 	.byte	0x60, 0x0c, 0x01, 0x00, 0xa0, 0x55, 0x00, 0x00, 0xa0, 0x55, 0x00, 0x00, 0xa0, 0x55, 0x00, 0x00
        /*0010*/ 	.byte	0xa0, 0x55, 0x00, 0x00, 0xa0, 0x55, 0x00, 0x00, 0xa0, 0x55, 0x00, 0x00, 0xa0, 0x55, 0x00, 0x00
        /*0020*/ 	.byte	0xb0, 0xef, 0x00, 0x00, 0xa0, 0x55, 0x00, 0x00


//--------------------- .text._ZN7cutlass13device_kernelINS_4gemm6kernel13GemmUniversalINS1_17GroupProblemShapeIN4cute5tupleIJiiiEEEEENS1_10collective13CollectiveMmaINS1_40MainloopSm100ArrayTmaUmmaWarpSpecializedILi15ELi8ELi4ENS6_IJNS5_1CILi2EEENSC_ILi1EEESE_EEEEENS6_IJNSC_ILi256EEENSC_ILi128EEENSC_ILi64EEEEEENS_12float_e4m3_tEPNS6_IJlSE_NSC_ILi0EEEEEESL_SO_NS5_8TiledMMAINS5_8MMA_AtomIJNS5_10MMA_TraitsINS5_25SM100_MMA_F8F6F4_2x1SM_SSEJSL_SL_fSH_SI_NS5_17integral_constantINS5_4UMMA5MajorELSV_0EEESW_NST_INSU_7ScaleInELSX_0EEESY_EEEEEENS5_6LayoutINS6_IJSE_SE_SE_EEENS6_IJSM_SM_SM_EEEEENS6_IJNS5_10UnderscoreES15_S15_EEEEENS5_18SM100_TMA_2SM_LOADENS5_14ComposedLayoutINS5_7SwizzleILi2ELi4ELi3EEENS5_18smem_ptr_flag_bitsILi8EEENS11_INS6_IJNSC_ILi8EEESJ_EEENS6_IJSJ_SE_EEEEEEEvNS5_8identityES18_S1I_vS1J_EENS_8epilogue10collective18CollectiveEpilogueINS1L_31Sm100PtrArrayTmaWarpSpecializedILi4ELi2ELi32ELb1ELb0EEEJNS6_IJSI_SI_SJ_EEENS6_IJNS11_ISI_SE_EENS11_INSC_ILi32EEESE_EEEEENS_6half_tEPNS6_IJSE_lSM_EEES1V_S1X_NS1L_6fusion15FusionCallbacksIS1P_NS1Y_17LinearCombinationIS1V_fS1V_fLNS_15FloatRoundStyleE2EEES1Q_S1U_JEEENS5_5SM1004TMEM4LOAD26SM100_TMEM_LOAD_16dp256b4xENS5_13SM90_TMA_LOADENS19_INS1A_ILi3ELi4ELi3EEENS1C_ILi16EEENS11_INS6_IJSJ_S1E_EEENS6_IJSE_SJ_EEEEEEENS5_17SM75_U16x8_LDSM_TENS5_14SM90_TMA_STOREES2E_NS5_17SM90_U16x8_STSM_TENS5_39AutoVectorizingCopyWithAssumedAlignmentILi128EEEEEEvvEEEEvNT_6ParamsE --------------------------
	.section	.text._ZN7cutlass13device_kernelINS_4gemm6kernel13GemmUniversalINS1_17GroupProblemShapeIN4cute5tupleIJiiiEEEEENS1_10collective13CollectiveMmaINS1_40MainloopSm100ArrayTmaUmmaWarpSpecializedILi15ELi8ELi4ENS6_IJNS5_1CILi2EEENSC_ILi1EEESE_EEEEENS6_IJNSC_ILi256EEENSC_ILi128EEENSC_ILi64EEEEEENS_12float_e4m3_tEPNS6_IJlSE_NSC_ILi0EEEEEESL_SO_NS5_8TiledMMAINS5_8MMA_AtomIJNS5_10MMA_TraitsINS5_25SM100_MMA_F8F6F4_2x1SM_SSEJSL_SL_fSH_SI_NS5_17integral_constantINS5_4UMMA5MajorELSV_0EEESW_NST_INSU_7ScaleInELSX_0EEESY_EEEEEENS5_6LayoutINS6_IJSE_SE_SE_EEENS6_IJSM_SM_SM_EEEEENS6_IJNS5_10UnderscoreES15_S15_EEEEENS5_18SM100_TMA_2SM_LOADENS5_14ComposedLayoutINS5_7SwizzleILi2ELi4ELi3EEENS5_18smem_ptr_flag_bitsILi8EEENS11_INS6_IJNSC_ILi8EEESJ_EEENS6_IJSJ_SE_EEEEEEEvNS5_8identityES18_S1I_vS1J_EENS_8epilogue10collective18CollectiveEpilogueINS1L_31Sm100PtrArrayTmaWarpSpecializedILi4ELi2ELi32ELb1ELb0EEEJNS6_IJSI_SI_SJ_EEENS6_IJNS11_ISI_SE_EENS11_INSC_ILi32EEESE_EEEEENS_6half_tEPNS6_IJSE_lSM_EEES1V_S1X_NS1L_6fusion15FusionCallbacksIS1P_NS1Y_17LinearCombinationIS1V_fS1V_fLNS_15FloatRoundStyleE2EEES1Q_S1U_JEEENS5_5SM1004TMEM4LOAD26SM100_TMEM_LOAD_16dp256b4xENS5_13SM90_TMA_LOADENS19_INS1A_ILi3ELi4ELi3EEENS1C_ILi16EEENS11_INS6_IJSJ_S1E_EEENS6_IJSE_SJ_EEEEEEENS5_17SM75_U16x8_LDSM_TENS5_14SM90_TMA_STOREES2E_NS5_17SM90_U16x8_STSM_TENS5_39AutoVectorizingCopyWithAssumedAlignmentILi128EEEEEEvvEEEEvNT_6ParamsE,"ax",@progbits
	.align	128
.text._ZN7cutlass13device_kernelINS_4gemm6kernel13GemmUniversalINS1_17GroupProblemShapeIN4cute5tupleIJiiiEEEEENS1_10collective13CollectiveMmaINS1_40MainloopSm100ArrayTmaUmmaWarpSpecializedILi15ELi8ELi4ENS6_IJNS5_1CILi2EEENSC_ILi1EEESE_EEEEENS6_IJNSC_ILi256EEENSC_ILi128EEENSC_ILi64EEEEEENS_12float_e4m3_tEPNS6_IJlSE_NSC_ILi0EEEEEESL_SO_NS5_8TiledMMAINS5_8MMA_AtomIJNS5_10MMA_TraitsINS5_25SM100_MMA_F8F6F4_2x1SM_SSEJSL_SL_fSH_SI_NS5_17integral_constantINS5_4UMMA5MajorELSV_0EEESW_NST_INSU_7ScaleInELSX_0EEESY_EEEEEENS5_6LayoutINS6_IJSE_SE_SE_EEENS6_IJSM_SM_SM_EEEEENS6_IJNS5_10UnderscoreES15_S15_EEEEENS5_18SM100_TMA_2SM_LOADENS5_14ComposedLayoutINS5_7SwizzleILi2ELi4ELi3EEENS5_18smem_ptr_flag_bitsILi8EEENS11_INS6_IJNSC_ILi8EEESJ_EEENS6_IJSJ_SE_EEEEEEEvNS5_8identityES18_S1I_vS1J_EENS_8epilogue10collective18CollectiveEpilogueINS1L_31Sm100PtrArrayTmaWarpSpecializedILi4ELi2ELi32ELb1ELb0EEEJNS6_IJSI_SI_SJ_EEENS6_IJNS11_ISI_SE_EENS11_INSC_ILi32EEESE_EEEEENS_6half_tEPNS6_IJSE_lSM_EEES1V_S1X_NS1L_6fusion15FusionCallbacksIS1P_NS1Y_17LinearCombinationIS1V_fS1V_fLNS_15FloatRoundStyleE2EEES1Q_S1U_JEEENS5_5SM1004TMEM4LOAD26SM100_TMEM_LOAD_16dp256b4xENS5_13SM90_TMA_LOADENS19_INS1A_ILi3ELi4ELi3EEENS1C_ILi16EEENS11_INS6_IJSJ_S1E_EEENS6_IJSE_SJ_EEEEEEENS5_17SM75_U16x8_LDSM_TENS5_14SM90_TMA_STOREES2E_NS5_17SM90_U16x8_STSM_TENS5_39AutoVectorizingCopyWithAssumedAlignmentILi128EEEEEEvvEEEEvNT_6ParamsE:
        .type           _ZN7cutlass13device_kernelINS_4gemm6kernel13GemmUniversalINS1_17GroupProblemShapeIN4cute5tupleIJiiiEEEEENS1_10collective13CollectiveMmaINS1_40MainloopSm100ArrayTmaUmmaWarpSpecializedILi15ELi8ELi4ENS6_IJNS5_1CILi2EEENSC_ILi1EEESE_EEEEENS6_IJNSC_ILi256EEENSC_ILi128EEENSC_ILi64EEEEEENS_12float_e4m3_tEPNS6_IJlSE_NSC_ILi0EEEEEESL_SO_NS5_8TiledMMAINS5_8MMA_AtomIJNS5_10MMA_TraitsINS5_25SM100_MMA_F8F6F4_2x1SM_SSEJSL_SL_fSH_SI_NS5_17integral_constantINS5_4UMMA5MajorELSV_0EEESW_NST_INSU_7ScaleInELSX_0EEESY_EEEEEENS5_6LayoutINS6_IJSE_SE_SE_EEENS6_IJSM_SM_SM_EEEEENS6_IJNS5_10UnderscoreES15_S15_EEEEENS5_18SM100_TMA_2SM_LOADENS5_14ComposedLayoutINS5_7SwizzleILi2ELi4ELi3EEENS5_18smem_ptr_flag_bitsILi8EEENS11_INS6_IJNSC_ILi8EEESJ_EEENS6_IJSJ_SE_EEEEEEEvNS5_8identityES18_S1I_vS1J_EENS_8epilogue10collective18CollectiveEpilogueINS1L_31Sm100PtrArrayTmaWarpSpecializedILi4ELi2ELi32ELb1ELb0EEEJNS6_IJSI_SI_SJ_EEENS6_IJNS11_ISI_SE_EENS11_INSC_ILi32EEESE_EEEEENS_6half_tEPNS6_IJSE_lSM_EEES1V_S1X_NS1L_6fusion15FusionCallbacksIS1P_NS1Y_17LinearCombinationIS1V_fS1V_fLNS_15FloatRoundStyleE2EEES1Q_S1U_JEEENS5_5SM1004TMEM4LOAD26SM100_TMEM_LOAD_16dp256b4xENS5_13SM90_TMA_LOADENS19_INS1A_ILi3ELi4ELi3EEENS1C_ILi16EEENS11_INS6_IJSJ_S1E_EEENS6_IJSE_SJ_EEEEEEENS5_17SM75_U16x8_LDSM_TENS5_14SM90_TMA_STOREES2E_NS5_17SM90_U16x8_STSM_TENS5_39AutoVectorizingCopyWithAssumedAlignmentILi128EEEEEEvvEEEEvNT_6ParamsE,@function
        .size           _ZN7cutlass13device_kernelINS_4gemm6kernel13GemmUniversalINS1_17GroupProblemShapeIN4cute5tupleIJiiiEEEEENS1_10collective13CollectiveMmaINS1_40MainloopSm100ArrayTmaUmmaWarpSpecializedILi15ELi8ELi4ENS6_IJNS5_1CILi2EEENSC_ILi1EEESE_EEEEENS6_IJNSC_ILi256EEENSC_ILi128EEENSC_ILi64EEEEEENS_12float_e4m3_tEPNS6_IJlSE_NSC_ILi0EEEEEESL_SO_NS5_8TiledMMAINS5_8MMA_AtomIJNS5_10MMA_TraitsINS5_25SM100_MMA_F8F6F4_2x1SM_SSEJSL_SL_fSH_SI_NS5_17integral_constantINS5_4UMMA5MajorELSV_0EEESW_NST_INSU_7ScaleInELSX_0EEESY_EEEEEENS5_6LayoutINS6_IJSE_SE_SE_EEENS6_IJSM_SM_SM_EEEEENS6_IJNS5_10UnderscoreES15_S15_EEEEENS5_18SM100_TMA_2SM_LOADENS5_14ComposedLayoutINS5_7SwizzleILi2ELi4ELi3EEENS5_18smem_ptr_flag_bitsILi8EEENS11_INS6_IJNSC_ILi8EEESJ_EEENS6_IJSJ_SE_EEEEEEEvNS5_8identityES18_S1I_vS1J_EENS_8epilogue10collective18CollectiveEpilogueINS1L_31Sm100PtrArrayTmaWarpSpecializedILi4ELi2ELi32ELb1ELb0EEEJNS6_IJSI_SI_SJ_EEENS6_IJNS11_ISI_SE_EENS11_INSC_ILi32EEESE_EEEEENS_6half_tEPNS6_IJSE_lSM_EEES1V_S1X_NS1L_6fusion15FusionCallbacksIS1P_NS1Y_17LinearCombinationIS1V_fS1V_fLNS_15FloatRoundStyleE2EEES1Q_S1U_JEEENS5_5SM1004TMEM4LOAD26SM100_TMEM_LOAD_16dp256b4xENS5_13SM90_TMA_LOADENS19_INS1A_ILi3ELi4ELi3EEENS1C_ILi16EEENS11_INS6_IJSJ_S1E_EEENS6_IJSE_SJ_EEEEEEENS5_17SM75_U16x8_LDSM_TENS5_14SM90_TMA_STOREES2E_NS5_17SM90_U16x8_STSM_TENS5_39AutoVectorizingCopyWithAssumedAlignmentILi128EEEEEEvvEEEEvNT_6ParamsE,(.L_x_339 - _ZN7cutlass13device_kernelINS_4gemm6kernel13GemmUniversalINS1_17GroupProblemShapeIN4cute5tupleIJiiiEEEEENS1_10collective13CollectiveMmaINS1_40MainloopSm100ArrayTmaUmmaWarpSpecializedILi15ELi8ELi4ENS6_IJNS5_1CILi2EEENSC_ILi1EEESE_EEEEENS6_IJNSC_ILi256EEENSC_ILi128EEENSC_ILi64EEEEEENS_12float_e4m3_tEPNS6_IJlSE_NSC_ILi0EEEEEESL_SO_NS5_8TiledMMAINS5_8MMA_AtomIJNS5_10MMA_TraitsINS5_25SM100_MMA_F8F6F4_2x1SM_SSEJSL_SL_fSH_SI_NS5_17integral_constantINS5_4UMMA5MajorELSV_0EEESW_NST_INSU_7ScaleInELSX_0EEESY_EEEEEENS5_6LayoutINS6_IJSE_SE_SE_EEENS6_IJSM_SM_SM_EEEEENS6_IJNS5_10UnderscoreES15_S15_EEEEENS5_18SM100_TMA_2SM_LOADENS5_14ComposedLayoutINS5_7SwizzleILi2ELi4ELi3EEENS5_18smem_ptr_flag_bitsILi8EEENS11_INS6_IJNSC_ILi8EEESJ_EEENS6_IJSJ_SE_EEEEEEEvNS5_8identityES18_S1I_vS1J_EENS_8epilogue10collective18CollectiveEpilogueINS1L_31Sm100PtrArrayTmaWarpSpecializedILi4ELi2ELi32ELb1ELb0EEEJNS6_IJSI_SI_SJ_EEENS6_IJNS11_ISI_SE_EENS11_INSC_ILi32EEESE_EEEEENS_6half_tEPNS6_IJSE_lSM_EEES1V_S1X_NS1L_6fusion15FusionCallbacksIS1P_NS1Y_17LinearCombinationIS1V_fS1V_fLNS_15FloatRoundStyleE2EEES1Q_S1U_JEEENS5_5SM1004TMEM4LOAD26SM100_TMEM_LOAD_16dp256b4xENS5_13SM90_TMA_LOADENS19_INS1A_ILi3ELi4ELi3EEENS1C_ILi16EEENS11_INS6_IJSJ_S1E_EEENS6_IJSE_SJ_EEEEEEENS5_17SM75_U16x8_LDSM_TENS5_14SM90_TMA_STOREES2E_NS5_17SM90_U16x8_STSM_TENS5_39AutoVectorizingCopyWithAssumedAlignmentILi128EEEEEEvvEEEEvNT_6ParamsE)
        .other          _ZN7cutlass13device_kernelINS_4gemm6kernel13GemmUniversalINS1_17GroupProblemShapeIN4cute5tupleIJiiiEEEEENS1_10collective13CollectiveMmaINS1_40MainloopSm100ArrayTmaUmmaWarpSpecializedILi15ELi8ELi4ENS6_IJNS5_1CILi2EEENSC_ILi1EEESE_EEEEENS6_IJNSC_ILi256EEENSC_ILi128EEENSC_ILi64EEEEEENS_12float_e4m3_tEPNS6_IJlSE_NSC_ILi0EEEEEESL_SO_NS5_8TiledMMAINS5_8MMA_AtomIJNS5_10MMA_TraitsINS5_25SM100_MMA_F8F6F4_2x1SM_SSEJSL_SL_fSH_SI_NS5_17integral_constantINS5_4UMMA5MajorELSV_0EEESW_NST_INSU_7ScaleInELSX_0EEESY_EEEEEENS5_6LayoutINS6_IJSE_SE_SE_EEENS6_IJSM_SM_SM_EEEEENS6_IJNS5_10UnderscoreES15_S15_EEEEENS5_18SM100_TMA_2SM_LOADENS5_14ComposedLayoutINS5_7SwizzleILi2ELi4ELi3EEENS5_18smem_ptr_flag_bitsILi8EEENS11_INS6_IJNSC_ILi8EEESJ_EEENS6_IJSJ_SE_EEEEEEEvNS5_8identityES18_S1I_vS1J_EENS_8epilogue10collective18CollectiveEpilogueINS1L_31Sm100PtrArrayTmaWarpSpecializedILi4ELi2ELi32ELb1ELb0EEEJNS6_IJSI_SI_SJ_EEENS6_IJNS11_ISI_SE_EENS11_INSC_ILi32EEESE_EEEEENS_6half_tEPNS6_IJSE_lSM_EEES1V_S1X_NS1L_6fusion15FusionCallbacksIS1P_NS1Y_17LinearCombinationIS1V_fS1V_fLNS_15FloatRoundStyleE2EEES1Q_S1U_JEEENS5_5SM1004TMEM4LOAD26SM100_TMEM_LOAD_16dp256b4xENS5_13SM90_TMA_LOADENS19_INS1A_ILi3ELi4ELi3EEENS1C_ILi16EEENS11_INS6_IJSJ_S1E_EEENS6_IJSE_SJ_EEEEEEENS5_17SM75_U16x8_LDSM_TENS5_14SM90_TMA_STOREES2E_NS5_17SM90_U16x8_STSM_TENS5_39AutoVectorizingCopyWithAssumedAlignmentILi128EEEEEEvvEEEEvNT_6ParamsE,@"STO_CUDA_ENTRY STV_DEFAULT"
_ZN7cutlass13device_kernelINS_4gemm6kernel13GemmUniversalINS1_17GroupProblemShapeIN4cute5tupleIJiiiEEEEENS1_10collective13CollectiveMmaINS1_40MainloopSm100ArrayTmaUmmaWarpSpecializedILi15ELi8ELi4ENS6_IJNS5_1CILi2EEENSC_ILi1EEESE_EEEEENS6_IJNSC_ILi256EEENSC_ILi128EEENSC_ILi64EEEEEENS_12float_e4m3_tEPNS6_IJlSE_NSC_ILi0EEEEEESL_SO_NS5_8TiledMMAINS5_8MMA_AtomIJNS5_10MMA_TraitsINS5_25SM100_MMA_F8F6F4_2x1SM_SSEJSL_SL_fSH_SI_NS5_17integral_constantINS5_4UMMA5MajorELSV_0EEESW_NST_INSU_7ScaleInELSX_0EEESY_EEEEEENS5_6LayoutINS6_IJSE_SE_SE_EEENS6_IJSM_SM_SM_EEEEENS6_IJNS5_10UnderscoreES15_S15_EEEEENS5_18SM100_TMA_2SM_LOADENS5_14ComposedLayoutINS5_7SwizzleILi2ELi4ELi3EEENS5_18smem_ptr_flag_bitsILi8EEENS11_INS6_IJNSC_ILi8EEESJ_EEENS6_IJSJ_SE_EEEEEEEvNS5_8identityES18_S1I_vS1J_EENS_8epilogue10collective18CollectiveEpilogueINS1L_31Sm100PtrArrayTmaWarpSpecializedILi4ELi2ELi32ELb1ELb0EEEJNS6_IJSI_SI_SJ_EEENS6_IJNS11_ISI_SE_EENS11_INSC_ILi32EEESE_EEEEENS_6half_tEPNS6_IJSE_lSM_EEES1V_S1X_NS1L_6fusion15FusionCallbacksIS1P_NS1Y_17LinearCombinationIS1V_fS1V_fLNS_15FloatRoundStyleE2EEES1Q_S1U_JEEENS5_5SM1004TMEM4LOAD26SM100_TMEM_LOAD_16dp256b4xENS5_13SM90_TMA_LOADENS19_INS1A_ILi3ELi4ELi3EEENS1C_ILi16EEENS11_INS6_IJSJ_S1E_EEENS6_IJSE_SJ_EEEEEEENS5_17SM75_U16x8_LDSM_TENS5_14SM90_TMA_STOREES2E_NS5_17SM90_U16x8_STSM_TENS5_39AutoVectorizingCopyWithAssumedAlignmentILi128EEEEEEvvEEEEvNT_6ParamsE:
[----:B------:R-:W1:Y:S01]  /*0000*/  LDC R1, c[0x0][0x37c] ;  /* 0x0000df00ff017b82 */ /* 0x000e620000000800 */
[----:B------:R-:W2:Y:S07]  /*0010*/  S2R R0, SR_TID.X ;  /* 0x0000000000007919 */ /* 0x000eae0000002100 */
[----:B------:R-:W3:Y:S01]  /*0020*/  S2UR UR31, SR_CgaCtaId ;  /* 0x00000000001f79c3 */ /* 0x000ee20000008800 */
[----:B------:R-:W-:Y:S01]  /*0030*/  UMOV UR37, 0x4 ;  /* 0x0000000400257882 */ /* 0x000fe20000000000 */
[----:B------:R-:W4:Y:S01]  /*0040*/  LDCU UR30, c[0x0][0x370] ;  /* 0x00006e00ff1e77ac */ /* 0x000f220008000800 */
[----:B------:R-:W-:-:S05]  /*0050*/  ELECT P3, URZ, PT ;  /* 0x0000000000ff782f */ /* 0x000fca0003860000 */
[----:B------:R-:W-:Y:S08]  /*0060*/  S2UR UR42, SR_CTAID.X ;  /* 0x00000000002a79c3 */ /* 0x000ff00000002500 */
[----:B------:R-:W4:Y:S01]  /*0070*/  S2UR UR58, SR_CTAID.Y ;  /* 0x00000000003a79c3 */ /* 0x000f220000002600 */
[----:B---3--:R-:W-:Y:S02]  /*0080*/  ULOP3.LUT UR44, UR31, 0x1, URZ, 0xc0, !UPT ;  /* 0x000000011f2c7892 */ /* 0x008fe4000f8ec0ff */
[----:B------:R-:W-:Y:S01]  /*0090*/  ULOP3.LUT UR43, UR31, 0x1, URZ, 0x3c, !UPT ;  /* 0x000000011f2b7892 */ /* 0x000fe2000f8e3cff */
[----:B--2---:R-:W-:-:S05]  /*00a0*/  SHF.R.U32.HI R80, RZ, 0x5, R0 ;  /* 0x00000005ff507819 */ /* 0x004fca0000011600 */
[----:B------:R-:W2:Y:S01]  /*00b0*/  SHFL.IDX PT, R2, R80, RZ, 0x1f ;  /* 0x00001fff50027589 */ /* 0x000ea200000e0000 */
[----:B----4-:R-:W-:Y:S01]  /*00c0*/  UIMAD UR28, UR58, UR30, UR42 ;  /* 0x0000001e3a1c72a4 */ /* 0x010fe2000f8e022a */
[----:B--2---:R-:W-:-:S13]  /*00d0*/  R2UR UR21, R2 ;  /* 0x00000000021572ca */ /* 0x004fda00000e0000 */
[----:B------:R-:W-:Y:S02]  /*00e0*/  UISETP.GE.AND UP0, UPT, UR21, 0x8, UPT ;  /* 0x000000081500788c */ /* 0x000fe4000bf06270 */
[----:B------:R-:W-:Y:S02]  /*00f0*/  UISETP.GT.AND UP1, UPT, UR21, 0x3, UPT ;  /* 0x000000031500788c */ /* 0x000fe4000bf24270 */
[----:B------:R-:W-:-:S04]  /*0100*/  USEL UR37, UR37, 0x8, !UP0 ;  /* 0x0000000825257887 */ /* 0x000fc8000c000000 */
[----:B------:R-:W-:Y:S02]  /*0110*/  USEL UR37, UR37, UR21, UP1 ;  /* 0x0000001525257287 */ /* 0x000fe40008800000 */
[----:B------:R-:W-:Y:S02]  /*0120*/  ULOP3.LUT UR21, UR21, 0xfffffffc, URZ, 0xc0, !UPT ;  /* 0xfffffffc15157892 */ /* 0x000fe4000f8ec0ff */
[----:B------:R-:W-:-:S09]  /*0130*/  UISETP.NE.AND UP0, UPT, UR37, 0x2, UPT ;  /* 0x000000022500788c */ /* 0x000fd2000bf05270 */
[----:B-1----:R-:W-:Y:S05]  /*0140*/  BRA.U UP0, `(.L_x_0) ;  /* 0x0000000100f87547 */ /* 0x002fea000b800000 */
[----:B------:R-:W1:Y:S01]  /*0150*/  LDCU UR34, c[0x0][0xc1c] ;  /* 0x00018380ff2277ac */ /* 0x000e620008000800 */
[----:B------:R-:W-:Y:S01]  /*0160*/  BSSY.RECONVERGENT B0, `(.L_x_1) ;  /* 0x000003b000007945 */ /* 0x000fe20003800200 */
[----:B------:R-:W2:Y:S01]  /*0170*/  LDCU.64 UR4, c[0x0][0x820] ;  /* 0x00010400ff0477ac */ /* 0x000ea20008000a00 */
[----:B------:R-:W-:Y:S01]  /*0180*/  ELECT P0, URZ, PT ;  /* 0x0000000000ff782f */ /* 0x000fe20003800000 */
[----:B------:R-:W-:Y:S02]  /*0190*/  UIMAD UR38, UR28, 0x19, URZ ;  /* 0x000000191c2678a4 */ /* 0x000fe4000f8e02ff */
[----:B-1----:R-:W-:-:S04]  /*01a0*/  UIADD3 UR34, UPT, UPT, UR28, UR34, URZ ;  /* 0x000000221c227290 */ /* 0x002fc8000fffe0ff */
[----:B------:R-:W-:Y:S02]  /*01b0*/  UIMAD UR34, UR34, 0x19, URZ ;  /* 0x00000019222278a4 */ /* 0x000fe4000f8e02ff */
[----:B--2---:R-:W-:Y:S02]  /*01c0*/  UIMAD.WIDE.U32 UR38, UR38, 0x80, UR4 ;  /* 0x00000080262678a5 */ /* 0x004fe4000f8e0004 */
[----:B------:R-:W-:Y:S02]  /*01d0*/  UIMAD.WIDE.U32 UR34, UR34, 0x80, UR4 ;  /* 0x00000080222278a5 */ /* 0x000fe4000f8e0004 */
[----:B------:R-:W-:Y:S10]  /*01e0*/  @!P0 BRA `(.L_x_2) ;  /* 0x0000000000c88947 */ /* 0x000ff40003800000 */
[----:B------:R-:W1:Y:S01]  /*01f0*/  LDC.64 R64, c[0x0][0x400] ;  /* 0x00010000ff407b82 */ /* 0x000e620000000a00 */
[----:B------:R-:W-:Y:S02]  /*0200*/  UMOV UR4, 0x400 ;  /* 0x0000040000047882 */ /* 0x000fe40000000000 */
[----:B------:R-:W-:-:S05]  /*0210*/  ULEA UR4, UR31, UR4, 0x18 ;  /* 0x000000041f047291 */ /* 0x000fca000f8ec0ff */
[----:B------:R-:W1:Y:S08]  /*0220*/  LDC.64 R66, c[0x0][0x408] ;  /* 0x00010200ff427b82 */ /* 0x000e700000000a00 */
[----:B------:R-:W2:Y:S08]  /*0230*/  LDC.64 R60, c[0x0][0x410] ;  /* 0x00010400ff3c7b82 */ /* 0x000eb00000000a00 */
[----:B------:R-:W2:Y:S08]  /*0240*/  LDC.64 R62, c[0x0][0x418] ;  /* 0x00010600ff3e7b82 */ /* 0x000eb00000000a00 */
[----:B------:R-:W3:Y:S01]  /*0250*/  LDC.64 R56, c[0x0][0x420] ;  /* 0x00010800ff387b82 */ /* 0x000ee20000000a00 */
[----:B-1----:R1:W-:Y:S07]  /*0260*/  STS.128 [UR4+0x500], R64 ;  /* 0x00050040ff007988 */ /* 0x0023ee0008000c04 */
[----:B------:R-:W3:Y:S08]  /*0270*/  LDC.64 R58, c[0x0][0x428] ;  /* 0x00010a00ff3a7b82 */ /* 0x000ef00000000a00 */
[----:B------:R-:W4:Y:S01]  /*0280*/  LDC.64 R52, c[0x0][0x430] ;  /* 0x00010c00ff347b82 */ /* 0x000f220000000a00 */
[----:B--2---:R1:W-:Y:S07]  /*0290*/  STS.128 [UR4+0x510], R60 ;  /* 0x0005103cff007988 */ /* 0x0043ee0008000c04 */
[----:B------:R-:W4:Y:S08]  /*02a0*/  LDC.64 R54, c[0x0][0x438] ;  /* 0x00010e00ff367b82 */ /* 0x000f300000000a00 */
[----:B------:R-:W2:Y:S01]  /*02b0*/  LDC.64 R48, c[0x0][0x440] ;  /* 0x00011000ff307b82 */ /* 0x000ea20000000a00 */
[----:B---3--:R1:W-:Y:S07]  /*02c0*/  STS.128 [UR4+0x520], R56 ;  /* 0x00052038ff007988 */ /* 0x0083ee0008000c04 */
[----:B------:R-:W2:Y:S08]  /*02d0*/  LDC.64 R50, c[0x0][0x448] ;  /* 0x00011200ff327b82 */ /* 0x000eb00000000a00 */
[----:B------:R-:W3:Y:S01]  /*02e0*/  LDC.64 R44, c[0x0][0x450] ;  /* 0x00011400ff2c7b82 */ /* 0x000ee20000000a00 */
[----:B----4-:R1:W-:Y:S07]  /*02f0*/  STS.128 [UR4+0x530], R52 ;  /* 0x00053034ff007988 */ /* 0x0103ee0008000c04 */
        /* <DEDUP_REMOVED lines=30> */
[----:B------:R-:W4:Y:S01]  /*04e0*/  LDC.64 R6, c[0x0][0x578] ;  /* 0x00015e00ff067b82 */ /* 0x000f220000000a00 */
[----:B---3--:R1:W-:Y:S04]  /*04f0*/  STS.128 [UR4+0x5e0], R8 ;  /* 0x0005e008ff007988 */ /* 0x0083e80008000c04 */
[----:B----4-:R1:W-:Y:S02]  /*0500*/  STS.128 [UR4+0x5f0], R4 ;  /* 0x0005f004ff007988 */ /* 0x0103e40008000c04 */
.L_x_2:
[----:B------:R-:W-:Y:S05]  /*0510*/  BSYNC.RECONVERGENT B0 ;  /* 0x0000000000007941 */ /* 0x000fea0003800200 */
.L_x_1:
[----:B------:R-:W-:Y:S01]  /*0520*/  NOP ;  /* 0x0000000000007918 */ /* 0x000fe20000000000 */
.L_x_0:
[----:B------:R-:W-:-:S09]  /*0530*/  UISETP.NE.AND UP0, UPT, UR37, 0x3, UPT ;  /* 0x000000032500788c */ /* 0x000fd2000bf05270 */
[----:B------:R-:W-:Y:S05]  /*0540*/  BRA.U UP0, `(.L_x_3) ;  /* 0x00000001007c7547 */ /* 0x000fea000b800000 */
[----:B-1----:R-:W1:Y:S01]  /*0550*/  LDC.64 R32, c[0x0][0x900] ;  /* 0x00024000ff207b82 */ /* 0x002e620000000a00 */
[----:B------:R-:W2:Y:S01]  /*0560*/  LDCU.64 UR6, c[0x0][0xb00] ;  /* 0x00016000ff0677ac */ /* 0x000ea20008000a00 */
[----:B------:R-:W-:Y:S01]  /*0570*/  ELECT P0, URZ, PT ;  /* 0x0000000000ff782f */ /* 0x000fe20003800000 */
[----:B------:R-:W-:-:S05]  /*0580*/  UMOV UR4, 0x400 ;  /* 0x0000040000047882 */ /* 0x000fca0000000000 */
[----:B------:R-:W1:Y:S01]  /*0590*/  LDC.64 R34, c[0x0][0x908] ;  /* 0x00024200ff227b82 */ /* 0x000e620000000a00 */
[----:B------:R-:W-:Y:S02]  /*05a0*/  ULEA UR4, UR31, UR4, 0x18 ;  /* 0x000000041f047291 */ /* 0x000fe4000f8ec0ff */
[----:B------:R-:W-:-:S05]  /*05b0*/  UIMAD UR22, UR28, 0xe, URZ ;  /* 0x0000000e1c1678a4 */ /* 0x000fca000f8e02ff */
[----:B------:R-:W3:Y:S01]  /*05c0*/  LDC.64 R28, c[0x0][0x910] ;  /* 0x00024400ff1c7b82 */ /* 0x000ee20000000a00 */
[----:B--2---:R-:W-:-:S07]  /*05d0*/  UIMAD.WIDE.U32 UR22, UR22, 0x80, UR6 ;  /* 0x00000080161678a5 */ /* 0x004fce000f8e0006 */
[----:B------:R-:W3:Y:S08]  /*05e0*/  LDC.64 R30, c[0x0][0x918] ;  /* 0x00024600ff1e7b82 */ /* 0x000ef00000000a00 */
[----:B------:R-:W2:Y:S01]  /*05f0*/  LDC.64 R24, c[0x0][0x920] ;  /* 0x00024800ff187b82 */ /* 0x000ea20000000a00 */
[----:B-1----:R4:W-:Y:S07]  /*0600*/  @P0 STS.128 [UR4+0x400], R32 ;  /* 0x00040020ff000988 */ /* 0x0029ee0008000c04 */
[----:B------:R-:W2:Y:S08]  /*0610*/  LDC.64 R26, c[0x0][0x928] ;  /* 0x00024a00ff1a7b82 */ /* 0x000eb00000000a00 */
[----:B------:R-:W1:Y:S01]  /*0620*/  LDC.64 R20, c[0x0][0x930] ;  /* 0x00024c00ff147b82 */ /* 0x000e620000000a00 */
[----:B---3--:R4:W-:Y:S07]  /*0630*/  @P0 STS.128 [UR4+0x410], R28 ;  /* 0x0004101cff000988 */ /* 0x0089ee0008000c04 */
[----:B------:R-:W1:Y:S08]  /*0640*/  LDC.64 R22, c[0x0][0x938] ;  /* 0x00024e00ff167b82 */ /* 0x000e700000000a00 */
[----:B------:R-:W3:Y:S01]  /*0650*/  LDC.64 R16, c[0x0][0x940] ;  /* 0x00025000ff107b82 */ /* 0x000ee20000000a00 */
[----:B--2---:R4:W-:Y:S07]  /*0660*/  @P0 STS.128 [UR4+0x420], R24 ;  /* 0x00042018ff000988 */ /* 0x0049ee0008000c04 */
        /* <DEDUP_REMOVED lines=9> */
[----:B------:R-:W3:Y:S01]  /*0700*/  LDC.64 R6, c[0x0][0x978] ;  /* 0x00025e00ff067b82 */ /* 0x000ee20000000a00 */
[----:B-1----:R4:W-:Y:S04]  /*0710*/  @P0 STS.128 [UR4+0x460], R8 ;  /* 0x00046008ff000988 */ /* 0x0029e80008000c04 */
[----:B---3--:R4:W-:Y:S01]  /*0720*/  @P0 STS.128 [UR4+0x470], R4 ;  /* 0x00047004ff000988 */ /* 0x0089e20008000c04 */
[----:B------:R-:W-:Y:S01]  /*0730*/  NOP ;  /* 0x0000000000007918 */ /* 0x000fe20000000000 */
.L_x_3:
[----:B------:R-:W2:Y:S01]  /*0740*/  SHFL.IDX PT, R2, R80, RZ, 0x1f ;  /* 0x00001fff50027589 */ /* 0x000ea200000e0000 */
[----:B------:R-:W-:Y:S02]  /*0750*/  UISETP.NE.AND UP1, UPT, UR37, 0x2, UPT ;  /* 0x000000022500788c */ /* 0x000fe4000bf25270 */
[----:B------:R-:W-:Y:S02]  /*0760*/  UISETP.NE.AND UP0, UPT, UR37, URZ, UPT ;  /* 0x000000ff2500728c */ /* 0x000fe4000bf05270 */
[----:B------:R-:W-:Y:S02]  /*0770*/  UISETP.EQ.AND UP2, UPT, UR44, URZ, !UP1 ;  /* 0x000000ff2c00728c */ /* 0x000fe4000cf42270 */
[----:B------:R-:W-:-:S04]  /*0780*/  USEL UR20, URZ, 0x1, UP1 ;  /* 0x00000001ff147887 */ /* 0x000fc80008800000 */
[----:B------:R-:W-:Y:S01]  /*0790*/  USEL UR29, UR20, 0x2, UP0 ;  /* 0x00000002141d7887 */ /* 0x000fe20008000000 */
[----:B------:R-:W-:Y:S02]  /*07a0*/  PLOP3.LUT P2, PT, P3, PT, UP2, 0x80, 0x8 ;  /* 0x000000000008781c */ /* 0x000fe40001f4f028 */
[----:B--2---:R-:W-:-:S13]  /*07b0*/  ISETP.NE.AND P0, PT, R2, RZ, PT ;  /* 0x000000ff0200720c */ /* 0x004fda0003f05270 */
[----:B------:R-:W-:Y:S05]  /*07c0*/  @P0 BRA `(.L_x_4) ;  /* 0x0000000000a80947 */ /* 0x000fea0003800000 */
[----:B------:R-:W-:Y:S01]  /*07d0*/  ELECT P0, URZ, PT ;  /* 0x0000000000ff782f */ /* 0x000fe20003800000 */
[----:B------:R-:W-:-:S12]  /*07e0*/  BSSY.RECONVERGENT B0, `(.L_x_4) ;  /* 0x0000028000007945 */ /* 0x000fd80003800200 */
[----:B------:R-:W-:Y:S05]  /*07f0*/  @!P0 BRA `(.L_x_5) ;  /* 0x0000000000988947 */ /* 0x000fea0003800000 */
[----:B------:R-:W-:Y:S01]  /*0800*/  UMOV UR5, 0x400 ;  /* 0x0000040000057882 */ /* 0x000fe20000000000 */
[----:B------:R-:W-:Y:S01]  /*0810*/  UMOV UR4, 0x1 ;  /* 0x0000000100047882 */ /* 0x000fe20000000000 */
[----:B------:R-:W-:Y:S02]  /*0820*/  ULEA UR5, UR31, UR5, 0x18 ;  /* 0x000000051f057291 */ /* 0x000fe4000f8ec0ff */
[----:B------:R-:W-:-:S04]  /*0830*/  UIADD3 UR6, UPT, UPT, -UR4, 0x100000, URZ ;  /* 0x0010000004067890 */ /* 0x000fc8000fffe1ff */
[----:B------:R-:W-:Y:S02]  /*0840*/  USHF.L.U32 UR7, UR6, 0xb, URZ ;  /* 0x0000000b06077899 */ /* 0x000fe400080006ff */
[----:B------:R-:W-:Y:S01]  /*0850*/  USHF.L.U32 UR6, UR6, 0x1, URZ ;  /* 0x0000000106067899 */ /* 0x000fe200080006ff */
[----:B------:R-:W2:Y:S11]  /*0860*/  FENCE.VIEW.ASYNC.S ;  /* 0x00000000000073c6 */ /* 0x000eb60000000000 */
[----:B--2---:R2:W3:Y:S01]  /*0870*/  SYNCS.EXCH.64 URZ, [UR5], UR6 ;  /* 0x0000000605ff75b2 */ /* 0x0044e20008000100 */
[----:B------:R2:W1:Y:S01]  /*0880*/  SYNCS.EXCH.64 URZ, [UR5+0x78], UR6 ;  /* 0x0000780605ff75b2 */ /* 0x0004620008000100 */
        /* <DEDUP_REMOVED lines=27> */
[----:B------:R2:W1:Y:S02]  /*0a40*/  SYNCS.EXCH.64 URZ, [UR5+0xe8], UR6 ;  /* 0x0000e80605ff75b2 */ /* 0x0004640008000100 */
[----:B--23--:R-:W-:Y:S01]  /*0a50*/  NOP ;  /* 0x0000000000007918 */ /* 0x00cfe20000000000 */
.L_x_5:
[----:B------:R-:W-:Y:S05]  /*0a60*/  BSYNC.RECONVERGENT B0 ;  /* 0x0000000000007941 */ /* 0x000fea0003800200 */
.L_x_4:
[----:B------:R-:W2:Y:S01]  /*0a70*/  SHFL.IDX PT, R2, R80, RZ, 0x1f ;  /* 0x00001fff50027589 */ /* 0x000ea200000e0000 */
[----:B------:R-:W-:Y:S01]  /*0a80*/  NOP ;  /* 0x0000000000007918 */ /* 0x000fe20000000000 */
[----:B--2---:R-:W-:-:S13]  /*0a90*/  ISETP.NE.AND P0, PT, R2, 0x1, PT ;  /* 0x000000010200780c */ /* 0x004fda0003f05270 */
[----:B------:R-:W-:Y:S05]  /*0aa0*/  @P0 BRA `(.L_x_6) ;  /* 0x0000000000540947 */ /* 0x000fea0003800000 */
[----:B------:R-:W-:Y:S01]  /*0ab0*/  UMOV UR6, 0x400 ;  /* 0x0000040000067882 */ /* 0x000fe20000000000 */
[----:B------:R-:W-:Y:S01]  /*0ac0*/  UMOV UR5, 0x20 ;  /* 0x0000002000057882 */ /* 0x000fe20000000000 */
[----:B------:R-:W-:Y:S01]  /*0ad0*/  UMOV UR4, 0x80 ;  /* 0x0000008000047882 */ /* 0x000fe20000000000 */
[----:B------:R-:W-:Y:S02]  /*0ae0*/  ULEA UR6, UR31, UR6, 0x18 ;  /* 0x000000061f067291 */ /* 0x000fe4000f8ec0ff */
[----:B------:R-:W-:-:S04]  /*0af0*/  UIADD3 UR8, UPT, UPT, -UR5, 0x100000, URZ ;  /* 0x0010000005087890 */ /* 0x000fc8000fffe1ff */
[----:B------:R-:W-:Y:S02]  /*0b00*/  USHF.L.U32 UR9, UR8, 0xb, URZ ;  /* 0x0000000b08097899 */ /* 0x000fe400080006ff */
[----:B------:R-:W-:Y:S02]  /*0b10*/  USHF.L.U32 UR8, UR8, 0x1, URZ ;  /* 0x0000000108087899 */ /* 0x000fe400080006ff */
[----:B------:R-:W-:-:S04]  /*0b20*/  UIADD3 UR4, UPT, UPT, -UR4, 0x100000, URZ ;  /* 0x0010000004047890 */ /* 0x000fc8000fffe1ff */
[----:B------:R-:W-:Y:S02]  /*0b30*/  USHF.L.U32 UR5, UR4, 0xb, URZ ;  /* 0x0000000b04057899 */ /* 0x000fe400080006ff */
[----:B------:R-:W-:Y:S01]  /*0b40*/  USHF.L.U32 UR4, UR4, 0x1, URZ ;  /* 0x0000000104047899 */ /* 0x000fe200080006ff */
[----:B------:R-:W-:Y:S01]  /*0b50*/  ELECT P0, URZ, PT ;  /* 0x0000000000ff782f */ /* 0x000fe20003800000 */
[----:B------:R-:W2:Y:S02]  /*0b60*/  FENCE.VIEW.ASYNC.S ;  /* 0x00000000000073c6 */ /* 0x000ea40000000000 */
[----:B--2---:R2:W3:Y:S08]  /*0b70*/  SYNCS.EXCH.64 URZ, [UR6+0xf0], UR8 ;  /* 0x0000f00806ff75b2 */ /* 0x0044f00008000100 */
[----:B------:R2:W1:Y:S01]  /*0b80*/  SYNCS.EXCH.64 URZ, [UR6+0x110], UR4 ;  /* 0x0001100406ff75b2 */ /* 0x0004620008000100 */
[----:B------:R2:W1:Y:S01]  /*0b90*/  SYNCS.EXCH.64 URZ, [UR6+0xf8], UR8 ;  /* 0x0000f80806ff75b2 */ /* 0x0004620008000100 */
[----:B------:R2:W1:Y:S01]  /*0ba0*/  SYNCS.EXCH.64 URZ, [UR6+0x118], UR4 ;  /* 0x0001180406ff75b2 */ /* 0x0004620008000100 */
[----:B------:R2:W1:Y:S01]  /*0bb0*/  SYNCS.EXCH.64 URZ, [UR6+0x100], UR8 ;  /* 0x0001000806ff75b2 */ /* 0x0004620008000100 */
[----:B------:R2:W1:Y:S01]  /*0bc0*/  SYNCS.EXCH.64 URZ, [UR6+0x120], UR4 ;  /* 0x0001200406ff75b2 */ /* 0x0004620008000100 */
[----:B------:R2:W1:Y:S01]  /*0bd0*/  SYNCS.EXCH.64 URZ, [UR6+0x108], UR8 ;  /* 0x0001080806ff75b2 */ /* 0x0004620008000100 */
[----:B------:R2:W1:Y:S01]  /*0be0*/  SYNCS.EXCH.64 URZ, [UR6+0x128], UR4 ;  /* 0x0001280406ff75b2 */ /* 0x0004620008000100 */
[----:B------:R-:W-:Y:S01]  /*0bf0*/  NOP ;  /* 0x0000000000007918 */ /* 0x000fe20000000000 */
.L_x_6:
[----:B------:R-:W5:Y:S01]  /*0c00*/  SHFL.IDX PT, R2, R80, RZ, 0x1f ;  /* 0x00001fff50027589 */ /* 0x000f6200000e0000 */
[----:B------:R-:W-:Y:S01]  /*0c10*/  NOP ;  /* 0x0000000000007918 */ /* 0x000fe20000000000 */
[----:B-----5:R-:W-:-:S13]  /*0c20*/  ISETP.NE.AND P0, PT, R2, 0x3, PT ;  /* 0x000000030200780c */ /* 0x020fda0003f05270 */
[----:B------:R-:W-:Y:S05]  /*0c30*/  @P0 BRA `(.L_x_7) ;  /* 0x00000000002c0947 */ /* 0x000fea0003800000 */
[----:B--2---:R-:W-:Y:S01]  /*0c40*/  UMOV UR5, 0x400 ;  /* 0x0000040000057882 */ /* 0x004fe20000000000 */
[----:B------:R-:W-:Y:S01]  /*0c50*/  UMOV UR4, 0x20 ;  /* 0x0000002000047882 */ /* 0x000fe20000000000 */
[----:B------:R-:W-:Y:S02]  /*0c60*/  ULEA UR5, UR31, UR5, 0x18 ;  /* 0x000000051f057291 */ /* 0x000fe4000f8ec0ff */
[----:B------:R-:W-:-:S04]  /*0c70*/  UIADD3 UR6, UPT, UPT, -UR4, 0x100000, URZ ;  /* 0x0010000004067890 */ /* 0x000fc8000fffe1ff */
[----:B------:R-:W-:Y:S02]  /*0c80*/  USHF.L.U32 UR7, UR6, 0xb, URZ ;  /* 0x0000000b06077899 */ /* 0x000fe400080006ff */
[----:B------:R-:W-:Y:S01]  /*0c90*/  USHF.L.U32 UR6, UR6, 0x1, URZ ;  /* 0x0000000106067899 */ /* 0x000fe200080006ff */
[----:B------:R-:W-:Y:S01]  /*0ca0*/  ELECT P0, URZ, PT ;  /* 0x0000000000ff782f */ /* 0x000fe20003800000 */
[----:B------:R-:W2:Y:S10]  /*0cb0*/  FENCE.VIEW.ASYNC.S ;  /* 0x00000000000073c6 */ /* 0x000eb40000000000 */
[----:B--2---:R2:W1:Y:S01]  /*0cc0*/  SYNCS.EXCH.64 URZ, [UR5+0x130], UR6 ;  /* 0x0001300605ff75b2 */ /* 0x0044620008000100 */
[----:B------:R2:W1:Y:S01]  /*0cd0*/  SYNCS.EXCH.64 URZ, [UR5+0x138], UR6 ;  /* 0x0001380605ff75b2 */ /* 0x0004620008000100 */
[----:B------:R-:W-:Y:S01]  /*0ce0*/  NOP ;  /* 0x0000000000007918 */ /* 0x000fe20000000000 */
.L_x_7:
[----:B------:R-:W5:Y:S01]  /*0cf0*/  SHFL.IDX PT, R2, R80, RZ, 0x1f ;  /* 0x00001fff50027589 */ /* 0x000f6200000e0000 */
[----:B------:R-:W-:Y:S01]  /*0d00*/  NOP ;  /* 0x0000000000007918 */ /* 0x000fe20000000000 */
[----:B-----5:R-:W-:-:S13]  /*0d10*/  ISETP.NE.AND P0, PT, R2, 0x4, PT ;  /* 0x000000040200780c */ /* 0x020fda0003f05270 */
[----:B------:R-:W-:Y:S05]  /*0d20*/  @P0 BRA `(.L_x_8) ;  /* 0x0000000000740947 */ /* 0x000fea0003800000 */
[----:B--2---:R-:W-:Y:S01]  /*0d30*/  UMOV UR6, 0x400 ;  /* 0x0000040000067882 */ /* 0x004fe20000000000 */
        /* <DEDUP_REMOVED lines=11> */
[----:B--2---:R2:W1:Y:S08]  /*0df0*/  SYNCS.EXCH.64 URZ, [UR6+0x140], UR8 ;  /* 0x0001400806ff75b2 */ /* 0x0044700008000100 */
        /* <DEDUP_REMOVED lines=15> */
[----:B--2---:R-:W-:Y:S01]  /*0ef0*/  NOP ;  /* 0x0000000000007918 */ /* 0x004fe20000000000 */
.L_x_8:
        /* <DEDUP_REMOVED lines=33> */
.L_x_9:
[----:B------:R-:W5:Y:S01]  /*1110*/  SHFL.IDX PT, R2, R80, RZ, 0x1f ;  /* 0x00001fff50027589 */ /* 0x000f6200000e0000 */
[----:B------:R-:W-:Y:S01]  /*1120*/  ISETP.NE.OR P0, PT, RZ, UR37, !P3 ;  /* 0x00000025ff007c0c */ /* 0x000fe2000df05670 */
        /* <DEDUP_REMOVED lines=24> */
.L_x_10:
[----:B------:R-:W-:Y:S01]  /*12b0*/  VOTEU.ALL UP0, P0 ;  /* 0x0000000000ff7886 */ /* 0x000fe20000000000 */
[----:B--2---:R-:W-:Y:S01]  /*12c0*/  UMOV UR4, 0x20 ;  /* 0x0000002000047882 */ /* 0x004fe20000000000 */
[----:B------:R-:W-:-:S03]  /*12d0*/  NOP ;  /* 0x0000000000007918 */ /* 0x000fc60000000000 */
[----:B------:R-:W-:-:S04]  /*12e0*/  @!UP0 UIADD3 UR6, UPT, UPT, -UR4, 0x100000, URZ ;  /* 0x0010000004068890 */ /* 0x000fc8000fffe1ff */
[----:B------:R-:W-:Y:S02]  /*12f0*/  @!UP0 USHF.L.U32 UR7, UR6, 0xb, URZ ;  /* 0x0000000b06078899 */ /* 0x000fe400080006ff */
[----:B------:R-:W-:Y:S01]  /*1300*/  @!UP0 USHF.L.U32 UR6, UR6, 0x1, URZ ;  /* 0x0000000106068899 */ /* 0x000fe200080006ff */
[----:B------:R-:W2:Y:S01]  /*1310*/  LDCU UR4, c[0x0][0x36c] ;  /* 0x00006d80ff0477ac */ /* 0x000ea20008000800 */
[----:B------:R-:W-:Y:S02]  /*1320*/  @!UP0 UMOV UR5, 0x400 ;  /* 0x0000040000058882 */ /* 0x000fe40000000000 */
[----:B------:R-:W-:Y:S01]  /*1330*/  @!UP0 ULEA UR5, UR31, UR5, 0x18 ;  /* 0x000000051f058291 */ /* 0x000fe2000f8ec0ff */
[----:B------:R-:W-:Y:S01]  /*1340*/  VOTEU.ALL UP0, P0 ;  /* 0x0000000000ff7886 */ /* 0x000fe20000000000 */
[----:B------:R-:W5:Y:S10]  /*1350*/  FENCE.VIEW.ASYNC.S ;  /* 0x00000000000073c6 */ /* 0x000f740000000000 */
[----:B-----5:R1:W1:Y:S01]  /*1360*/  @!UP0 SYNCS.EXCH.64 URZ, [UR5+0x210], UR6 ;  /* 0x0002100605ff85b2 */ /* 0x0202620008000100 */
[----:B--2---:R-:W-:-:S09]  /*1370*/  UISETP.EQ.U32.AND UP0, UPT, UR4, 0x1, UPT ;  /* 0x000000010400788c */ /* 0x004fd2000bf02070 */
[----:B------:R-:W-:Y:S05]  /*1380*/  BRA.U !UP0, `(.L_x_11) ;  /* 0x0000000108087547 */ /* 0x000fea000b800000 */
[----:B-1-3--:R-:W-:Y:S01]  /*1390*/  UCGABAR_ARV ;  /* 0x00000000000079c7 */ /* 0x00afe20008000000 */
[----:B------:R-:W-:Y:S05]  /*13a0*/  BRA `(.L_x_12) ;  /* 0x0000000000047947 */ /* 0x000fea0003800000 */
.L_x_11:
[----:B-1-3--:R-:W-:Y:S01]  /*13b0*/  NOP ;  /* 0x0000000000007918 */ /* 0x00afe20000000000 */
.L_x_12:
[----:B----4-:R-:W1:Y:S01]  /*13c0*/  LDC.64 R4, c[0x0][0xbf0] ;  /* 0x0002fc00ff047b82 */ /* 0x010e620000000a00 */
[----:B------:R-:W1:Y:S01]  /*13d0*/  LDCU.64 UR50, c[0x0][0x358] ;  /* 0x00006b00ff3277ac */ /* 0x000e620008000a00 */
[----:B------:R-:W2:Y:S01]  /*13e0*/  LDCU UR27, c[0x0][0xc0c] ;  /* 0x00018180ff1b77ac */ /* 0x000ea20008000800 */
[----:B------:R-:W2:Y:S01]  /*13f0*/  LDCU UR4, c[0x0][0xbdc] ;  /* 0x00017b80ff0477ac */ /* 0x000ea20008000800 */
[----:B------:R-:W3:Y:S01]  /*1400*/  LDCU UR26, c[0x0][0xc10] ;  /* 0x00018200ff1a77ac */ /* 0x000ee20008000800 */
[----:B------:R-:W4:Y:S01]  /*1410*/  LDCU.128 UR12, c[0x0][0xba0] ;  /* 0x00017400ff0c77ac */ /* 0x000f220008000c00 */
[----:B------:R-:W4:Y:S01]  /*1420*/  LDCU.128 UR8, c[0x0][0xbb0] ;  /* 0x00017600ff0877ac */ /* 0x000f220008000c00 */
[----:B-1----:R-:W4:Y:S01]  /*1430*/  LDG.E R9, desc[UR50][R4.64] ;  /* 0x0000003204097981 */ /* 0x002f22000c1e1900 */
[----:B------:R-:W1:Y:S03]  /*1440*/  LDCU UR45, c[0x0][0xbe8] ;  /* 0x00017d00ff2d77ac */ /* 0x000e660008000800 */
[----:B------:R1:W4:Y:S01]  /*1450*/  LDG.E R3, desc[UR50][R4.64+0x4] ;  /* 0x0000043204037981 */ /* 0x000322000c1e1900 */
[----:B--2---:R-:W-:Y:S01]  /*1460*/  USHF.L.U32 UR27, UR27, UR4, URZ ;  /* 0x000000041b1b7299 */ /* 0x004fe200080006ff */
[----:B------:R-:W-:Y:S01]  /*1470*/  LOP3.LUT R8, R0, 0x1f, RZ, 0xc0, !PT ;  /* 0x0000001f00087812 */ /* 0x000fe200078ec0ff */
[----:B---3--:R-:W-:Y:S01]  /*1480*/  USHF.L.U32 UR26, UR26, UR4, URZ ;  /* 0x000000041a1a7299 */ /* 0x008fe200080006ff */
[----:B------:R-:W-:Y:S01]  /*1490*/  CS2R R6, SRZ ;  /* 0x0000000000067805 */ /* 0x000fe2000001ff00 */
[----:B------:R-:W2:Y:S01]  /*14a0*/  LDCU.128 UR4, c[0x0][0xbc0] ;  /* 0x00017800ff0477ac */ /* 0x000ea20008000c00 */
[----:B----4-:R-:W-:Y:S01]  /*14b0*/  UISETP.NE.U32.AND UP3, UPT, UR14, URZ, UPT ;  /* 0x000000ff0e00728c */ /* 0x010fe2000bf65070 */
[----:B------:R-:W-:Y:S01]  /*14c0*/  UMOV UR36, 0x400 ;  /* 0x0000040000247882 */ /* 0x000fe20000000000 */
[----:B------:R-:W-:Y:S01]  /*14d0*/  UISETP.NE.AND UP5, UPT, UR37, 0x8, UPT ;  /* 0x000000082500788c */ /* 0x000fe2000bfa5270 */
[----:B------:R-:W3:Y:S01]  /*14e0*/  LDCU UR40, c[0x0][0xbe0] ;  /* 0x00017c00ff2877ac */ /* 0x000ee20008000800 */
[----:B-1----:R-:W-:Y:S01]  /*14f0*/  ISETP.GE.AND P0, PT, R8, UR45, PT ;  /* 0x0000002d08007c0c */ /* 0x002fe2000bf06270 */
[----:B------:R-:W-:Y:S01]  /*1500*/  UISETP.NE.AND UP1, UPT, UR37, 0x1, UPT ;  /* 0x000000012500788c */ /* 0x000fe2000bf25270 */
[----:B------:R-:W-:-:S05]  /*1510*/  CS2R.32 R21, SR_CgaSize ;  /* 0x0000000000157805 */ /* 0x000fca0000008a00 */
[----:B------:R-:W-:-:S05]  /*1520*/  IMAD R21, R21, -0xa0, RZ ;  /* 0xffffff6015157824 */ /* 0x000fca00078e02ff */
[----:B------:R-:W-:-:S14]  /*1530*/  R2UR UR33, R21 ;  /* 0x00000000152172ca */ /* 0x000fdc00000e0000 */
[----:B------:R-:W1:Y:S01]  /*1540*/  LDCU UR33, c[0x0][UR33+0x2b0] ;  /* 0x00005600212177ac */ /* 0x000e620008000800 */
[----:B------:R-:W-:-:S05]  /*1550*/  CS2R.32 R21, SR_CgaSize ;  /* 0x0000000000157805 */ /* 0x000fca0000008a00 */
[----:B------:R-:W-:-:S05]  /*1560*/  IMAD R21, R21, -0xa0, RZ ;  /* 0xffffff6015157824 */ /* 0x000fca00078e02ff */
[----:B------:R-:W-:-:S14]  /*1570*/  R2UR UR24, R21 ;  /* 0x00000000151872ca */ /* 0x000fdc00000e0000 */
[----:B------:R-:W4:Y:S01]  /*1580*/  LDCU UR24, c[0x0][UR24+0x2b4] ;  /* 0x00005680181877ac */ /* 0x000f220008000800 */
[----:B------:R-:W-:Y:S02]  /*1590*/  IMAD.U32 R5, RZ, RZ, UR27 ;  /* 0x0000001bff057e24 */ /* 0x000fe4000f8e00ff */
[----:B------:R-:W-:Y:S01]  /*15a0*/  IMAD.U32 R4, RZ, RZ, UR26 ;  /* 0x0000001aff047e24 */ /* 0x000fe2000f8e00ff */
[----:B------:R-:W-:Y:S01]  /*15b0*/  UISETP.NE.AND.EX UP3, UPT, UR15, URZ, UPT, UP3 ;  /* 0x000000ff0f00728c */ /* 0x000fe2000bf65330 */
[----:B------:R-:W2:Y:S01]  /*15c0*/  @!P0 LDC.64 R12, c[0x0][0xbf0] ;  /* 0x0002fc00ff0c8b82 */ /* 0x000ea20000000a00 */
[----:B------:R-:W-:Y:S01]  /*15d0*/  IABS R2, R5 ;  /* 0x0000000500027213 */ /* 0x000fe20000000000 */
[----:B------:R-:W3:Y:S03]  /*15e0*/  LDCU UR17, c[0x0][0x374] ;  /* 0x00006e80ff1177ac */ /* 0x000ee60008000800 */
[----:B------:R-:W-:Y:S01]  /*15f0*/  R2UR UR48, R2 ;  /* 0x00000000023072ca */ /* 0x000fe200000e0000 */
[----:B------:R-:W3:Y:S01]  /*1600*/  LDCU.U8 UR16, c[0x0][0xbd8] ;  /* 0x00017b00ff1077ac */ /* 0x000ee20008000000 */
[----:B------:R-:W-:-:S04]  /*1610*/  IABS R2, R4 ;  /* 0x0000000400027213 */ /* 0x000fc80000000000 */
[----:B------:R-:W-:-:S07]  /*1620*/  R2UR UR47, R2 ;  /* 0x00000000022f72ca */ /* 0x000fce00000e0000 */
[----:B------:R-:W1:Y:S01]  /*1630*/  I2F.RP R2, UR48 ;  /* 0x0000003000027d06 */ /* 0x000e620008209400 */
[----:B------:R-:W-:Y:S01]  /*1640*/  ULEA UR36, UR31, UR36, 0x18 ;  /* 0x000000241f247291 */ /* 0x000fe2000f8ec0ff */
[----:B------:R-:W-:Y:S01]  /*1650*/  I2FP.F32.U32 R10, UR42 ;  /* 0x0000002a000a7c45 */ /* 0x000fe20008201000 */
[----:B--2---:R-:W-:-:S05]  /*1660*/  @!P0 IMAD.WIDE.U32 R12, R8, 0xc, R12 ;  /* 0x0000000c080c8825 */ /* 0x004fca00078e000c */
[----:B-1----:R-:W1:Y:S01]  /*1670*/  MUFU.RCP R2, R2 ;  /* 0x0000000200027308 */ /* 0x002e620000001000 */
[----:B------:R-:W-:Y:S01]  /*1680*/  FMUL R10, R10, UR33 ;  /* 0x000000210a0a7c20 */ /* 0x000fe20008400000 */
[----:B------:R2:W5:Y:S04]  /*1690*/  @!P0 LDG.E R6, desc[UR50][R12.64] ;  /* 0x000000320c068981 */ /* 0x000568000c1e1900 */
[----:B------:R2:W5:Y:S01]  /*16a0*/  @!P0 LDG.E R7, desc[UR50][R12.64+0x4] ;  /* 0x000004320c078981 */ /* 0x000562000c1e1900 */
[----:B------:R-:W-:Y:S01]  /*16b0*/  UMOV UR33, URZ ;  /* 0x000000ff00217c82 */ /* 0x000fe20008000000 */
[----:B------:R-:W-:Y:S01]  /*16c0*/  F2I.U32.TRUNC.NTZ R10, R10 ;  /* 0x0000000a000a7305 */ /* 0x000fe2000020f000 */
[----:B------:R-:W-:-:S05]  /*16d0*/  CS2R.32 R21, SR_CgaSize ;  /* 0x0000000000157805 */ /* 0x000fca0000008a00 */
[----:B------:R-:W-:-:S05]  /*16e0*/  IMAD R21, R21, -0xa0, RZ ;  /* 0xffffff6015157824 */ /* 0x000fca00078e02ff */
[----:B------:R-:W-:-:S14]  /*16f0*/  R2UR UR56, R21 ;  /* 0x00000000153872ca */ /* 0x000fdc00000e0000 */
[----:B------:R-:W2:Y:S01]  /*1700*/  LDCU UR56, c[0x0][UR56+0x2a0] ;  /* 0x00005400383877ac */ /* 0x000ea20008000800 */
[----:B------:R-:W-:Y:S01]  /*1710*/  LOP3.LUT R11, R11, 0xfffffffd, RZ, 0xc0, !PT ;  /* 0xfffffffd0b0b7812 */ /* 0x000fe200078ec0ff */
[----:B------:R-:W-:Y:S01]  /*1720*/  IMAD.MOV.U32 R21, RZ, RZ, RZ ;  /* 0x000000ffff157224 */ /* 0x000fe200078e00ff */
[----:B---3--:R-:W-:Y:S02]  /*1730*/  ISETP.NE.AND P3, PT, RZ, UR16, PT ;  /* 0x00000010ff007c0c */ /* 0x008fe4000bf65270 */
[----:B------:R-:W-:-:S05]  /*1740*/  CS2R.32 R17, SR_CgaSize ;  /* 0x0000000000117805 */ /* 0x000fca0000008a00 */
[----:B------:R-:W-:-:S05]  /*1750*/  IMAD R17, R17, -0xa0, RZ ;  /* 0xffffff6011117824 */ /* 0x000fca00078e02ff */
[----:B------:R-:W-:-:S14]  /*1760*/  R2UR UR54, R17 ;  /* 0x00000000113672ca */ /* 0x000fdc00000e0000 */
[----:B------:R-:W3:Y:S01]  /*1770*/  LDCU UR54, c[0x0][UR54+0x2a4] ;  /* 0x00005480363677ac */ /* 0x000ee20008000800 */
[----:B------:R-:W-:Y:S02]  /*1780*/  IMAD.MOV.U32 R17, RZ, RZ, -0x1 ;  /* 0xffffffffff117424 */ /* 0x000fe400078e00ff */
[----:B-1----:R-:W-:Y:S01]  /*1790*/  VIADD R2, R2, 0xffffffe ;  /* 0x0ffffffe02027836 */ /* 0x002fe20000000000 */
[----:B------:R-:W-:-:S05]  /*17a0*/  UISETP.NE.AND UP0, UPT, UR37, URZ, UPT ;  /* 0x000000ff2500728c */ /* 0x000fca000bf05270 */
[----:B------:R-:W-:Y:S01]  /*17b0*/  F2I.FTZ.U32.TRUNC.NTZ R2, R2 ;  /* 0x0000000200027305 */ /* 0x000fe2000021f000 */
[----:B------:R-:W-:Y:S02]  /*17c0*/  R2UR UR59, R9 ;  /* 0x00000000093b72ca */ /* 0x000fe400000e0000 */
[----:B------:R-:W-:Y:S02]  /*17d0*/  I2FP.F32.U32 R9, UR58 ;  /* 0x0000003a00097c45 */ /* 0x000fe40008201000 */
[----:B------:R-:W-:-:S03]  /*17e0*/  R2UR UR19, R3 ;  /* 0x00000000031372ca */ /* 0x000fc600000e0000 */
[----:B------:R-:W1:Y:S01]  /*17f0*/  I2F.RP R3, UR47 ;  /* 0x0000002f00037d06 */ /* 0x000e620008209400 */
[----:B----4-:R-:W-:-:S05]  /*1800*/  FMUL R9, R9, UR24 ;  /* 0x0000001809097c20 */ /* 0x010fca0008400000 */
[----:B------:R-:W-:Y:S02]  /*1810*/  UIADD3 UR32, UP2, UPT, UR59, UR12, URZ ;  /* 0x0000000c3b207290 */ /* 0x000fe4000ff5e0ff */
[----:B------:R-:W-:Y:S02]  /*1820*/  F2I.U32.TRUNC.NTZ R9, R9 ;  /* 0x0000000900097305 */ /* 0x000fe4000020f000 */
[----:B------:R-:W-:Y:S02]  /*1830*/  ULEA.HI.X.SX32 UR59, UR59, UR13, 0x1, UP2 ;  /* 0x0000000d3b3b7291 */ /* 0x000fe400090f0eff */
[----:B------:R-:W-:Y:S02]  /*1840*/  UIADD3 UR32, UP2, UPT, UR32, -0x1, URZ ;  /* 0xffffffff20207890 */ /* 0x000fe4000ff5e0ff */
[----:B------:R-:W-:Y:S02]  /*1850*/  UIADD3 UR25, UP4, UPT, UR19, UR10, URZ ;  /* 0x0000000a13197290 */ /* 0x000fe4000ff9e0ff */
[----:B-1----:R-:W1:Y:S01]  /*1860*/  MUFU.RCP R3, R3 ;  /* 0x0000000300037308 */ /* 0x002e620000001000 */
[----:B------:R-:W-:-:S02]  /*1870*/  UIADD3.X UR59, UPT, UPT, UR59, -0x1, URZ, UP2, !UPT ;  /* 0xffffffff3b3b7890 */ /* 0x000fc400097fe4ff */
[----:B------:R-:W-:Y:S02]  /*1880*/  UIADD3 UR18, UP6, UPT, UR32, UR9, URZ ;  /* 0x0000000920127290 */ /* 0x000fe4000ffde0ff */
[----:B------:R-:W-:Y:S02]  /*1890*/  ULEA.HI.X.SX32 UR19, UR19, UR11, 0x1, UP4 ;  /* 0x0000000b13137291 */ /* 0x000fe4000a0f0eff */
[----:B------:R-:W-:Y:S02]  /*18a0*/  UIADD3.X UR41, UPT, UPT, URZ, UR59, URZ, UP6, !UPT ;  /* 0x0000003bff297290 */ /* 0x000fe4000b7fe4ff */
[----:B------:R-:W-:Y:S02]  /*18b0*/  UIADD3 UR25, UP4, UPT, UR25, -0x1, URZ ;  /* 0xffffffff19197890 */ /* 0x000fe4000ff9e0ff */
[----:B------:R-:W-:Y:S02]  /*18c0*/  UIMAD.WIDE.U32 UR62, UR41, UR14, URZ ;  /* 0x0000000e293e72a5 */ /* 0x000fe4000f8e00ff */
[----:B------:R-:W-:-:S02]  /*18d0*/  UIADD3.X UR19, UPT, UPT, UR19, -0x1, URZ, UP4, !UPT ;  /* 0xffffffff13137890 */ /* 0x000fc4000a7fe4ff */
[----:B------:R-:W-:Y:S02]  /*18e0*/  UIADD3 UR46, UP4, UPT, UR25, UR7, URZ ;  /* 0x00000007192e7290 */ /* 0x000fe4000ff9e0ff */
[----:B------:R-:W-:Y:S01]  /*18f0*/  UIMAD.WIDE.U32 UR52, UR18, UR14, URZ ;  /* 0x0000000e123472a5 */ /* 0x000fe2000f8e00ff */
[----:B-1----:R-:W-:Y:S01]  /*1900*/  VIADD R3, R3, 0xffffffe ;  /* 0x0ffffffe03037836 */ /* 0x002fe20000000000 */
[----:B------:R-:W-:Y:S02]  /*1910*/  UIMAD.WIDE.U32 UR62, UP6, UR18, UR15, UR62 ;  /* 0x0000000f123e72a5 */ /* 0x000fe4000f8c003e */
[----:B------:R-:W-:Y:S02]  /*1920*/  UIADD3.X UR18, UPT, UPT, URZ, UR19, URZ, UP4, !UPT ;  /* 0x00000013ff127290 */ /* 0x000fe4000a7fe4ff */
[----:B------:R-:W-:Y:S01]  /*1930*/  UIADD3.X UR61, UPT, UPT, URZ, URZ, URZ, UP6, !UPT ;  /* 0x000000ffff3d7290 */ /* 0x000fe2000b7fe4ff */
[----:B------:R-:W1:Y:S01]  /*1940*/  F2I.FTZ.U32.TRUNC.NTZ R3, R3 ;  /* 0x0000000300037305 */ /* 0x000e62000021f000 */
[----:B------:R-:W-:-:S02]  /*1950*/  UIMAD.WIDE.U32 UR64, UR18, UR4, URZ ;  /* 0x00000004124072a5 */ /* 0x000fc4000f8e00ff */
[----:B------:R-:W-:Y:S01]  /*1960*/  UIADD3 URZ, UP6, UPT, UR53, UR62, URZ ;  /* 0x0000003e35ff7290 */ /* 0x000fe2000ffde0ff */
[----:B------:R-:W-:Y:S01]  /*1970*/  UMOV UR60, UR63 ;  /* 0x0000003f003c7c82 */ /* 0x000fe20008000000 */
[----:B------:R-:W-:Y:S02]  /*1980*/  UIMAD.WIDE.U32 UR52, UP4, UR46, UR5, UR64 ;  /* 0x000000052e3472a5 */ /* 0x000fe4000f880040 */
[----:B------:R-:W-:Y:S02]  /*1990*/  UIMAD.WIDE.U32.X UR64, UR41, UR15, UR60, UP6 ;  /* 0x0000000f294072a5 */ /* 0x000fe4000b0e043c */
[----:B------:R-:W-:Y:S02]  /*19a0*/  UIMAD.WIDE.U32 UR62, UR46, UR4, URZ ;  /* 0x000000042e3e72a5 */ /* 0x000fe4000f8e00ff */
[----:B------:R-:W-:Y:S02]  /*19b0*/  USEL UR32, UR32, UR64, !UP3 ;  /* 0x0000004020207287 */ /* 0x000fe4000d800000 */
[----:B------:R-:W-:Y:S01]  /*19c0*/  USEL UR59, UR59, UR65, !UP3 ;  /* 0x000000413b3b7287 */ /* 0x000fe2000d800000 */
[----:B------:R-:W-:Y:S01]  /*19d0*/  R2UR UR65, R2 ;  /* 0x00000000024172ca */ /* 0x000fe200000e0000 */
[----:B------:R-:W-:Y:S01]  /*19e0*/  UIADD3.X UR61, UPT, UPT, URZ, URZ, URZ, UP4, !UPT ;  /* 0x000000ffff3d7290 */ /* 0x000fe2000a7fe4ff */
[----:B------:R-:W-:Y:S01]  /*19f0*/  IABS R2, R5 ;  /* 0x0000000500027213 */ /* 0x000fe20000000000 */
[----:B------:R-:W-:-:S02]  /*1a00*/  UISETP.NE.U32.AND UP2, UPT, UR4, URZ, UPT ;  /* 0x000000ff0400728c */ /* 0x000fc4000bf45070 */
[----:B------:R-:W-:Y:S02]  /*1a10*/  UIADD3 URZ, UP4, UPT, UR63, UR52, URZ ;  /* 0x000000343fff7290 */ /* 0x000fe4000ff9e0ff */
[----:B------:R-:W-:Y:S01]  /*1a20*/  USHF.R.U64 UR59, UR32, UR8, UR59 ;  /* 0x00000008203b7299 */ /* 0x000fe2000800123b */
[----:B------:R-:W-:Y:S01]  /*1a30*/  IMAD.MOV R2, RZ, RZ, -R2 ;  /* 0x000000ffff027224 */ /* 0x000fe200078e0a02 */
[----:B------:R-:W-:Y:S01]  /*1a40*/  UMOV UR60, UR53 ;  /* 0x00000035003c7c82 */ /* 0x000fe20008000000 */
[----:B------:R-:W-:Y:S01]  /*1a50*/  UISETP.NE.AND.EX UP2, UPT, UR5, URZ, UPT, UP2 ;  /* 0x000000ff0500728c */ /* 0x000fe2000bf45320 */
[----:B-1----:R-:W-:Y:S01]  /*1a60*/  R2UR UR53, R3 ;  /* 0x00000000033572ca */ /* 0x002fe200000e0000 */
[----:B------:R-:W-:Y:S02]  /*1a70*/  UIMAD.WIDE.U32.X UR60, UR18, UR5, UR60, UP4 ;  /* 0x00000005123c72a5 */ /* 0x000fe4000a0e043c */
[----:B------:R-:W-:Y:S02]  /*1a80*/  UIADD3 UR59, UPT, UPT, UR27, -0x1, UR59 ;  /* 0xffffffff1b3b7890 */ /* 0x000fe4000fffe03b */
[----:B------:R-:W-:-:S02]  /*1a90*/  USEL UR25, UR25, UR60, !UP2 ;  /* 0x0000003c19197287 */ /* 0x000fc4000d000000 */
[----:B------:R-:W-:Y:S01]  /*1aa0*/  USEL UR19, UR19, UR61, !UP2 ;  /* 0x0000003d13137287 */ /* 0x000fe2000d000000 */
[----:B------:R-:W-:Y:S01]  /*1ab0*/  R2UR UR60, R2 ;  /* 0x00000000023c72ca */ /* 0x000fe200000e0000 */
[----:B------:R-:W-:Y:S01]  /*1ac0*/  IMAD.U32 R3, RZ, RZ, UR59 ;  /* 0x0000003bff037e24 */ /* 0x000fe2000f8e00ff */
[----:B------:R-:W-:Y:S01]  /*1ad0*/  UIADD3 UR32, UPT, UPT, URZ, -UR65, URZ ;  /* 0x80000041ff207290 */ /* 0x000fe2000fffe0ff */
[----:B------:R-:W-:Y:S01]  /*1ae0*/  IABS R2, R4 ;  /* 0x0000000400027213 */ /* 0x000fe20000000000 */
[----:B------:R-:W-:Y:S02]  /*1af0*/  USHF.R.U64 UR19, UR25, UR6, UR19 ;  /* 0x0000000619137299 */ /* 0x000fe40008001213 */
[----:B------:R-:W-:Y:S01]  /*1b00*/  IABS R3, R3 ;  /* 0x0000000300037213 */ /* 0x000fe20000000000 */
[----:B------:R-:W-:Y:S01]  /*1b10*/  UIMAD UR32, UR32, UR48, URZ ;  /* 0x00000030202072a4 */ /* 0x000fe2000f8e02ff */
[----:B------:R-:W-:Y:S01]  /*1b20*/  IMAD.MOV R2, RZ, RZ, -R2 ;  /* 0x000000ffff027224 */ /* 0x000fe200078e0a02 */
[----:B------:R-:W-:Y:S01]  /*1b30*/  UIADD3 UR57, UPT, UPT, UR26, -0x1, UR19 ;  /* 0xffffffff1a397890 */ /* 0x000fe2000fffe013 */
[----:B------:R-:W-:Y:S01]  /*1b40*/  R2UR UR25, R3 ;  /* 0x00000000031972ca */ /* 0x000fe200000e0000 */
[----:B------:R-:W-:Y:S01]  /*1b50*/  UMOV UR64, URZ ;  /* 0x000000ff00407c82 */ /* 0x000fe20008000000 */
[----:B------:R-:W-:Y:S01]  /*1b60*/  UIADD3 UR19, UPT, UPT, URZ, -UR53, URZ ;  /* 0x80000035ff137290 */ /* 0x000fe2000fffe0ff */
[----:B------:R-:W-:Y:S01]  /*1b70*/  R2UR UR46, R2 ;  /* 0x00000000022e72ca */ /* 0x000fe200000e0000 */
[----:B------:R-:W-:Y:S01]  /*1b80*/  UIMAD.WIDE.U32 UR62, UR65, UR32, UR64 ;  /* 0x00000020413e72a5 */ /* 0x000fe2000f8e0040 */
[----:B------:R-:W-:Y:S01]  /*1b90*/  IMAD.U32 R3, RZ, RZ, UR57 ;  /* 0x00000039ff037e24 */ /* 0x000fe2000f8e00ff */
[----:B------:R-:W-:Y:S01]  /*1ba0*/  UIMAD UR19, UR19, UR47, URZ ;  /* 0x0000002f131372a4 */ /* 0x000fe2000f8e02ff */
[----:B------:R-:W-:Y:S01]  /*1bb0*/  UMOV UR52, URZ ;  /* 0x000000ff00347c82 */ /* 0x000fe20008000000 */
[----:B------:R-:W-:-:S02]  /*1bc0*/  UISETP.NE.AND UP4, UPT, UR40, 0x1, UPT ;  /* 0x000000012800788c */ /* 0x000fc4000bf85270 */
[----:B------:R-:W-:Y:S01]  /*1bd0*/  IABS R3, R3 ;  /* 0x0000000300037213 */ /* 0x000fe20000000000 */
[----:B------:R-:W-:Y:S01]  /*1be0*/  UMOV UR49, UR63 ;  /* 0x0000003f00317c82 */ /* 0x000fe20008000000 */
[----:B------:R-:W-:Y:S01]  /*1bf0*/  UIMAD.WIDE.U32 UR52, UR53, UR19, UR52 ;  /* 0x00000013353472a5 */ /* 0x000fe2000f8e0034 */
[----:B------:R-:W-:Y:S01]  /*1c00*/  R2UR UR40, R10 ;  /* 0x000000000a2872ca */ /* 0x000fe200000e0000 */
[----:B------:R-:W-:Y:S01]  /*1c10*/  UIMAD.WIDE.U32 UR62, UR49, UR25, URZ ;  /* 0x00000019313e72a5 */ /* 0x000fe2000f8e00ff */
[----:B------:R-:W-:Y:S01]  /*1c20*/  R2UR UR55, R3 ;  /* 0x00000000033772ca */ /* 0x000fe200000e0000 */
[----:B------:R-:W-:Y:S01]  /*1c30*/  USEL UR32, UR42, UR58, !UP4 ;  /* 0x0000003a2a207287 */ /* 0x000fe2000e000000 */
[----:B------:R-:W1:Y:S01]  /*1c40*/  LDC.64 R2, c[0x0][0xbd0] ;  /* 0x0002f400ff027b82 */ /* 0x000e620000000a00 */
[----:B------:R-:W-:Y:S01]  /*1c50*/  ULOP3.LUT UR52, URZ, UR27, URZ, 0x33, !UPT ;  /* 0x0000001bff347292 */ /* 0x000fe2000f8e33ff */
[----:B------:R-:W-:Y:S01]  /*1c60*/  PRMT R10, RZ, 0x7610, R10 ;  /* 0x00007610ff0a7816 */ /* 0x000fe2000000000a */
[----:B------:R-:W-:Y:S01]  /*1c70*/  ULOP3.LUT UR49, URZ, UR26, URZ, 0x33, !UPT ;  /* 0x0000001aff317292 */ /* 0x000fe2000f8e33ff */
[----:B------:R-:W-:Y:S01]  /*1c80*/  UMOV UR19, UR63 ;  /* 0x0000003f00137c82 */ /* 0x000fe20008000000 */
[----:B------:R-:W-:-:S02]  /*1c90*/  UIMAD.WIDE.U32 UR62, UR30, UR17, URZ ;  /* 0x000000111e3e72a5 */ /* 0x000fc4000f8e00ff */
[----:B------:R-:W-:Y:S02]  /*1ca0*/  UIMAD UR60, UR19, UR60, UR25 ;  /* 0x0000003c133c72a4 */ /* 0x000fe4000f8e0219 */
[----:B------:R-:W-:Y:S02]  /*1cb0*/  UIADD3 UR19, UPT, UPT, UR36, 0x340, URZ ;  /* 0x0000034024137890 */ /* 0x000fe4000fffe0ff */
[----:B------:R-:W-:Y:S02]  /*1cc0*/  UIMAD.WIDE.U32 UR66, UR53, UR55, URZ ;  /* 0x00000037354272a5 */ /* 0x000fe4000f8e00ff */
[----:B------:R-:W-:Y:S02]  /*1cd0*/  UISETP.GT.U32.AND UP6, UPT, UR48, UR60, UPT ;  /* 0x0000003c3000728c */ /* 0x000fe4000bfc4070 */
[----:B------:R-:W-:Y:S01]  /*1ce0*/  UIADD3 UR36, UPT, UPT, UR36, 0x2a0, URZ ;  /* 0x000002a024247890 */ /* 0x000fe2000fffe0ff */
[----:B------:R-:W4:Y:S03]  /*1cf0*/  LDCU UR25, c[0x0][0x378] ;  /* 0x00006f00ff1977ac */ /* 0x000f260008000800 */
[----:B------:R-:W-:-:S02]  /*1d00*/  @UP5 USEL UR36, UR36, UR19, !UP1 ;  /* 0x0000001324245287 */ /* 0x000fc4000c800000 */
[----:B------:R-:W-:Y:S01]  /*1d10*/  UISETP.GE.AND UP1, UPT, UR59, URZ, UPT ;  /* 0x000000ff3b00728c */ /* 0x000fe2000bf26270 */
[----:B------:R-:W-:Y:S02]  /*1d20*/  UMOV UR19, UR67 ;  /* 0x0000004300137c82 */ /* 0x000fe40008000000 */
[----:B------:R-:W-:Y:S02]  /*1d30*/  @!UP6 UIADD3 UR60, UPT, UPT, UR60, -UR48, URZ ;  /* 0x800000303c3ce290 */ /* 0x000fe4000fffe0ff */
[----:B------:R-:W-:Y:S02]  /*1d40*/  UIMAD UR55, UR19, UR46, UR55 ;  /* 0x0000002e133772a4 */ /* 0x000fe4000f8e0237 */
[----:B------:R-:W-:Y:S02]  /*1d50*/  UISETP.GT.U32.AND UP6, UPT, UR48, UR60, UPT ;  /* 0x0000003c3000728c */ /* 0x000fe4000bfc4070 */
[----:B------:R-:W-:Y:S02]  /*1d60*/  UISETP.GT.U32.AND UP5, UPT, UR47, UR55, UPT ;  /* 0x000000372f00728c */ /* 0x000fe4000bfa4070 */
[----:B------:R-:W-:-:S02]  /*1d70*/  USEL UR19, UR58, UR42, !UP4 ;  /* 0x0000002a3a137287 */ /* 0x000fc4000e000000 */
[----:B------:R-:W-:Y:S02]  /*1d80*/  USEL UR17, UR30, UR17, !UP4 ;  /* 0x000000111e117287 */ /* 0x000fe4000e000000 */
[----:B----4-:R-:W-:Y:S02]  /*1d90*/  UIMAD.WIDE.U32 UR30, UR62, UR25, URZ ;  /* 0x000000193e1e72a5 */ /* 0x010fe4000f8e00ff */
[----:B------:R-:W-:Y:S02]  /*1da0*/  UIMAD UR25, UR63, UR25, URZ ;  /* 0x000000193f1972a4 */ /* 0x000fe4000f8e02ff */
[----:B------:R-:W-:Y:S02]  /*1db0*/  @!UP6 UIADD3 UR60, UPT, UPT, UR60, -UR48, URZ ;  /* 0x800000303c3ce290 */ /* 0x000fe4000fffe0ff */
[----:B------:R-:W-:Y:S02]  /*1dc0*/  @!UP5 UIADD3 UR55, UPT, UPT, UR55, -UR47, URZ ;  /* 0x8000002f3737d290 */ /* 0x000fe4000fffe0ff */
[----:B------:R-:W-:Y:S01]  /*1dd0*/  UIMAD.WIDE.U32 UR62, UR19, UR17, UR32 ;  /* 0x00000011133e72a5 */ /* 0x000fe2000f8e0020 */
[----:B------:R-:W-:Y:S01]  /*1de0*/  R2UR UR19, R9 ;  /* 0x00000000091372ca */ /* 0x000fe200000e0000 */
[----:B------:R-:W-:Y:S01]  /*1df0*/  UISETP.GT.U32.AND UP5, UPT, UR47, UR55, UPT ;  /* 0x000000372f00728c */ /* 0x000fe2000bfa4070 */
[----:B------:R-:W-:Y:S01]  /*1e00*/  PRMT R9, RZ, 0x7610, R9 ;  /* 0x00007610ff097816 */ /* 0x000fe20000000009 */
[----:B------:R-:W-:-:S02]  /*1e10*/  @!UP1 UIADD3 UR60, UPT, UPT, -UR60, URZ, URZ ;  /* 0x000000ff3c3c9290 */ /* 0x000fc4000fffe1ff */
[----:B------:R-:W-:Y:S01]  /*1e20*/  UISETP.GE.AND UP1, UPT, UR57, URZ, UPT ;  /* 0x000000ff3900728c */ /* 0x000fe2000bf26270 */
[----:B------:R-:W-:Y:S01]  /*1e30*/  UMOV UR24, UR62 ;  /* 0x0000003e00187c82 */ /* 0x000fe20008000000 */
[----:B------:R-:W-:Y:S01]  /*1e40*/  UMOV UR17, UR63 ;  /* 0x0000003f00117c82 */ /* 0x000fe20008000000 */
[----:B-1----:R-:W-:Y:S01]  /*1e50*/  ISETP.LE.U32.AND P0, PT, R2, UR24, PT ;  /* 0x0000001802007c0c */ /* 0x002fe2000bf03070 */
[----:B------:R-:W-:Y:S01]  /*1e60*/  IMAD.U32 R2, RZ, RZ, UR17 ;  /* 0x00000011ff027e24 */ /* 0x000fe2000f8e00ff */
[----:B------:R-:W-:Y:S02]  /*1e70*/  UISETP.NE.AND UP6, UPT, UR27, URZ, UPT ;  /* 0x000000ff1b00728c */ /* 0x000fe4000bfc5270 */
[----:B------:R-:W-:Y:S02]  /*1e80*/  @!UP5 UIADD3 UR55, UPT, UPT, UR55, -UR47, URZ ;  /* 0x8000002f3737d290 */ /* 0x000fe4000fffe0ff */
[----:B------:R-:W-:Y:S01]  /*1e90*/  UISETP.NE.AND UP5, UPT, UR26, URZ, UPT ;  /* 0x000000ff1a00728c */ /* 0x000fe2000bfa5270 */
[----:B------:R-:W-:Y:S01]  /*1ea0*/  ISETP.GE.U32.AND.EX P1, PT, R2, R3, PT, P0 ;  /* 0x000000030200720c */ /* 0x000fe20003f26100 */
[----:B------:R-:W-:Y:S01]  /*1eb0*/  @!UP1 UIADD3 UR55, UPT, UPT, -UR55, URZ, URZ ;  /* 0x000000ff37379290 */ /* 0x000fe2000fffe1ff */
[----:B------:R-:W-:Y:S01]  /*1ec0*/  PLOP3.LUT P0, PT, PT, PT, PT, 0x80, 0x8 ;  /* 0x000000000008781c */ /* 0x000fe20003f0f070 */
[----:B------:R-:W-:-:S02]  /*1ed0*/  USEL UR60, UR52, UR60, !UP6 ;  /* 0x0000003c343c7287 */ /* 0x000fc4000f000000 */
[----:B------:R-:W-:Y:S02]  /*1ee0*/  USEL UR55, UR49, UR55, !UP5 ;  /* 0x0000003731377287 */ /* 0x000fe4000e800000 */
[----:B------:R-:W-:Y:S02]  /*1ef0*/  UIADD3 UR60, UPT, UPT, UR59, -UR60, URZ ;  /* 0x8000003c3b3c7290 */ /* 0x000fe4000fffe0ff */
[----:B------:R-:W-:Y:S02]  /*1f00*/  UIADD3 UR55, UPT, UPT, UR57, -UR55, URZ ;  /* 0x8000003739377290 */ /* 0x000fe4000fffe0ff */
[----:B------:R-:W-:Y:S02]  /*1f10*/  UIADD3 UR40, UPT, UPT, -UR40, URZ, URZ ;  /* 0x000000ff28287290 */ /* 0x000fe4000fffe1ff */
[----:B------:R-:W-:Y:S02]  /*1f20*/  UIMAD UR62, UR60, UR55, URZ ;  /* 0x000000373c3e72a4 */ /* 0x000fe4000f8e02ff */
[----:B------:R-:W-:Y:S01]  /*1f30*/  USEL UR60, UR55, UR60, !UP4 ;  /* 0x0000003c373c7287 */ /* 0x000fe2000e000000 */
[----:B------:R-:W-:Y:S01]  /*1f40*/  @P0 LOP3.LUT R11, R11, 0x2, RZ, 0xfc, !PT ;  /* 0x000000020b0b0812 */ /* 0x000fe200078efcff */
[----:B------:R-:W-:Y:S01]  /*1f50*/  UIADD3 UR19, UPT, UPT, -UR19, URZ, URZ ;  /* 0x000000ff13137290 */ /* 0x000fe2000fffe1ff */
[----:B------:R-:W-:Y:S01]  /*1f60*/  UMOV UR18, 0xffffffff ;  /* 0xffffffff00127882 */ /* 0x000fe20000000000 */
[----:B------:R-:W-:Y:S01]  /*1f70*/  UMOV UR41, URZ ;  /* 0x000000ff00297c82 */ /* 0x000fe20008000000 */
[----:B------:R-:W-:-:S02]  /*1f80*/  UIADD3 UR25, UPT, UPT, UR31, UR25, URZ ;  /* 0x000000191f197290 */ /* 0x000fc4000fffe0ff */
[----:B------:R-:W-:Y:S02]  /*1f90*/  USHF.R.S32.HI UR57, URZ, 0x1f, UR62 ;  /* 0x0000001fff397899 */ /* 0x000fe4000801143e */
[----:B------:R-:W-:Y:S02]  /*1fa0*/  USHF.R.S32.HI UR55, URZ, 0x1f, UR60 ;  /* 0x0000001fff377899 */ /* 0x000fe4000801143c */
[----:B--2---:R-:W-:Y:S02]  /*1fb0*/  UIMAD UR40, UR56, UR40, UR42 ;  /* 0x00000028382872a4 */ /* 0x004fe4000f8e022a */
[----:B---3--:R-:W-:Y:S01]  /*1fc0*/  UIMAD UR19, UR54, UR19, UR58 ;  /* 0x00000013361372a4 */ /* 0x008fe2000f8e023a */
[----:B------:R-:W-:Y:S11]  /*1fd0*/  BRA.U UP0, `(.L_x_13) ;  /* 0x0000000100347547 */ /* 0x000ff6000b800000 */
[----:B------:R-:W-:Y:S02]  /*1fe0*/  UISETP.NE.AND UP0, UPT, UR21, 0x4, UPT ;  /* 0x000000041500788c */ /* 0x000fe4000bf05270 */
[----:B------:R-:W-:-:S04]  /*1ff0*/  UISETP.NE.AND UP1, UPT, UR19, URZ, UPT ;  /* 0x000000ff1300728c */ /* 0x000fc8000bf25270 */
[----:B------:R-:W-:Y:S01]  /*2000*/  PLOP3.LUT P0, PT, PT, PT, UP0, 0x80, 0x8 ;  /* 0x000000000008781c */ /* 0x000fe20003f0f008 */
[----:B------:R-:W-:-:S04]  /*2010*/  UISETP.LT.U32.OR UP1, UPT, UR40, 0x2, !UP1 ;  /* 0x000000022800788c */ /* 0x000fc8000cf21470 */
[----:B------:R-:W-:Y:S01]  /*2020*/  @UP0 ULOP3.LUT UR40, UR40, 0xfffffffe, URZ, 0xc0, !UPT ;  /* 0xfffffffe28280892 */ /* 0x000fe2000f8ec0ff */
[----:B------:R-:W-:Y:S01]  /*2030*/  @UP0 UMOV UR19, 0x3 ;  /* 0x0000000300130882 */ /* 0x000fe20000000000 */
[----:B------:R-:W-:Y:S02]  /*2040*/  USEL UR56, URZ, 0x1, !UP1 ;  /* 0x00000001ff387887 */ /* 0x000fe4000c800000 */
[----:B------:R-:W-:Y:S02]  /*2050*/  @UP0 USHF.L.U32 UR19, UR19, UR40, URZ ;  /* 0x0000002813130299 */ /* 0x000fe400080006ff */
[----:B------:R-:W-:-:S04]  /*2060*/  USEL UR54, URZ, 0x2, !UP1 ;  /* 0x00000002ff367887 */ /* 0x000fc8000c800000 */
[----:B------:R-:W-:Y:S01]  /*2070*/  UIADD3 UR54, UPT, UPT, UR56, UR54, URZ ;  /* 0x0000003638367290 */ /* 0x000fe2000fffe0ff */
[----:B------:R-:W-:-:S05]  /*2080*/  @P0 IMAD.U32 R2, RZ, RZ, UR19 ;  /* 0x00000013ff020e24 */ /* 0x000fca000f8e00ff */
[----:B------:R-:W-:Y:S01]  /*2090*/  IMAD.U32 R10, RZ, RZ, UR54 ;  /* 0x00000036ff0a7e24 */ /* 0x000fe2000f8e00ff */
[----:B------:R-:W-:-:S07]  /*20a0*/  @P0 PRMT R9, R2, 0x7610, R9 ;  /* 0x0000761002090816 */ /* 0x000fce0000000009 */
.L_x_13:
[----:B------:R-:W-:Y:S01]  /*20b0*/  UMOV UR63, UR57 ;  /* 0x00000039003f7c82 */ /* 0x000fe20008000000 */
[----:B------:R-:W-:Y:S01]  /*20c0*/  UMOV UR61, UR55 ;  /* 0x00000037003d7c82 */ /* 0x000fe20008000000 */
[----:B------:R-:W-:Y:S01]  /*20d0*/  IMAD.U32 R14, RZ, RZ, UR62 ;  /* 0x0000003eff0e7e24 */ /* 0x000fe2000f8e00ff */
[----:B------:R-:W-:Y:S01]  /*20e0*/  MOV R12, UR60 ;  /* 0x0000003c000c7c02 */ /* 0x000fe20008000f00 */
[----:B------:R-:W-:Y:S01]  /*20f0*/  IMAD.U32 R15, RZ, RZ, UR63 ;  /* 0x0000003fff0f7e24 */ /* 0x000fe2000f8e00ff */
[----:B------:R-:W-:Y:S01]  /*2100*/  MOV R13, UR61 ;  /* 0x0000003d000d7c02 */ /* 0x000fe20008000f00 */
[----:B------:R-:W-:Y:S01]  /*2110*/  UMOV UR40, URZ ;  /* 0x000000ff00287c82 */ /* 0x000fe20008000000 */
[----:B------:R-:W-:Y:S01]  /*2120*/  UMOV UR19, 0xffffffff ;  /* 0xffffffff00137882 */ /* 0x000fe20000000000 */
[----:B------:R-:W-:Y:S05]  /*2130*/  @P1 BRA P3, `(.L_x_14) ;  /* 0x0000001400f01947 */ /* 0x000fea0001800000 */
[----:B------:R-:W-:Y:S01]  /*2140*/  IMAD.U32 R3, RZ, RZ, UR17 ;  /* 0x00000011ff037e24 */ /* 0x000fe2000f8e00ff */
[----:B------:R-:W-:Y:S01]  /*2150*/  ISETP.LE.U32.AND P0, PT, R14, UR24, PT ;  /* 0x000000180e007c0c */ /* 0x000fe2000bf03070 */
[----:B------:R-:W-:Y:S01]  /*2160*/  UMOV UR41, URZ ;  /* 0x000000ff00297c82 */ /* 0x000fe20008000000 */
[----:B------:R-:W-:Y:S01]  /*2170*/  UMOV UR40, URZ ;  /* 0x000000ff00287c82 */ /* 0x000fe20008000000 */
[----:B------:R-:W-:Y:S01]  /*2180*/  IMAD.MOV.U32 R21, RZ, RZ, RZ ;  /* 0x000000ffff157224 */ /* 0x000fe200078e00ff */
[----:B------:R-:W-:-:S13]  /*2190*/  ISETP.GE.U32.AND.EX P0, PT, R3, R15, PT, P0 ;  /* 0x0000000f0300720c */ /* 0x000fda0003f06100 */
[----:B------:R-:W-:Y:S05]  /*21a0*/  @!P0 BRA `(.L_x_15) ;  /* 0x0000001000b48947 */ /* 0x000fea0003800000 */
[----:B------:R-:W-:Y:S02]  /*21b0*/  VIADD R2, R8, 0x20 ;  /* 0x0000002008027836 */ /* 0x000fe40000000000 */
[----:B------:R-:W-:Y:S02]  /*21c0*/  IMAD.MOV.U32 R15, RZ, RZ, R8 ;  /* 0x000000ffff0f7224 */ /* 0x000fe400078e0008 */
[----:B-----5:R-:W-:Y:S01]  /*21d0*/  IMAD.MOV.U32 R16, RZ, RZ, R7 ;  /* 0x000000ffff107224 */ /* 0x020fe200078e0007 */
[----:B------:R-:W-:Y:S02]  /*21e0*/  ISETP.GE.AND P0, PT, R2, UR45, PT ;  /* 0x0000002d02007c0c */ /* 0x000fe4000bf06270 */
[----:B------:R-:W-:-:S11]  /*21f0*/  MOV R2, R6 ;  /* 0x0000000600027202 */ /* 0x000fd60000000f00 */
[----:B------:R-:W1:Y:S01]  /*2200*/  @!P0 LDC.64 R20, c[0x0][0xbf0] ;  /* 0x0002fc00ff148b82 */ /* 0x000e620000000a00 */
[----:B------:R-:W-:Y:S02]  /*2210*/  UIADD3 UR19, UP1, UPT, UR10, -0x1, URZ ;  /* 0xffffffff0a137890 */ /* 0x000fe4000ff3e0ff */
[----:B------:R-:W-:Y:S01]  /*2220*/  UIADD3 UR12, UP0, UPT, UR12, -0x1, URZ ;  /* 0xffffffff0c0c7890 */ /* 0x000fe2000ff1e0ff */
[----:B------:R-:W-:Y:S01]  /*2230*/  BSSY.RECONVERGENT B0, `(.L_x_16) ;  /* 0x0000051000007945 */ /* 0x000fe20003800200 */
[----:B------:R-:W-:Y:S01]  /*2240*/  UIADD3.X UR40, UPT, UPT, UR11, -0x1, URZ, UP1, !UPT ;  /* 0xffffffff0b287890 */ /* 0x000fe20008ffe4ff */
[----:B-1----:R-:W-:-:S05]  /*2250*/  @!P0 IMAD.WIDE.U32 R20, R15, 0xc, R20 ;  /* 0x0000000c0f148825 */ /* 0x002fca00078e0014 */
[----:B------:R1:W5:Y:S04]  /*2260*/  @!P0 LDG.E R6, desc[UR50][R20.64+0x180] ;  /* 0x0001803214068981 */ /* 0x000368000c1e1900 */
[----:B------:R1:W5:Y:S01]  /*2270*/  @!P0 LDG.E R7, desc[UR50][R20.64+0x184] ;  /* 0x0001843214078981 */ /* 0x000362000c1e1900 */
[----:B------:R-:W-:Y:S01]  /*2280*/  ISETP.GE.AND P0, PT, R15, UR45, PT ;  /* 0x0000002d0f007c0c */ /* 0x000fe2000bf06270 */
[----:B------:R-:W-:Y:S01]  /*2290*/  UIADD3.X UR13, UPT, UPT, UR13, -0x1, URZ, UP0, !UPT ;  /* 0xffffffff0d0d7890 */ /* 0x000fe200087fe4ff */
[----:B------:R-:W-:Y:S01]  /*22a0*/  HFMA2 R17, -RZ, RZ, 0, 0 ;  /* 0x00000000ff117431 */ /* 0x000fe200000001ff */
[----:B------:R-:W-:-:S10]  /*22b0*/  MOV R18, 0x7fffffff ;  /* 0x7fffffff00127802 */ /* 0x000fd40000000f00 */
[----:B------:R-:W-:Y:S05]  /*22c0*/  @P0 BRA `(.L_x_17) ;  /* 0x00000004001c0947 */ /* 0x000fea0003800000 */
[----:B------:R-:W-:Y:S01]  /*22d0*/  IADD3 R3, P1, PT, R2, UR12, RZ ;  /* 0x0000000c02037c10 */ /* 0x000fe2000ff3e0ff */
[----:B------:R-:W-:Y:S01]  /*22e0*/  UIADD3 UR10, UPT, UPT, URZ, -UR65, URZ ;  /* 0x80000041ff0a7290 */ /* 0x000fe2000fffe0ff */
[----:B------:R-:W-:Y:S01]  /*22f0*/  IADD3 R14, P0, PT, R16, UR19, RZ ;  /* 0x00000013100e7c10 */ /* 0x000fe2000ff1e0ff */
[----:B------:R-:W-:Y:S01]  /*2300*/  UMOV UR54, URZ ;  /* 0x000000ff00367c82 */ /* 0x000fe20008000000 */
[----:B------:R-:W-:Y:S01]  /*2310*/  LEA.HI.X.SX32 R2, R2, UR13, 0x1, P1 ;  /* 0x0000000d02027c11 */ /* 0x000fe200088f0eff */
[----:B------:R-:W-:Y:S01]  /*2320*/  UIMAD UR10, UR10, UR48, URZ ;  /* 0x000000300a0a72a4 */ /* 0x000fe2000f8e02ff */
[----:B------:R-:W-:Y:S01]  /*2330*/  IADD3 R22, P1, PT, R3, UR9, RZ ;  /* 0x0000000903167c10 */ /* 0x000fe2000ff3e0ff */
[----:B------:R-:W-:Y:S01]  /*2340*/  UMOV UR55, UR65 ;  /* 0x0000004100377c82 */ /* 0x000fe20008000000 */
[----:B------:R-:W-:Y:S01]  /*2350*/  LEA.HI.X.SX32 R13, R16, UR40, 0x1, P0 ;  /* 0x00000028100d7c11 */ /* 0x000fe200080f0eff */
[----:B------:R-:W-:Y:S01]  /*2360*/  UIMAD.WIDE.U32 UR10, UR65, UR10, UR54 ;  /* 0x0000000a410a72a5 */ /* 0x000fe2000f8e0036 */
[----:B------:R-:W-:Y:S01]  /*2370*/  IADD3 R17, P0, PT, R14, UR7, RZ ;  /* 0x000000070e117c10 */ /* 0x000fe2000ff1e0ff */
[----:B------:R-:W-:-:S04]  /*2380*/  IMAD.X R12, RZ, RZ, R2, P1 ;  /* 0x000000ffff0c7224 */ /* 0x000fc800008e0602 */
[----:B-1----:R-:W-:-:S04]  /*2390*/  IMAD.WIDE.U32 R20, R12, UR14, RZ ;  /* 0x0000000e0c147c25 */ /* 0x002fc8000f8e00ff */
[----:B------:R-:W-:Y:S02]  /*23a0*/  IMAD.X R16, RZ, RZ, R13, P0 ;  /* 0x000000ffff107224 */ /* 0x000fe400000e060d */
[----:B------:R-:W-:-:S04]  /*23b0*/  IMAD.WIDE.U32 R20, P1, R22, UR15, R20 ;  /* 0x0000000f16147c25 */ /* 0x000fc8000f820014 */
[----:B------:R-:W-:-:S04]  /*23c0*/  IMAD.WIDE.U32 R18, R16, UR4, RZ ;  /* 0x0000000410127c25 */ /* 0x000fc8000f8e00ff */
[----:B------:R-:W-:-:S04]  /*23d0*/  IMAD.WIDE.U32 R22, R22, UR14, RZ ;  /* 0x0000000e16167c25 */ /* 0x000fc8000f8e00ff */
[----:B------:R-:W-:-:S04]  /*23e0*/  IMAD.WIDE.U32 R18, P0, R17, UR5, R18 ;  /* 0x0000000511127c25 */ /* 0x000fc8000f800012 */
[----:B------:R-:W-:-:S04]  /*23f0*/  IMAD.WIDE.U32 R24, R17, UR4, RZ ;  /* 0x0000000411187c25 */ /* 0x000fc8000f8e00ff */
[----:B------:R-:W-:Y:S01]  /*2400*/  IMAD.X R27, RZ, RZ, RZ, P1 ;  /* 0x000000ffff1b7224 */ /* 0x000fe200008e06ff */
[----:B------:R-:W-:Y:S01]  /*2410*/  IADD3 RZ, P1, PT, R23, R20, RZ ;  /* 0x0000001417ff7210 */ /* 0x000fe20007f3e0ff */
[----:B------:R-:W-:Y:S02]  /*2420*/  IMAD.MOV.U32 R26, RZ, RZ, R21 ;  /* 0x000000ffff1a7224 */ /* 0x000fe400078e0015 */
[----:B------:R-:W-:Y:S01]  /*2430*/  IMAD.X R23, RZ, RZ, RZ, P0 ;  /* 0x000000ffff177224 */ /* 0x000fe200000e06ff */
[----:B------:R-:W-:Y:S01]  /*2440*/  IADD3 RZ, P0, PT, R25, R18, RZ ;  /* 0x0000001219ff7210 */ /* 0x000fe20007f1e0ff */
[----:B------:R-:W-:Y:S01]  /*2450*/  IMAD.WIDE.U32.X R26, R12, UR15, R26, P1 ;  /* 0x0000000f0c1a7c25 */ /* 0x000fe200088e041a */
[----:B------:R-:W-:-:S03]  /*2460*/  PLOP3.LUT P1, PT, PT, PT, UP3, 0x80, 0x8 ;  /* 0x000000000008781c */ /* 0x000fc60003f2f038 */
[----:B------:R-:W-:Y:S01]  /*2470*/  IMAD.MOV.U32 R22, RZ, RZ, R19 ;  /* 0x000000ffff167224 */ /* 0x000fe200078e0013 */
[----:B------:R-:W-:Y:S02]  /*2480*/  SEL R3, R3, R26, !P1 ;  /* 0x0000001a03037207 */ /* 0x000fe40004800000 */
[----:B------:R-:W-:Y:S01]  /*2490*/  SEL R2, R2, R27, !P1 ;  /* 0x0000001b02027207 */ /* 0x000fe20004800000 */
[----:B------:R-:W-:Y:S01]  /*24a0*/  IMAD.WIDE.U32.X R16, R16, UR5, R22, P0 ;  /* 0x0000000510107c25 */ /* 0x000fe200080e0416 */
[----:B------:R-:W-:Y:S02]  /*24b0*/  PLOP3.LUT P0, PT, PT, PT, UP2, 0x80, 0x8 ;  /* 0x000000000008781c */ /* 0x000fe40003f0f028 */
[----:B------:R-:W-:Y:S02]  /*24c0*/  SHF.R.U64 R2, R3, UR8, R2 ;  /* 0x0000000803027c19 */ /* 0x000fe40008001202 */
[----:B------:R-:W-:Y:S02]  /*24d0*/  SEL R14, R14, R16, !P0 ;  /* 0x000000100e0e7207 */ /* 0x000fe40004000000 */
[----:B------:R-:W-:-:S02]  /*24e0*/  SEL R13, R13, R17, !P0 ;  /* 0x000000110d0d7207 */ /* 0x000fc40004000000 */
[----:B------:R-:W-:Y:S02]  /*24f0*/  IADD3 R12, PT, PT, R5, -0x1, R2 ;  /* 0xffffffff050c7810 */ /* 0x000fe40007ffe002 */
[----:B------:R-:W-:Y:S02]  /*2500*/  SHF.R.U64 R3, R14, UR6, R13 ;  /* 0x000000060e037c19 */ /* 0x000fe4000800120d */
[----:B------:R-:W-:Y:S02]  /*2510*/  IABS R2, R5 ;  /* 0x0000000500027213 */ /* 0x000fe40000000000 */
[----:B------:R-:W-:Y:S02]  /*2520*/  IADD3 R3, PT, PT, R4, -0x1, R3 ;  /* 0xffffffff04037810 */ /* 0x000fe40007ffe003 */
[----:B------:R-:W-:Y:S01]  /*2530*/  IABS R17, R12 ;  /* 0x0000000c00117213 */ /* 0x000fe20000000000 */
[----:B------:R-:W-:Y:S01]  /*2540*/  IMAD.MOV R2, RZ, RZ, -R2 ;  /* 0x000000ffff027224 */ /* 0x000fe200078e0a02 */
[----:B------:R-:W-:-:S02]  /*2550*/  IABS R13, R3 ;  /* 0x00000003000d7213 */ /* 0x000fc40000000000 */
[----:B------:R-:W-:Y:S01]  /*2560*/  ISETP.GE.AND P4, PT, R12, RZ, PT ;  /* 0x000000ff0c00720c */ /* 0x000fe20003f86270 */
[----:B------:R-:W-:Y:S01]  /*2570*/  IMAD.HI.U32 R16, R17, UR11, RZ ;  /* 0x0000000b11107c27 */ /* 0x000fe2000f8e00ff */
[----:B------:R-:W-:-:S03]  /*2580*/  ISETP.GE.AND P3, PT, R3, RZ, PT ;  /* 0x000000ff0300720c */ /* 0x000fc60003f66270 */
[----:B------:R-:W-:-:S04]  /*2590*/  IMAD.HI.U32 R14, R13, UR53, RZ ;  /* 0x000000350d0e7c27 */ /* 0x000fc8000f8e00ff */
[----:B------:R-:W-:Y:S02]  /*25a0*/  IMAD R2, R16, R2, R17 ;  /* 0x0000000210027224 */ /* 0x000fe400078e0211 */
[----:B------:R-:W-:Y:S02]  /*25b0*/  IMAD R17, R14, UR46, R13 ;  /* 0x0000002e0e117c24 */ /* 0x000fe4000f8e020d */
[----:B------:R-:W-:Y:S01]  /*25c0*/  IMAD.U32 R13, RZ, RZ, UR52 ;  /* 0x00000034ff0d7e24 */ /* 0x000fe2000f8e00ff */
[----:B------:R-:W-:Y:S02]  /*25d0*/  ISETP.LT.U32.AND P1, PT, R2, UR48, PT ;  /* 0x0000003002007c0c */ /* 0x000fe4000bf21070 */
[----:B------:R-:W-:-:S11]  /*25e0*/  ISETP.LT.U32.AND P0, PT, R17, UR47, PT ;  /* 0x0000002f11007c0c */ /* 0x000fd6000bf01070 */
[----:B------:R-:W-:Y:S02]  /*25f0*/  @!P1 VIADD R2, R2, -UR48 ;  /* 0x8000003002029c36 */ /* 0x000fe40008000000 */
[----:B------:R-:W-:-:S03]  /*2600*/  @!P0 VIADD R17, R17, -UR47 ;  /* 0x8000002f11118c36 */ /* 0x000fc60008000000 */
[----:B------:R-:W-:Y:S02]  /*2610*/  ISETP.LT.U32.AND P1, PT, R2, UR48, PT ;  /* 0x0000003002007c0c */ /* 0x000fe4000bf21070 */
[----:B------:R-:W-:-:S11]  /*2620*/  ISETP.LT.U32.AND P0, PT, R17, UR47, PT ;  /* 0x0000002f11007c0c */ /* 0x000fd6000bf01070 */
[----:B------:R-:W-:Y:S01]  /*2630*/  @!P1 VIADD R2, R2, -UR48 ;  /* 0x8000003002029c36 */ /* 0x000fe20008000000 */
[----:B------:R-:W-:Y:S01]  /*2640*/  PLOP3.LUT P1, PT, PT, PT, UP6, 0x80, 0x8 ;  /* 0x000000000008781c */ /* 0x000fe20003f2f068 */
[----:B------:R-:W-:Y:S01]  /*2650*/  @!P0 VIADD R17, R17, -UR47 ;  /* 0x8000002f11118c36 */ /* 0x000fe20008000000 */
[----:B------:R-:W-:Y:S01]  /*2660*/  PLOP3.LUT P0, PT, PT, PT, UP5, 0x80, 0x8 ;  /* 0x000000000008781c */ /* 0x000fe20003f0f058 */
[----:B------:R-:W-:Y:S02]  /*2670*/  IMAD.MOV.U32 R14, RZ, RZ, R2 ;  /* 0x000000ffff0e7224 */ /* 0x000fe400078e0002 */
[----:B------:R-:W-:Y:S02]  /*2680*/  IMAD.U32 R2, RZ, RZ, UR49 ;  /* 0x00000031ff027e24 */ /* 0x000fe4000f8e00ff */
[----:B------:R-:W-:Y:S02]  /*2690*/  @!P4 IMAD.MOV R14, RZ, RZ, -R14 ;  /* 0x000000ffff0ec224 */ /* 0x000fe400078e0a0e */
[----:B------:R-:W-:-:S03]  /*26a0*/  @!P3 IMAD.MOV R17, RZ, RZ, -R17 ;  /* 0x000000ffff11b224 */ /* 0x000fc600078e0a11 */
[----:B------:R-:W-:Y:S02]  /*26b0*/  SEL R13, R13, R14, !P1 ;  /* 0x0000000e0d0d7207 */ /* 0x000fe40004800000 */
[----:B------:R-:W-:Y:S02]  /*26c0*/  SEL R2, R2, R17, !P0 ;  /* 0x0000001102027207 */ /* 0x000fe40004000000 */
[----:B------:R-:W-:Y:S01]  /*26d0*/  PLOP3.LUT P0, PT, PT, PT, UP4, 0x80, 0x8 ;  /* 0x000000000008781c */ /* 0x000fe20003f0f048 */
[----:B------:R-:W-:Y:S02]  /*26e0*/  IMAD.IADD R13, R12, 0x1, -R13 ;  /* 0x000000010c0d7824 */ /* 0x000fe400078e0a0d */
[----:B------:R-:W-:-:S04]  /*26f0*/  IMAD.IADD R2, R3, 0x1, -R2 ;  /* 0x0000000103027824 */ /* 0x000fc800078e0a02 */
[----:B------:R-:W-:Y:S01]  /*2700*/  IMAD R18, R13, R2, RZ ;  /* 0x000000020d127224 */ /* 0x000fe200078e02ff */
[----:B------:R-:W-:-:S04]  /*2710*/  SEL R12, R2, R13, !P0 ;  /* 0x0000000d020c7207 */ /* 0x000fc80004000000 */
[----:B------:R-:W-:Y:S02]  /*2720*/  SHF.R.S32.HI R13, RZ, 0x1f, R12 ;  /* 0x0000001fff0d7819 */ /* 0x000fe4000001140c */
[----:B------:R-:W-:Y:S02]  /*2730*/  SHF.R.S32.HI R17, RZ, 0x1f, R18 ;  /* 0x0000001fff117819 */ /* 0x000fe40000011412 */
.L_x_17:
[----:B------:R-:W-:Y:S05]  /*2740*/  BSYNC.RECONVERGENT B0 ;  /* 0x0000000000007941 */ /* 0x000fea0003800200 */
.L_x_16:
[----:B------:R-:W2:Y:S01]  /*2750*/  SHFL.UP PT, R3, R18, 0x1, RZ ;  /* 0x0420000012037989 */ /* 0x000ea200000e00ff */
[C---:B------:R-:W-:Y:S02]  /*2760*/  ISETP.NE.AND P6, PT, R8.reuse, RZ, PT ;  /* 0x000000ff0800720c */ /* 0x040fe40003fc5270 */
[C---:B------:R-:W-:Y:S01]  /*2770*/  ISETP.GE.U32.AND P1, PT, R8.reuse, 0x2, PT ;  /* 0x000000020800780c */ /* 0x040fe20003f26070 */
[----:B------:R-:W3:Y:S01]  /*2780*/  SHFL.UP PT, R2, R17, 0x1, RZ ;  /* 0x0420000011027989 */ /* 0x000ee200000e00ff */
[C---:B------:R-:W-:Y:S02]  /*2790*/  ISETP.GE.U32.AND P3, PT, R8.reuse, 0x4, PT ;  /* 0x000000040800780c */ /* 0x040fe40003f66070 */
[C---:B------:R-:W-:Y:S02]  /*27a0*/  ISETP.GE.U32.AND P4, PT, R8.reuse, 0x8, PT ;  /* 0x000000080800780c */ /* 0x040fe40003f86070 */
[----:B------:R-:W-:Y:S02]  /*27b0*/  ISETP.GE.U32.AND P5, PT, R8, 0x10, PT ;  /* 0x000000100800780c */ /* 0x000fe40003fa6070 */
[----:B--2---:R-:W-:-:S02]  /*27c0*/  SEL R3, R3, RZ, P6 ;  /* 0x000000ff03037207 */ /* 0x004fc40003000000 */
[----:B---3--:R-:W-:Y:S02]  /*27d0*/  SEL R2, R2, RZ, P6 ;  /* 0x000000ff02027207 */ /* 0x008fe40003000000 */
[----:B------:R-:W-:-:S05]  /*27e0*/  IADD3 R3, P0, PT, R3, R18, RZ ;  /* 0x0000001203037210 */ /* 0x000fca0007f1e0ff */
[----:B------:R-:W-:Y:S01]  /*27f0*/  IMAD.X R2, R2, 0x1, R17, P0 ;  /* 0x0000000102027824 */ /* 0x000fe200000e0611 */
[----:B------:R-:W2:Y:S04]  /*2800*/  SHFL.UP PT, R14, R3, 0x2, RZ ;  /* 0x04400000030e7989 */ /* 0x000ea800000e00ff */
[----:B------:R-:W3:Y:S01]  /*2810*/  SHFL.UP PT, R16, R2, 0x2, RZ ;  /* 0x0440000002107989 */ /* 0x000ee200000e00ff */
[----:B--2---:R-:W-:-:S04]  /*2820*/  SEL R14, R14, RZ, P1 ;  /* 0x000000ff0e0e7207 */ /* 0x004fc80000800000 */
[----:B------:R-:W-:Y:S02]  /*2830*/  IADD3 R14, P0, PT, R14, R3, RZ ;  /* 0x000000030e0e7210 */ /* 0x000fe40007f1e0ff */
[----:B---3--:R-:W-:-:S05]  /*2840*/  SEL R19, R16, RZ, P1 ;  /* 0x000000ff10137207 */ /* 0x008fca0000800000 */
[----:B------:R-:W-:Y:S02]  /*2850*/  IMAD.X R16, R19, 0x1, R2, P0 ;  /* 0x0000000113107824 */ /* 0x000fe400000e0602 */
[----:B------:R-:W2:Y:S04]  /*2860*/  SHFL.UP PT, R19, R14, 0x4, RZ ;  /* 0x048000000e137989 */ /* 0x000ea800000e00ff */
[----:B-1----:R-:W1:Y:S01]  /*2870*/  SHFL.UP PT, R20, R16, 0x4, RZ ;  /* 0x0480000010147989 */ /* 0x002e6200000e00ff */
[----:B--2---:R-:W-:-:S04]  /*2880*/  SEL R19, R19, RZ, P3 ;  /* 0x000000ff13137207 */ /* 0x004fc80001800000 */
[----:B------:R-:W-:Y:S02]  /*2890*/  IADD3 R19, P0, PT, R19, R14, RZ ;  /* 0x0000000e13137210 */ /* 0x000fe40007f1e0ff */
[----:B-1----:R-:W-:-:S03]  /*28a0*/  SEL R3, R20, RZ, P3 ;  /* 0x000000ff14037207 */ /* 0x002fc60001800000 */
[----:B------:R-:W1:Y:S02]  /*28b0*/  SHFL.UP PT, R20, R19, 0x8, RZ ;  /* 0x0500000013147989 */ /* 0x000e6400000e00ff */
[----:B------:R-:W-:-:S05]  /*28c0*/  IMAD.X R2, R3, 0x1, R16, P0 ;  /* 0x0000000103027824 */ /* 0x000fca00000e0610 */
[----:B------:R-:W2:Y:S01]  /*28d0*/  SHFL.UP PT, R3, R2, 0x8, RZ ;  /* 0x0500000002037989 */ /* 0x000ea200000e00ff */
[----:B-1----:R-:W-:-:S04]  /*28e0*/  SEL R20, R20, RZ, P4 ;  /* 0x000000ff14147207 */ /* 0x002fc80002000000 */
[----:B------:R-:W-:Y:S02]  /*28f0*/  IADD3 R14, P0, PT, R20, R19, RZ ;  /* 0x00000013140e7210 */ /* 0x000fe40007f1e0ff */
[----:B--2---:R-:W-:-:S03]  /*2900*/  SEL R3, R3, RZ, P4 ;  /* 0x000000ff03037207 */ /* 0x004fc60002000000 */
[----:B------:R-:W1:Y:S02]  /*2910*/  SHFL.UP PT, R21, R14, 0x10, RZ ;  /* 0x060000000e157989 */ /* 0x000e6400000e00ff */
[----:B------:R-:W-:-:S05]  /*2920*/  IMAD.X R16, R3, 0x1, R2, P0 ;  /* 0x0000000103107824 */ /* 0x000fca00000e0602 */
[----:B------:R-:W2:Y:S01]  /*2930*/  SHFL.UP PT, R3, R16, 0x10, RZ ;  /* 0x0600000010037989 */ /* 0x000ea200000e00ff */
[----:B-1----:R-:W-:-:S04]  /*2940*/  SEL R21, R21, RZ, P5 ;  /* 0x000000ff15157207 */ /* 0x002fc80002800000 */
[----:B------:R-:W-:Y:S02]  /*2950*/  IADD3 R21, P0, PT, R21, R14, RZ ;  /* 0x0000000e15157210 */ /* 0x000fe40007f1e0ff */
[----:B--2---:R-:W-:-:S05]  /*2960*/  SEL R3, R3, RZ, P5 ;  /* 0x000000ff03037207 */ /* 0x004fca0002800000 */
[----:B------:R-:W-:Y:S01]  /*2970*/  IMAD.X R20, R3, 0x1, R16, P0 ;  /* 0x0000000103147824 */ /* 0x000fe200000e0610 */
[----:B------:R-:W-:Y:S01]  /*2980*/  ISETP.LE.U32.AND P0, PT, R21, UR24, PT ;  /* 0x0000001815007c0c */ /* 0x000fe2000bf03070 */
[----:B------:R-:W-:Y:S02]  /*2990*/  IMAD.U32 R3, RZ, RZ, UR17 ;  /* 0x00000011ff037e24 */ /* 0x000fe4000f8e00ff */
[----:B------:R-:W-:Y:S02]  /*29a0*/  IMAD.MOV.U32 R16, RZ, RZ, R21 ;  /* 0x000000ffff107224 */ /* 0x000fe400078e0015 */
[----:B------:R-:W-:Y:S01]  /*29b0*/  IMAD.MOV.U32 R19, RZ, RZ, R20 ;  /* 0x000000ffff137224 */ /* 0x000fe200078e0014 */
[----:B------:R-:W-:Y:S02]  /*29c0*/  ISETP.GE.U32.AND.EX P0, PT, R3, R20, PT, P0 ;  /* 0x000000140300720c */ /* 0x000fe40003f06100 */
[----:B------:R-:W-:-:S11]  /*29d0*/  CS2R R2, SRZ ;  /* 0x0000000000027805 */ /* 0x000fd6000001ff00 */
[----:B------:R-:W-:-:S04]  /*29e0*/  VOTE.ANY R22, PT, !P0 ;  /* 0x0000000000167806 */ /* 0x000fc800040e0100 */
[----:B------:R-:W-:-:S13]  /*29f0*/  ISETP.NE.AND P0, PT, R22, RZ, PT ;  /* 0x000000ff1600720c */ /* 0x000fda0003f05270 */
[----:B------:R-:W-:Y:S05]  /*2a00*/  @P0 BRA `(.L_x_18) ;  /* 0x0000000800500947 */ /* 0x000fea0003800000 */
[----:B------:R-:W1:Y:S01]  /*2a10*/  LDC R14, c[0x0][0xbe0] ;  /* 0x0002f800ff0e7b82 */ /* 0x000e620000000800 */
[----:B------:R-:W-:Y:S01]  /*2a20*/  LOP3.LUT R11, R11, 0xfffffffe, RZ, 0xc0, !PT ;  /* 0xfffffffe0b0b7812 */ /* 0x000fe200078ec0ff */
[----:B------:R-:W2:Y:S01]  /*2a30*/  LDCU UR45, c[0x0][0xbe8] ;  /* 0x00017d00ff2d77ac */ /* 0x000ea20008000800 */
[----:B------:R-:W3:Y:S01]  /*2a40*/  LDCU.64 UR10, c[0x0][0xba8] ;  /* 0x00017500ff0a77ac */ /* 0x000ee20008000a00 */
[----:B------:R-:W4:Y:S01]  /*2a50*/  LDCU.64 UR8, c[0x0][0xbb0] ;  /* 0x00017600ff0877ac */ /* 0x000f220008000a00 */
[----:B------:R-:W1:Y:S02]  /*2a60*/  LDCU.128 UR4, c[0x0][0xbc0] ;  /* 0x00017800ff0477ac */ /* 0x000e640008000c00 */
[----:B-1----:R-:W-:-:S13]  /*2a70*/  ISETP.NE.AND P0, PT, R14, 0x1, PT ;  /* 0x000000010e00780c */ /* 0x002fda0003f05270 */
[----:B--234-:R-:W-:-:S07]  /*2a80*/  @P0 LOP3.LUT R11, R11, 0x1, RZ, 0xfc, !PT ;  /* 0x000000010b0b0812 */ /* 0x01cfce00078efcff */
.L_x_21:
[C---:B------:R-:W-:Y:S01]  /*2a90*/  VIADD R2, R15.reuse, 0x40 ;  /* 0x000000400f027836 */ /* 0x040fe20000000000 */
[----:B-----5:R-:W-:Y:S01]  /*2aa0*/  MOV R19, R6 ;  /* 0x0000000600137202 */ /* 0x020fe20000000f00 */
[----:B------:R-:W-:Y:S02]  /*2ab0*/  VIADD R15, R15, 0x20 ;  /* 0x000000200f0f7836 */ /* 0x000fe40000000000 */
[----:B------:R-:W-:Y:S01]  /*2ac0*/  IMAD.MOV.U32 R16, RZ, RZ, R7 ;  /* 0x000000ffff107224 */ /* 0x000fe200078e0007 */
[----:B------:R-:W-:-:S13]  /*2ad0*/  ISETP.GE.AND P0, PT, R2, UR45, PT ;  /* 0x0000002d02007c0c */ /* 0x000fda000bf06270 */
[----:B------:R-:W1:Y:S01]  /*2ae0*/  @!P0 LDC.64 R22, c[0x0][0xbf0] ;  /* 0x0002fc00ff168b82 */ /* 0x000e620000000a00 */
[----:B------:R2:W3:Y:S01]  /*2af0*/  SHFL.IDX PT, R2, R20, 0x1f, 0x1f ;  /* 0x03e01f0014027f89 */ /* 0x0004e200000e0000 */
[----:B------:R-:W-:Y:S01]  /*2b00*/  BSSY.RECONVERGENT B0, `(.L_x_19) ;  /* 0x000005e000007945 */ /* 0x000fe20003800200 */
[----:B------:R-:W-:Y:S02]  /*2b10*/  HFMA2 R17, -RZ, RZ, 0, 0 ;  /* 0x00000000ff117431 */ /* 0x000fe400000001ff */
[----:B------:R2:W4:Y:S01]  /*2b20*/  SHFL.IDX PT, R3, R21, 0x1f, 0x1f ;  /* 0x03e01f0015037f89 */ /* 0x00052200000e0000 */
[----:B-1----:R-:W-:-:S05]  /*2b30*/  @!P0 IMAD.WIDE.U32 R22, R15, 0xc, R22 ;  /* 0x0000000c0f168825 */ /* 0x002fca00078e0016 */
[----:B------:R2:W5:Y:S04]  /*2b40*/  @!P0 LDG.E R6, desc[UR50][R22.64+0x180] ;  /* 0x0001803216068981 */ /* 0x000568000c1e1900 */
[----:B------:R2:W5:Y:S01]  /*2b50*/  @!P0 LDG.E R7, desc[UR50][R22.64+0x184] ;  /* 0x0001843216078981 */ /* 0x000562000c1e1900 */
[----:B------:R-:W-:Y:S02]  /*2b60*/  ISETP.GE.AND P0, PT, R15, UR45, PT ;  /* 0x0000002d0f007c0c */ /* 0x000fe4000bf06270 */
[----:B------:R-:W-:-:S11]  /*2b70*/  MOV R18, 0x7fffffff ;  /* 0x7fffffff00127802 */ /* 0x000fd60000000f00 */
[----:B---34-:R-:W-:Y:S05]  /*2b80*/  @P0 BRA `(.L_x_20) ;  /* 0x0000000400540947 */ /* 0x018fea0003800000 */
[----:B------:R-:W-:-:S04]  /*2b90*/  IADD3 R13, P0, PT, R19, UR12, RZ ;  /* 0x0000000c130d7c10 */ /* 0x000fc8000ff1e0ff */
[----:B------:R-:W-:Y:S02]  /*2ba0*/  LEA.HI.X.SX32 R12, R19, UR13, 0x1, P0 ;  /* 0x0000000d130c7c11 */ /* 0x000fe400080f0eff */
[----:B------:R-:W-:-:S04]  /*2bb0*/  IADD3 R19, P0, PT, R16, UR19, RZ ;  /* 0x0000001310137c10 */ /* 0x000fc8000ff1e0ff */
[----:B------:R-:W-:Y:S02]  /*2bc0*/  LEA.HI.X.SX32 R18, R16, UR40, 0x1, P0 ;  /* 0x0000002810127c11 */ /* 0x000fe400080f0eff */
[----:B------:R-:W-:-:S05]  /*2bd0*/  IADD3 R17, P0, PT, R13, UR9, RZ ;  /* 0x000000090d117c10 */ /* 0x000fca000ff1e0ff */
[----:B------:R-:W-:Y:S01]  /*2be0*/  IMAD.X R16, RZ, RZ, R12, P0 ;  /* 0x000000ffff107224 */ /* 0x000fe200000e060c */
[----:B--2---:R-:W-:Y:S01]  /*2bf0*/  IADD3 R21, P0, PT, R19, UR7, RZ ;  /* 0x0000000713157c10 */ /* 0x004fe2000ff1e0ff */
[----:B------:R-:W-:-:S04]  /*2c00*/  IMAD.WIDE.U32 R30, R17, UR10, RZ ;  /* 0x0000000a111e7c25 */ /* 0x000fc8000f8e00ff */
[----:B------:R-:W-:-:S04]  /*2c10*/  IMAD.WIDE.U32 R28, R16, UR10, RZ ;  /* 0x0000000a101c7c25 */ /* 0x000fc8000f8e00ff */
[----:B------:R-:W-:Y:S02]  /*2c20*/  IMAD.X R20, RZ, RZ, R18, P0 ;  /* 0x000000ffff147224 */ /* 0x000fe400000e0612 */
[----:B------:R-:W-:-:S04]  /*2c30*/  IMAD.WIDE.U32 R28, P0, R17, UR11, R28 ;  /* 0x0000000b111c7c25 */ /* 0x000fc8000f80001c */
[----:B------:R-:W-:-:S04]  /*2c40*/  IMAD.WIDE.U32 R24, R20, UR4, RZ ;  /* 0x0000000414187c25 */ /* 0x000fc8000f8e00ff */
[----:B------:R-:W-:Y:S02]  /*2c50*/  IMAD.X R27, RZ, RZ, RZ, P0 ;  /* 0x000000ffff1b7224 */ /* 0x000fe400000e06ff */
[----:B------:R-:W-:-:S04]  /*2c60*/  IMAD.WIDE.U32 R24, P0, R21, UR5, R24 ;  /* 0x0000000515187c25 */ /* 0x000fc8000f800018 */
[----:B------:R-:W-:Y:S01]  /*2c70*/  IMAD.X R23, RZ, RZ, RZ, P0 ;  /* 0x000000ffff177224 */ /* 0x000fe200000e06ff */
[----:B------:R-:W-:Y:S01]  /*2c80*/  IADD3 RZ, P0, PT, R31, R28, RZ ;  /* 0x0000001c1fff7210 */ /* 0x000fe20007f1e0ff */
[----:B------:R-:W-:Y:S02]  /*2c90*/  IMAD.MOV.U32 R26, RZ, RZ, R29 ;  /* 0x000000ffff1a7224 */ /* 0x000fe400078e001d */
[----:B------:R-:W-:Y:S02]  /*2ca0*/  IMAD.MOV.U32 R22, RZ, RZ, R25 ;  /* 0x000000ffff167224 */ /* 0x000fe400078e0019 */
[----:B------:R-:W-:-:S04]  /*2cb0*/  IMAD.WIDE.U32.X R16, R16, UR11, R26, P0 ;  /* 0x0000000b10107c25 */ /* 0x000fc800080e041a */
[----:B------:R-:W-:-:S05]  /*2cc0*/  IMAD.WIDE.U32 R26, R21, UR4, RZ ;  /* 0x00000004151a7c25 */ /* 0x000fca000f8e00ff */
[----:B------:R-:W-:-:S05]  /*2cd0*/  IADD3 RZ, P0, PT, R27, R24, RZ ;  /* 0x000000181bff7210 */ /* 0x000fca0007f1e0ff */
[----:B------:R-:W-:Y:S01]  /*2ce0*/  IMAD.WIDE.U32.X R20, R20, UR5, R22, P0 ;  /* 0x0000000514147c25 */ /* 0x000fe200080e0416 */
[----:B------:R-:W-:-:S04]  /*2cf0*/  ISETP.NE.U32.AND P0, PT, RZ, UR10, PT ;  /* 0x0000000aff007c0c */ /* 0x000fc8000bf05070 */
[----:B------:R-:W-:-:S04]  /*2d00*/  ISETP.NE.AND.EX P0, PT, RZ, UR11, PT, P0 ;  /* 0x0000000bff007c0c */ /* 0x000fc8000bf05300 */
[----:B------:R-:W-:Y:S02]  /*2d10*/  SEL R13, R13, R16, !P0 ;  /* 0x000000100d0d7207 */ /* 0x000fe40004000000 */
[----:B------:R-:W-:Y:S02]  /*2d20*/  SEL R12, R12, R17, !P0 ;  /* 0x000000110c0c7207 */ /* 0x000fe40004000000 */
[----:B------:R-:W-:Y:S02]  /*2d30*/  ISETP.NE.U32.AND P0, PT, RZ, UR4, PT ;  /* 0x00000004ff007c0c */ /* 0x000fe4000bf05070 */
[----:B------:R-:W-:Y:S02]  /*2d40*/  SHF.R.U64 R12, R13, UR8, R12 ;  /* 0x000000080d0c7c19 */ /* 0x000fe4000800120c */
[----:B------:R-:W-:-:S04]  /*2d50*/  ISETP.NE.AND.EX P0, PT, RZ, UR5, PT, P0 ;  /* 0x00000005ff007c0c */ /* 0x000fc8000bf05300 */
[----:B------:R-:W-:Y:S02]  /*2d60*/  SEL R16, R18, R21, !P0 ;  /* 0x0000001512107207 */ /* 0x000fe40004000000 */
[-C--:B------:R-:W-:Y:S02]  /*2d70*/  IABS R18, R5.reuse ;  /* 0x0000000500127213 */ /* 0x080fe40000000000 */
[----:B------:R-:W-:Y:S02]  /*2d80*/  SEL R19, R19, R20, !P0 ;  /* 0x0000001413137207 */ /* 0x000fe40004000000 */
[----:B------:R-:W1:Y:S01]  /*2d90*/  I2F.RP R21, R18 ;  /* 0x0000001200157306 */ /* 0x000e620000209400 */
[----:B------:R-:W-:Y:S02]  /*2da0*/  IADD3 R20, PT, PT, R5, -0x1, R12 ;  /* 0xffffffff05147810 */ /* 0x000fe40007ffe00c */
[----:B------:R-:W-:Y:S02]  /*2db0*/  IABS R12, R5 ;  /* 0x00000005000c7213 */ /* 0x000fe40000000000 */
[----:B------:R-:W-:-:S02]  /*2dc0*/  IABS R13, R20 ;  /* 0x00000014000d7213 */ /* 0x000fc40000000000 */
[----:B------:R-:W-:Y:S01]  /*2dd0*/  SHF.R.U64 R19, R19, UR6, R16 ;  /* 0x0000000613137c19 */ /* 0x000fe20008001210 */
[----:B------:R-:W-:-:S03]  /*2de0*/  IMAD.MOV R12, RZ, RZ, -R12 ;  /* 0x000000ffff0c7224 */ /* 0x000fc600078e0a0c */
[----:B------:R-:W-:Y:S01]  /*2df0*/  IADD3 R19, PT, PT, R4, -0x1, R19 ;  /* 0xffffffff04137810 */ /* 0x000fe20007ffe013 */
[----:B-1----:R-:W1:Y:S02]  /*2e00*/  MUFU.RCP R22, R21 ;  /* 0x0000001500167308 */ /* 0x002e640000001000 */
[----:B-1----:R-:W-:-:S06]  /*2e10*/  VIADD R22, R22, 0xffffffe ;  /* 0x0ffffffe16167836 */ /* 0x002fcc0000000000 */
[----:B------:R-:W1:Y:S02]  /*2e20*/  F2I.FTZ.U32.TRUNC.NTZ R23, R22 ;  /* 0x0000001600177305 */ /* 0x000e64000021f000 */
[----:B-1----:R-:W-:Y:S02]  /*2e30*/  IMAD.MOV R17, RZ, RZ, -R23 ;  /* 0x000000ffff117224 */ /* 0x002fe400078e0a17 */
[----:B------:R-:W-:Y:S02]  /*2e40*/  IMAD.MOV.U32 R22, RZ, RZ, RZ ;  /* 0x000000ffff167224 */ /* 0x000fe400078e00ff */
[----:B------:R-:W-:-:S04]  /*2e50*/  IMAD R17, R17, R18, RZ ;  /* 0x0000001211117224 */ /* 0x000fc800078e02ff */
[----:B------:R-:W-:-:S06]  /*2e60*/  IMAD.HI.U32 R17, R23, R17, R22 ;  /* 0x0000001117117227 */ /* 0x000fcc00078e0016 */
[----:B------:R-:W-:-:S04]  /*2e70*/  IMAD.HI.U32 R17, R17, R13, RZ ;  /* 0x0000000d11117227 */ /* 0x000fc800078e00ff */
[----:B------:R-:W-:Y:S01]  /*2e80*/  IMAD R21, R17, R12, R13 ;  /* 0x0000000c11157224 */ /* 0x000fe200078e020d */
[----:B------:R-:W-:Y:S02]  /*2e90*/  IABS R17, R4 ;  /* 0x0000000400117213 */ /* 0x000fe40000000000 */
[----:B------:R-:W-:Y:S02]  /*2ea0*/  IABS R13, R19 ;  /* 0x00000013000d7213 */ /* 0x000fe40000000000 */
[----:B------:R-:W1:Y:S01]  /*2eb0*/  I2F.RP R24, R17 ;  /* 0x0000001100187306 */ /* 0x000e620000209400 */
[----:B------:R-:W-:-:S13]  /*2ec0*/  ISETP.GT.U32.AND P0, PT, R18, R21, PT ;  /* 0x000000151200720c */ /* 0x000fda0003f04070 */
[----:B------:R-:W-:Y:S01]  /*2ed0*/  @!P0 IMAD.IADD R21, R21, 0x1, -R18 ;  /* 0x0000000115158824 */ /* 0x000fe200078e0a12 */
[----:B-1----:R-:W1:Y:S02]  /*2ee0*/  MUFU.RCP R22, R24 ;  /* 0x0000001800167308 */ /* 0x002e640000001000 */
[----:B-1----:R-:W-:-:S06]  /*2ef0*/  VIADD R22, R22, 0xffffffe ;  /* 0x0ffffffe16167836 */ /* 0x002fcc0000000000 */
[----:B------:R-:W1:Y:S02]  /*2f00*/  F2I.FTZ.U32.TRUNC.NTZ R23, R22 ;  /* 0x0000001600177305 */ /* 0x000e64000021f000 */
[----:B-1----:R-:W-:Y:S02]  /*2f10*/  IMAD.MOV R12, RZ, RZ, -R23 ;  /* 0x000000ffff0c7224 */ /* 0x002fe400078e0a17 */
[----:B------:R-:W-:Y:S02]  /*2f20*/  IMAD.MOV.U32 R22, RZ, RZ, RZ ;  /* 0x000000ffff167224 */ /* 0x000fe400078e00ff */
[----:B------:R-:W-:Y:S01]  /*2f30*/  IMAD R16, R12, R17, RZ ;  /* 0x000000110c107224 */ /* 0x000fe200078e02ff */
[----:B------:R-:W-:-:S03]  /*2f40*/  IABS R12, R4 ;  /* 0x00000004000c7213 */ /* 0x000fc60000000000 */
[----:B------:R-:W-:-:S04]  /*2f50*/  IMAD.HI.U32 R16, R23, R16, R22 ;  /* 0x0000001017107227 */ /* 0x000fc800078e0016 */
[----:B------:R-:W-:Y:S02]  /*2f60*/  IMAD.MOV R12, RZ, RZ, -R12 ;  /* 0x000000ffff0c7224 */ /* 0x000fe400078e0a0c */
[----:B------:R-:W-:-:S04]  /*2f70*/  IMAD.HI.U32 R16, R16, R13, RZ ;  /* 0x0000000d10107227 */ /* 0x000fc800078e00ff */
[----:B------:R-:W-:-:S05]  /*2f80*/  IMAD R12, R16, R12, R13 ;  /* 0x0000000c100c7224 */ /* 0x000fca00078e020d */
[----:B------:R-:W-:-:S13]  /*2f90*/  ISETP.GT.U32.AND P0, PT, R17, R12, PT ;  /* 0x0000000c1100720c */ /* 0x000fda0003f04070 */
[----:B------:R-:W-:Y:S01]  /*2fa0*/  @!P0 IMAD.IADD R12, R12, 0x1, -R17 ;  /* 0x000000010c0c8824 */ /* 0x000fe200078e0a11 */
[----:B------:R-:W-:-:S13]  /*2fb0*/  ISETP.GT.U32.AND P0, PT, R18, R21, PT ;  /* 0x000000151200720c */ /* 0x000fda0003f04070 */
[----:B------:R-:W-:Y:S01]  /*2fc0*/  @!P0 IMAD.IADD R21, R21, 0x1, -R18 ;  /* 0x0000000115158824 */ /* 0x000fe200078e0a12 */
[----:B------:R-:W-:-:S13]  /*2fd0*/  ISETP.GT.U32.AND P0, PT, R17, R12, PT ;  /* 0x0000000c1100720c */ /* 0x000fda0003f04070 */
[----:B------:R-:W-:Y:S01]  /*2fe0*/  @!P0 IMAD.IADD R12, R12, 0x1, -R17 ;  /* 0x000000010c0c8824 */ /* 0x000fe200078e0a11 */
[----:B------:R-:W-:-:S13]  /*2ff0*/  ISETP.GE.AND P0, PT, R20, RZ, PT ;  /* 0x000000ff1400720c */ /* 0x000fda0003f06270 */
[----:B------:R-:W-:Y:S01]  /*3000*/  @!P0 IMAD.MOV R21, RZ, RZ, -R21 ;  /* 0x000000ffff158224 */ /* 0x000fe200078e0a15 */
[----:B------:R-:W-:-:S13]  /*3010*/  ISETP.GE.AND P0, PT, R19, RZ, PT ;  /* 0x000000ff1300720c */ /* 0x000fda0003f06270 */
[----:B------:R-:W-:Y:S01]  /*3020*/  @!P0 IMAD.MOV R12, RZ, RZ, -R12 ;  /* 0x000000ffff0c8224 */ /* 0x000fe200078e0a0c */
[----:B------:R-:W-:-:S13]  /*3030*/  ISETP.NE.AND P0, PT, RZ, UR27, PT ;  /* 0x0000001bff007c0c */ /* 0x000fda000bf05270 */
[----:B------:R-:W-:Y:S02]  /*3040*/  @!P0 LOP3.LUT R21, RZ, UR27, RZ, 0x33, !PT ;  /* 0x0000001bff158c12 */ /* 0x000fe4000f8e33ff */
[----:B------:R-:W-:-:S03]  /*3050*/  ISETP.NE.AND P0, PT, RZ, UR26, PT ;  /* 0x0000001aff007c0c */ /* 0x000fc6000bf05270 */
[----:B------:R-:W-:-:S10]  /*3060*/  IMAD.IADD R18, R20, 0x1, -R21 ;  /* 0x0000000114127824 */ /* 0x000fd400078e0a15 */
[----:B------:R-:W-:Y:S02]  /*3070*/  @!P0 LOP3.LUT R12, RZ, UR26, RZ, 0x33, !PT ;  /* 0x0000001aff0c8c12 */ /* 0x000fe4000f8e33ff */
[----:B------:R-:W-:-:S03]  /*3080*/  ISETP.NE.AND P0, PT, R14, 0x1, PT ;  /* 0x000000010e00780c */ /* 0x000fc60003f05270 */
[----:B------:R-:W-:-:S05]  /*3090*/  IMAD.IADD R19, R19, 0x1, -R12 ;  /* 0x0000000113137824 */ /* 0x000fca00078e0a0c */
[CC--:B------:R-:W-:Y:S01]  /*30a0*/  SEL R12, R19.reuse, R18.reuse, !P0 ;  /* 0x00000012130c7207 */ /* 0x0c0fe20004000000 */
[----:B------:R-:W-:-:S03]  /*30b0*/  IMAD R18, R19, R18, RZ ;  /* 0x0000001213127224 */ /* 0x000fc600078e02ff */
[----:B------:R-:W-:Y:S02]  /*30c0*/  SHF.R.S32.HI R13, RZ, 0x1f, R12 ;  /* 0x0000001fff0d7819 */ /* 0x000fe4000001140c */
[----:B------:R-:W-:Y:S02]  /*30d0*/  SHF.R.S32.HI R17, RZ, 0x1f, R18 ;  /* 0x0000001fff117819 */ /* 0x000fe40000011412 */
.L_x_20:
[----:B------:R-:W-:Y:S05]  /*30e0*/  BSYNC.RECONVERGENT B0 ;  /* 0x0000000000007941 */ /* 0x000fea0003800200 */
.L_x_19:
[----:B------:R-:W1:Y:S04]  /*30f0*/  SHFL.UP PT, R19, R18, 0x1, RZ ;  /* 0x0420000012137989 */ /* 0x000e6800000e00ff */
[----:B------:R-:W3:Y:S01]  /*3100*/  SHFL.UP PT, R16, R17, 0x1, RZ ;  /* 0x0420000011107989 */ /* 0x000ee200000e00ff */
[----:B-1----:R-:W-:Y:S02]  /*3110*/  SEL R19, R19, RZ, P6 ;  /* 0x000000ff13137207 */ /* 0x002fe40003000000 */
[----:B---3--:R-:W-:Y:S02]  /*3120*/  SEL R16, R16, RZ, P6 ;  /* 0x000000ff10107207 */ /* 0x008fe40003000000 */
[----:B------:R-:W-:-:S05]  /*3130*/  IADD3 R19, P0, PT, R19, R18, RZ ;  /* 0x0000001213137210 */ /* 0x000fca0007f1e0ff */
[----:B------:R-:W-:Y:S01]  /*3140*/  IMAD.X R16, R16, 0x1, R17, P0 ;  /* 0x0000000110107824 */ /* 0x000fe200000e0611 */
[----:B--2---:R-:W1:Y:S04]  /*3150*/  SHFL.UP PT, R20, R19, 0x2, RZ ;  /* 0x0440000013147989 */ /* 0x004e6800000e00ff */
[----:B------:R-:W2:Y:S01]  /*3160*/  SHFL.UP PT, R21, R16, 0x2, RZ ;  /* 0x0440000010157989 */ /* 0x000ea200000e00ff */
[----:B-1----:R-:W-:Y:S02]  /*3170*/  SEL R20, R20, RZ, P1 ;  /* 0x000000ff14147207 */ /* 0x002fe40000800000 */
[----:B--2---:R-:W-:Y:S02]  /*3180*/  SEL R21, R21, RZ, P1 ;  /* 0x000000ff15157207 */ /* 0x004fe40000800000 */
[----:B------:R-:W-:-:S05]  /*3190*/  IADD3 R20, P0, PT, R20, R19, RZ ;  /* 0x0000001314147210 */ /* 0x000fca0007f1e0ff */
[----:B------:R-:W-:Y:S01]  /*31a0*/  IMAD.X R21, R21, 0x1, R16, P0 ;  /* 0x0000000115157824 */ /* 0x000fe200000e0610 */
[----:B------:R-:W1:Y:S04]  /*31b0*/  SHFL.UP PT, R23, R20, 0x4, RZ ;  /* 0x0480000014177989 */ /* 0x000e6800000e00ff */
        /* <DEDUP_REMOVED lines=9> */
[----:B------:R-:W-:Y:S01]  /*3250*/  IADD3 R24, P0, PT, R16, R23, RZ ;  /* 0x0000001710187210 */ /* 0x000fe20007f1e0ff */
[----:B------:R-:W-:-:S04]  /*3260*/  IMAD.U32 R23, RZ, RZ, UR17 ;  /* 0x00000011ff177e24 */ /* 0x000fc8000f8e00ff */
[----:B------:R-:W-:Y:S02]  /*3270*/  IMAD.X R25, R19, 0x1, R22, P0 ;  /* 0x0000000113197824 */ /* 0x000fe400000e0616 */
[----:B------:R-:W1:Y:S04]  /*3280*/  SHFL.UP PT, R19, R24, 0x10, RZ ;  /* 0x0600000018137989 */ /* 0x000e6800000e00ff */
[----:B------:R-:W2:Y:S01]  /*3290*/  SHFL.UP PT, R20, R25, 0x10, RZ ;  /* 0x0600000019147989 */ /* 0x000ea200000e00ff */
[----:B-1----:R-:W-:Y:S02]  /*32a0*/  SEL R19, R19, RZ, P5 ;  /* 0x000000ff13137207 */ /* 0x002fe40002800000 */
[----:B--2---:R-:W-:Y:S02]  /*32b0*/  SEL R20, R20, RZ, P5 ;  /* 0x000000ff14147207 */ /* 0x004fe40002800000 */
[----:B------:R-:W-:-:S05]  /*32c0*/  IADD3 R16, P0, PT, R19, R24, RZ ;  /* 0x0000001813107210 */ /* 0x000fca0007f1e0ff */
[----:B------:R-:W-:Y:S01]  /*32d0*/  IMAD.X R19, R20, 0x1, R25, P0 ;  /* 0x0000000114137824 */ /* 0x000fe200000e0619 */
[----:B------:R-:W-:-:S05]  /*32e0*/  IADD3 R21, P0, PT, R16, R3, RZ ;  /* 0x0000000310157210 */ /* 0x000fca0007f1e0ff */
[----:B------:R-:W-:Y:S01]  /*32f0*/  IMAD.X R20, R19, 0x1, R2, P0 ;  /* 0x0000000113147824 */ /* 0x000fe200000e0602 */
[----:B------:R-:W-:-:S04]  /*3300*/  ISETP.LE.U32.AND P0, PT, R21, UR24, PT ;  /* 0x0000001815007c0c */ /* 0x000fc8000bf03070 */
[----:B------:R-:W-:-:S13]  /*3310*/  ISETP.GE.U32.AND.EX P0, PT, R23, R20, PT, P0 ;  /* 0x000000141700720c */ /* 0x000fda0003f06100 */
[----:B------:R-:W-:-:S04]  /*3320*/  VOTE.ANY R22, PT, !P0 ;  /* 0x0000000000167806 */ /* 0x000fc800040e0100 */
[----:B------:R-:W-:-:S13]  /*3330*/  ISETP.NE.AND P0, PT, R22, RZ, PT ;  /* 0x000000ff1600720c */ /* 0x000fda0003f05270 */
[----:B------:R-:W-:Y:S05]  /*3340*/  @!P0 BRA `(.L_x_21) ;  /* 0xfffffff400d08947 */ /* 0x000fea000383ffff */
.L_x_18:
[----:B------:R-:W1:Y:S08]  /*3350*/  BREV R23, R22 ;  /* 0x0000001600177301 */ /* 0x000e700000000000 */
[----:B-1----:R-:W1:Y:S02]  /*3360*/  FLO.U32.SH R23, R23 ;  /* 0x0000001700177300 */ /* 0x002e6400000e0400 */
[----:B-1----:R-:W1:Y:S02]  /*3370*/  SHFL.IDX PT, R21, R15, R23, 0x1f ;  /* 0x00001f170f157589 */ /* 0x002e6400000e0000 */
[----:B-1----:R-:W-:-:S05]  /*3380*/  IMAD.IADD R14, R8, 0x1, R21 ;  /* 0x00000001080e7824 */ /* 0x002fca00078e0215 */
[----:B------:R-:W-:-:S13]  /*3390*/  ISETP.GE.AND P0, PT, R14, UR45, PT ;  /* 0x0000002d0e007c0c */ /* 0x000fda000bf06270 */
[----:B------:R-:W1:Y:S02]  /*33a0*/  @!P0 LDC.64 R24, c[0x0][0xbf0] ;  /* 0x0002fc00ff188b82 */ /* 0x000e640000000a00 */
[----:B-1----:R-:W-:-:S05]  /*33b0*/  @!P0 IMAD.WIDE R24, R14, 0xc, R24 ;  /* 0x0000000c0e188825 */ /* 0x002fca00078e0218 */
[----:B-----5:R1:W5:Y:S04]  /*33c0*/  @!P0 LDG.E R6, desc[UR50][R24.64] ;  /* 0x0000003218068981 */ /* 0x020368000c1e1900 */
[----:B------:R1:W5:Y:S01]  /*33d0*/  @!P0 LDG.E R7, desc[UR50][R24.64+0x4] ;  /* 0x0000043218078981 */ /* 0x000362000c1e1900 */
[----:B------:R-:W-:-:S03]  /*33e0*/  IADD3 R16, P1, P0, R3, R16, -R18 ;  /* 0x0000001003107210 */ /* 0x000fc6000783e812 */
[----:B------:R-:W-:Y:S01]  /*33f0*/  SHFL.IDX PT, R15, R17, R23, 0x1f ;  /* 0x00001f17110f7589 */ /* 0x000fe200000e0000 */
[----:B------:R-:W-:-:S03]  /*3400*/  IADD3.X R2, PT, PT, R2, R19, ~R17, P1, P0 ;  /* 0x0000001302027210 */ /* 0x000fc60000fe0c11 */
[----:B------:R-:W2:Y:S04]  /*3410*/  SHFL.IDX PT, R16, R16, R23, 0x1f ;  /* 0x00001f1710107589 */ /* 0x000ea800000e0000 */
[----:B------:R-:W3:Y:S04]  /*3420*/  SHFL.IDX PT, R2, R2, R23, 0x1f ;  /* 0x00001f1702027589 */ /* 0x000ee800000e0000 */
[----:B------:R1:W4:Y:S04]  /*3430*/  SHFL.IDX PT, R14, R18, R23, 0x1f ;  /* 0x00001f17120e7589 */ /* 0x00032800000e0000 */
[----:B------:R1:W1:Y:S04]  /*3440*/  SHFL.IDX PT, R13, R13, R23, 0x1f ;  /* 0x00001f170d0d7589 */ /* 0x00026800000e0000 */
[----:B------:R1:W1:Y:S01]  /*3450*/  SHFL.IDX PT, R12, R12, R23, 0x1f ;  /* 0x00001f170c0c7589 */ /* 0x00026200000e0000 */
[----:B--2---:R-:W-:-:S02]  /*3460*/  R2UR UR41, R16 ;  /* 0x00000000102972ca */ /* 0x004fc400000e0000 */
[----:B---3--:R-:W-:-:S15]  /*3470*/  R2UR UR40, R2 ;  /* 0x00000000022872ca */ /* 0x008fde00000e0000 */
.L_x_15:
[----:B------:R-:W-:Y:S01]  /*3480*/  ISETP.GE.AND P0, PT, R21, UR45, PT ;  /* 0x0000002d15007c0c */ /* 0x000fe2000bf06270 */
[----:B------:R-:W-:Y:S01]  /*3490*/  UMOV UR19, 0xffffffff ;  /* 0xffffffff00137882 */ /* 0x000fe20000000000 */
[----:B------:R-:W-:-:S11]  /*34a0*/  MOV R17, 0xffffffff ;  /* 0xffffffff00117802 */ /* 0x000fd60000000f00 */
[----:B------:R-:W-:Y:S05]  /*34b0*/  @P0 BRA `(.L_x_14) ;  /* 0x0000000400100947 */ /* 0x000fea0003800000 */
[----:B------:R-:W2:Y:S01]  /*34c0*/  LDCU UR8, c[0x0][0xb98] ;  /* 0x00017300ff0877ac */ /* 0x000ea20008000800 */
[----:B-1----:R-:W-:Y:S02]  /*34d0*/  R2UR UR4, R12 ;  /* 0x000000000c0472ca */ /* 0x002fe400000e0000 */
[----:B------:R-:W-:Y:S01]  /*34e0*/  R2UR UR5, R13 ;  /* 0x000000000d0572ca */ /* 0x000fe200000e0000 */
[----:B------:R-:W1:Y:S01]  /*34f0*/  LDCU UR7, c[0x0][0xb88] ;  /* 0x00017100ff0777ac */ /* 0x000e620008000800 */
[----:B------:R-:W3:Y:S01]  /*3500*/  LDCU UR6, c[0x0][0xbdc] ;  /* 0x00017b80ff0677ac */ /* 0x000ee20008000800 */
[----:B------:R-:W-:-:S04]  /*3510*/  UIADD3 UR10, UP0, UPT, -UR41, UR24, URZ ;  /* 0x00000018290a7290 */ /* 0x000fc8000ff1e1ff */
[----:B------:R-:W-:-:S04]  /*3520*/  UIADD3.X UR9, UPT, UPT, ~UR40, UR17, URZ, UP0, !UPT ;  /* 0x0000001128097290 */ /* 0x000fc800087fe5ff */
[----:B--2---:R-:W-:Y:S02]  /*3530*/  USHF.R.U32.HI UR4, URZ, UR8, UR9 ;  /* 0x00000008ff047299 */ /* 0x004fe40008011609 */
[----:B------:R-:W-:Y:S01]  /*3540*/  USHF.R.U64 UR8, UR10, UR8, UR9 ;  /* 0x000000080a087299 */ /* 0x000fe20008001209 */
[----:B-1----:R-:W-:Y:S01]  /*3550*/  SHF.R.U64 R2, R12, UR7, R13 ;  /* 0x000000070c027c19 */ /* 0x002fe2000800120d */
[----:B------:R-:W-:Y:S02]  /*3560*/  USHF.R.U32.HI UR11, URZ, UR7, UR4 ;  /* 0x00000007ff0b7299 */ /* 0x000fe40008011604 */
[----:B------:R-:W-:Y:S02]  /*3570*/  USHF.R.U32.HI UR5, URZ, UR7, UR5 ;  /* 0x00000007ff057299 */ /* 0x000fe40008011605 */
[----:B---3--:R-:W-:Y:S02]  /*3580*/  USHF.R.U32.HI UR9, URZ, UR6, UR11 ;  /* 0x00000006ff097299 */ /* 0x008fe4000801160b */
[----:B------:R-:W-:Y:S01]  /*3590*/  USHF.R.U64 UR7, UR8, UR7, UR4 ;  /* 0x0000000708077299 */ /* 0x000fe20008001204 */
[----:B------:R-:W-:Y:S01]  /*35a0*/  R2UR UR4, R2 ;  /* 0x00000000020472ca */ /* 0x000fe200000e0000 */
[----:B------:R-:W-:-:S02]  /*35b0*/  ULOP3.LUT UR10, UR9, UR5, URZ, 0xfc, !UPT ;  /* 0x00000005090a7292 */ /* 0x000fc4000f8efcff */
[----:B------:R-:W-:Y:S02]  /*35c0*/  USHF.R.U64 UR6, UR7, UR6, UR11 ;  /* 0x0000000607067299 */ /* 0x000fe4000800120b */
[----:B------:R-:W-:-:S09]  /*35d0*/  UISETP.NE.U32.AND UP0, UPT, UR10, URZ, UPT ;  /* 0x000000ff0a00728c */ /* 0x000fd2000bf05070 */
[----:B------:R-:W-:Y:S05]  /*35e0*/  BRA.U UP0, `(.L_x_22) ;  /* 0x0000000100607547 */ /* 0x000fea000b800000 */
[----:B------:R-:W1:Y:S01]  /*35f0*/  I2F.U32.RP R3, UR4 ;  /* 0x0000000400037d06 */ /* 0x000e620008209000 */
[----:B------:R-:W-:Y:S01]  /*3600*/  UMOV UR10, URZ ;  /* 0x000000ff000a7c82 */ /* 0x000fe20008000000 */
[----:B------:R-:W-:-:S06]  /*3610*/  UISETP.NE.U32.AND UP0, UPT, UR4, URZ, UPT ;  /* 0x000000ff0400728c */ /* 0x000fcc000bf05070 */
[----:B-1----:R-:W1:Y:S02]  /*3620*/  MUFU.RCP R2, R3 ;  /* 0x0000000300027308 */ /* 0x002e640000001000 */
[----:B-1----:R-:W-:-:S06]  /*3630*/  IADD3 R2, PT, PT, R2, 0xffffffe, RZ ;  /* 0x0ffffffe02027810 */ /* 0x002fcc0007ffe0ff */
[----:B------:R-:W1:Y:S02]  /*3640*/  F2I.FTZ.U32.TRUNC.NTZ R2, R2 ;  /* 0x0000000200027305 */ /* 0x000e64000021f000 */
[----:B-1----:R-:W-:-:S13]  /*3650*/  R2UR UR11, R2 ;  /* 0x00000000020b72ca */ /* 0x002fda00000e0000 */
[----:B------:R-:W-:-:S04]  /*3660*/  UIADD3 UR5, UPT, UPT, URZ, -UR11, URZ ;  /* 0x8000000bff057290 */ /* 0x000fc8000fffe0ff */
[----:B------:R-:W-:-:S04]  /*3670*/  UIMAD UR5, UR5, UR4, URZ ;  /* 0x00000004050572a4 */ /* 0x000fc8000f8e02ff */
[----:B------:R-:W-:-:S07]  /*3680*/  UIMAD.WIDE.U32 UR10, UR11, UR5, UR10 ;  /* 0x000000050b0a72a5 */ /* 0x000fce000f8e000a */
[----:B------:R-:W-:Y:S02]  /*3690*/  UMOV UR5, UR11 ;  /* 0x0000000b00057c82 */ /* 0x000fe40008000000 */
[----:B------:R-:W-:-:S07]  /*36a0*/  UIMAD.WIDE.U32 UR12, UR5, UR6, URZ ;  /* 0x00000006050c72a5 */ /* 0x000fce000f8e00ff */
[----:B------:R-:W-:Y:S02]  /*36b0*/  UMOV UR12, UR13 ;  /* 0x0000000d000c7c82 */ /* 0x000fe40008000000 */
[----:B------:R-:W-:-:S04]  /*36c0*/  UIADD3 UR5, UPT, UPT, -UR12, URZ, URZ ;  /* 0x000000ff0c057290 */ /* 0x000fc8000fffe1ff */
[----:B------:R-:W-:-:S04]  /*36d0*/  UIMAD UR5, UR4, UR5, UR6 ;  /* 0x00000005040572a4 */ /* 0x000fc8000f8e0206 */
[----:B------:R-:W-:-:S11]  /*36e0*/  UISETP.GE.U32.AND UP2, UPT, UR5, UR4, UPT ;  /* 0x000000040500728c */ /* 0x000fd6000bf46070 */
[----:B------:R-:W-:Y:S02]  /*36f0*/  @UP2 UIADD3 UR5, UPT, UPT, UR5, -UR4, URZ ;  /* 0x8000000405052290 */ /* 0x000fe4000fffe0ff */
[----:B------:R-:W-:Y:S02]  /*3700*/  @UP2 UIADD3 UR12, UPT, UPT, UR12, 0x1, URZ ;  /* 0x000000010c0c2890 */ /* 0x000fe4000fffe0ff */
[----:B------:R-:W-:-:S11]  /*3710*/  UISETP.GE.U32.AND UP1, UPT, UR5, UR4, UPT ;  /* 0x000000040500728c */ /* 0x000fd6000bf26070 */
[----:B------:R-:W-:Y:S02]  /*3720*/  @UP1 UIADD3 UR12, UPT, UPT, UR12, 0x1, URZ ;  /* 0x000000010c0c1890 */ /* 0x000fe4000fffe0ff */
[----:B------:R-:W-:-:S04]  /*3730*/  @!UP0 ULOP3.LUT UR12, URZ, UR4, URZ, 0x33, !UPT ;  /* 0x00000004ff0c8292 */ /* 0x000fc8000f8e33ff */
[----:B------:R-:W-:-:S04]  /*3740*/  UIADD3 UR11, UPT, UPT, -UR12, URZ, URZ ;  /* 0x000000ff0c0b7290 */ /* 0x000fc8000fffe1ff */
[----:B------:R-:W-:Y:S01]  /*3750*/  UIMAD UR11, UR4, UR11, UR6 ;  /* 0x0000000b040b72a4 */ /* 0x000fe2000f8e0206 */
[----:B------:R-:W-:Y:S11]  /*3760*/  BRA `(.L_x_23) ;  /* 0x0000000000107947 */ /* 0x000ff60003800000 */
.L_x_22:
[----:B------:R-:W-:Y:S02]  /*3770*/  MOV R2, 0x3790 ;  /* 0x0000379000027802 */ /* 0x000fe40000000f00 */
[----:B----45:R-:W-:Y:S05]  /*3780*/  CALL.REL.NOINC `($__internal_3_$__cuda_sm20_div_u64) ;  /* 0x000000f800dc7944 */ /* 0x030fea0003c00000 */
[----:B------:R-:W-:-:S04]  /*3790*/  UIADD3 UR11, UPT, UPT, -UR12, URZ, URZ ;  /* 0x000000ff0c0b7290 */ /* 0x000fc8000fffe1ff */
[----:B------:R-:W-:-:S12]  /*37a0*/  UIMAD UR11, UR4, UR11, UR6 ;  /* 0x0000000b040b72a4 */ /* 0x000fd8000f8e0206 */
.L_x_23:
[----:B------:R-:W1:Y:S01]  /*37b0*/  LDCU UR4, c[0x0][0xbdc] ;  /* 0x00017b80ff0477ac */ /* 0x000e620008000800 */
[----:B------:R-:W-:Y:S01]  /*37c0*/  PLOP3.LUT P0, PT, PT, PT, PT, 0x8, 0x80 ;  /* 0x000000000080781c */ /* 0x000fe20003f0e170 */
[----:B------:R-:W-:Y:S01]  /*37d0*/  IMAD.MOV.U32 R17, RZ, RZ, R21 ;  /* 0x000000ffff117224 */ /* 0x000fe200078e0015 */
[----:B------:R-:W-:Y:S01]  /*37e0*/  LOP3.LUT R11, R11, 0xfffffffd, RZ, 0xc0, !PT ;  /* 0xfffffffd0b0b7812 */ /* 0x000fe200078ec0ff */
[----:B------:R-:W2:Y:S01]  /*37f0*/  LDCU UR6, c[0x0][0xb80] ;  /* 0x00017000ff0677ac */ /* 0x000ea20008000800 */
[----:B------:R-:W3:Y:S01]  /*3800*/  LDCU UR5, c[0x0][0xbe0] ;  /* 0x00017c00ff0577ac */ /* 0x000ee20008000800 */
[----:B------:R-:W-:Y:S01]  /*3810*/  UMOV UR10, 0xffffffff ;  /* 0xffffffff000a7882 */ /* 0x000fe20000000000 */
[----:B------:R-:W4:Y:S07]  /*3820*/  LDCU UR9, c[0x0][0xb90] ;  /* 0x00017200ff0977ac */ /* 0x000f2e0008000800 */
[----:B------:R-:W-:Y:S01]  /*3830*/  @P0 LOP3.LUT R11, R11, 0x2, RZ, 0xfc, !PT ;  /* 0x000000020b0b0812 */ /* 0x000fe200078efcff */
[----:B-1----:R-:W-:-:S02]  /*3840*/  USHF.L.U32 UR10, UR10, UR4, URZ ;  /* 0x000000040a0a7299 */ /* 0x002fc400080006ff */
[----:B------:R-:W-:Y:S02]  /*3850*/  USHF.L.U32 UR12, UR12, UR4, URZ ;  /* 0x000000040c0c7299 */ /* 0x000fe400080006ff */
[----:B------:R-:W-:Y:S02]  /*3860*/  ULOP3.LUT UR10, URZ, UR10, URZ, 0x33, !UPT ;  /* 0x0000000aff0a7292 */ /* 0x000fe4000f8e33ff */
[----:B--2---:R-:W-:Y:S02]  /*3870*/  UIADD3 UR4, UPT, UPT, UR6, -0x1, URZ ;  /* 0xffffffff06047890 */ /* 0x004fe4000fffe0ff */
[----:B------:R-:W-:Y:S02]  /*3880*/  ULOP3.LUT UR10, UR7, UR10, URZ, 0xc0, !UPT ;  /* 0x0000000a070a7292 */ /* 0x000fe4000f8ec0ff */
[----:B------:R-:W-:Y:S02]  /*3890*/  ULOP3.LUT UR4, UR4, UR8, URZ, 0xc0, !UPT ;  /* 0x0000000804047292 */ /* 0x000fe4000f8ec0ff */
[----:B------:R-:W-:-:S02]  /*38a0*/  UIADD3 UR10, UPT, UPT, UR10, UR12, URZ ;  /* 0x0000000c0a0a7290 */ /* 0x000fc4000fffe0ff */
[----:B---3--:R-:W-:Y:S02]  /*38b0*/  UISETP.NE.AND UP0, UPT, UR5, 0x1, UPT ;  /* 0x000000010500788c */ /* 0x008fe4000bf05270 */
[----:B------:R-:W-:Y:S02]  /*38c0*/  UIMAD UR4, UR11, UR6, UR4 ;  /* 0x000000060b0472a4 */ /* 0x000fe4000f8e0204 */
[----:B----4-:R-:W-:-:S04]  /*38d0*/  UIMAD UR9, UR10, UR9, UR32 ;  /* 0x000000090a0972a4 */ /* 0x010fc8000f8e0220 */
[----:B------:R-:W-:Y:S02]  /*38e0*/  USEL UR18, UR9, UR4, !UP0 ;  /* 0x0000000409127287 */ /* 0x000fe4000c000000 */
[----:B------:R-:W-:-:S12]  /*38f0*/  USEL UR19, UR4, UR9, !UP0 ;  /* 0x0000000904137287 */ /* 0x000fd8000c000000 */
.L_x_14:
[----:B------:R-:W2:Y:S02]  /*3900*/  LDCU UR4, c[0x0][0x36c] ;  /* 0x00006d80ff0477ac */ /* 0x000ea40008000800 */
[----:B--2---:R-:W-:-:S09]  /*3910*/  UISETP.EQ.U32.AND UP0, UPT, UR4, 0x1, UPT ;  /* 0x000000010400788c */ /* 0x004fd2000bf02070 */
[----:B------:R-:W-:Y:S05]  /*3920*/  BRA.U !UP0, `(.L_x_24) ;  /* 0x00000001080c7547 */ /* 0x000fea000b800000 */
[----:B------:R-:W-:Y:S01]  /*3930*/  UCGABAR_WAIT ;  /* 0x0000000000007dc7 */ /* 0x000fe20008000000 */
[----:B------:R-:W-:Y:S01]  /*3940*/  CCTL.IVALL ;  /* 0x00000000ff00798f */ /* 0x000fe20002000000 */
[----:B------:R-:W-:Y:S05]  /*3950*/  BRA `(.L_x_25) ;  /* 0x0000000000047947 */ /* 0x000fea0003800000 */
.L_x_24:
[----:B------:R-:W-:Y:S06]  /*3960*/  BAR.SYNC.DEFER_BLOCKING 0x0 ;  /* 0x0000000000007b1d */ /* 0x000fec0000010000 */
.L_x_25:
[----:B------:R-:W-:-:S13]  /*3970*/  LOP3.LUT P0, RZ, R11, 0x2, RZ, 0xc0, !PT ;  /* 0x000000020bff7812 */ /* 0x000fda000780c0ff */
[----:B------:R-:W-:Y:S05]  /*3980*/  @P0 EXIT ;  /* 0x000000000000094d */ /* 0x000fea0003800000 */
[----:B------:R-:W2:Y:S01]  /*3990*/  S2UR UR5, SR_CgaCtaId ;  /* 0x00000000000579c3 */ /* 0x000ea20000008800 */
[----:B------:R-:W-:-:S09]  /*39a0*/  UISETP.NE.AND UP0, UPT, UR37, 0x2, UPT ;  /* 0x000000022500788c */ /* 0x000fd2000bf05270 */
[----:B------:R-:W-:Y:S05]  /*39b0*/  BRA.U UP0, `(.L_x_26) ;  /* 0x0000001900e07547 */ /* 0x000fea000b800000 */
[----:B------:R-:W-:Y:S02]  /*39c0*/  USHF.L.U32 UR16, UR42, 0x6, URZ ;  /* 0x000000062a107899 */ /* 0x000fe400080006ff */
[----:B------:R-:W-:Y:S02]  /*39d0*/  USHF.L.U32 UR42, UR42, 0x7, URZ ;  /* 0x000000072a2a7899 */ /* 0x000fe400080006ff */
[----:B------:R-:W-:-:S04]  /*39e0*/  ULOP3.LUT UR16, UR16, 0x40, URZ, 0xc0, !UPT ;  /* 0x0000004010107892 */ /* 0x000fc8000f8ec0ff */
[----:B-1--45:R-:W1:-:S00]  /*39f0*/  USETMAXREG.DEALLOC.CTAPOOL 0x88 ;  /* 0x00000088000079c8 */ /* 0x032e4000080e0500 */
[----:B-1----:R-:W-:Y:S01]  /*3a00*/  ISETP.NE.AND P1, PT, R8, RZ, P2 ;  /* 0x000000ff0800720c */ /* 0x002fe20001725270 */
[----:B------:R-:W-:Y:S01]  /*3a10*/  IMAD.MOV.U32 R20, RZ, RZ, 0x1 ;  /* 0x00000001ff147424 */ /* 0x000fe200078e00ff */
[----:B------:R-:W-:Y:S01]  /*3a20*/  PLOP3.LUT P4, PT, PT, PT, PT, 0x8, 0x80 ;  /* 0x000000000080781c */ /* 0x000fe20003f8e170 */
[----:B------:R-:W-:Y:S01]  /*3a30*/  IMAD.MOV.U32 R18, RZ, RZ, RZ ;  /* 0x000000ffff127224 */ /* 0x000fe200078e00ff */
[----:B------:R-:W-:Y:S01]  /*3a40*/  PRMT R19, RZ, 0x7610, R19 ;  /* 0x00007610ff137816 */ /* 0x000fe20000000013 */
[----:B------:R-:W-:Y:S01]  /*3a50*/  UMOV UR15, URZ ;  /* 0x000000ff000f7c82 */ /* 0x000fe20008000000 */
[----:B------:R-:W-:-:S09]  /*3a60*/  UMOV UR14, URZ ;  /* 0x000000ff000e7c82 */ /* 0x000fd20008000000 */
.L_x_50:
[----:B------:R-:W1:Y:S02]  /*3a70*/  LDC.64 R10, c[0x0][0x390] ;  /* 0x0000e400ff0a7b82 */ /* 0x000e640000000a00 */
[----:B-1--4-:R-:W-:-:S05]  /*3a80*/  IMAD.WIDE R10, R17, 0xc, R10 ;  /* 0x0000000c110a7825 */ /* 0x012fca00078e020a */
[----:B------:R-:W3:Y:S02]  /*3a90*/  LDG.E R0, desc[UR50][R10.64+0x8] ;  /* 0x000008320a007981 */ /* 0x000ee4000c1e1900 */
[----:B---3--:R-:W-:Y:S01]  /*3aa0*/  R2UR UR4, R0 ;  /* 0x00000000000472ca */ /* 0x008fe200000e0000 */
[----:B------:R-:W-:-:S14]  /*3ab0*/  @P4 BRA `(.L_x_27) ;  /* 0x0000000400d04947 */ /* 0x000fdc0003800000 */
[----:B------:R-:W1:Y:S01]  /*3ac0*/  S2R R3, SR_CgaCtaId ;  /* 0x0000000000037919 */ /* 0x000e620000008800 */
[----:B------:R-:W-:Y:S02]  /*3ad0*/  LOP3.LUT R16, R19, 0xffff, RZ, 0xc0, !PT ;  /* 0x0000ffff13107812 */ /* 0x000fe400078ec0ff */
[----:B------:R-:W-:Y:S02]  /*3ae0*/  ELECT P0, URZ, PT ;  /* 0x0000000000ff782f */ /* 0x000fe40003800000 */
[----:B------:R-:W-:Y:S01]  /*3af0*/  MOV R2, 0x400 ;  /* 0x0000040000027802 */ /* 0x000fe20000000f00 */
[----:B------:R-:W3:Y:S01]  /*3b00*/  S2R R14, SR_LANEID ;  /* 0x00000000000e7919 */ /* 0x000ee20000000000 */
[----:B------:R-:W-:Y:S01]  /*3b10*/  BSSY.RECONVERGENT B0, `(.L_x_28) ;  /* 0x0000052000007945 */ /* 0x000fe20003800200 */
[----:B------:R-:W-:-:S05]  /*3b20*/  IMAD R16, R16, 0x47af, RZ ;  /* 0x000047af10107824 */ /* 0x000fca00078e02ff */
[----:B------:R-:W-:-:S05]  /*3b30*/  SHF.R.U32.HI R16, RZ, 0x10, R16 ;  /* 0x00000010ff107819 */ /* 0x000fca0000011610 */
[----:B------:R-:W-:Y:S01]  /*3b40*/  IMAD.MOV R0, RZ, RZ, -R16 ;  /* 0x000000ffff007224 */ /* 0x000fe200078e0a10 */
[----:B-1----:R-:W-:-:S04]  /*3b50*/  LEA R3, R3, R2, 0x18 ;  /* 0x0000000203037211 */ /* 0x002fc800078ec0ff */
[----:B------:R-:W-:Y:S01]  /*3b60*/  PRMT R2, R0, 0x7710, RZ ;  /* 0x0000771000027816 */ /* 0x000fe200000000ff */
[----:B---3--:R-:W-:-:S04]  /*3b70*/  IMAD.SHL.U32 R14, R14, 0x4, RZ ;  /* 0x000000040e0e7824 */ /* 0x008fc800078e00ff */
[----:B------:R-:W-:Y:S01]  /*3b80*/  IMAD.IADD R15, R2, 0x1, R19 ;  /* 0x00000001020f7824 */ /* 0x000fe200078e0213 */
[----:B------:R-:W-:Y:S01]  /*3b90*/  IADD3 R0, PT, PT, R14, 0x500, R3 ;  /* 0x000005000e007810 */ /* 0x000fe20007ffe003 */
[----:B------:R-:W-:Y:S06]  /*3ba0*/  @!P0 BRA `(.L_x_29) ;  /* 0x0000000400208947 */ /* 0x000fec0003800000 */
[----:B------:R-:W1:Y:S01]  /*3bb0*/  LDC.64 R24, c[0x0][0x830] ;  /* 0x00020c00ff187b82 */ /* 0x000e620000000a00 */
[----:B------:R-:W3:Y:S04]  /*3bc0*/  LDG.E R9, desc[UR50][R10.64] ;  /* 0x000000320a097981 */ /* 0x000ee8000c1e1900 */
[----:B------:R4:W5:Y:S03]  /*3bd0*/  LDG.E R5, desc[UR50][R10.64+0x4] ;  /* 0x000004320a057981 */ /* 0x000966000c1e1900 */
[----:B------:R-:W2:Y:S08]  /*3be0*/  LDC.64 R22, c[0x0][0x840] ;  /* 0x00021000ff167b82 */ /* 0x000eb00000000a00 */
[----:B------:R-:W4:Y:S01]  /*3bf0*/  LDC.64 R6, c[0x0][0x828] ;  /* 0x00020a00ff067b82 */ /* 0x000f220000000a00 */
[----:B-1----:R-:W-:-:S07]  /*3c00*/  IMAD.WIDE R24, R17, 0x8, R24 ;  /* 0x0000000811187825 */ /* 0x002fce00078e0218 */
[----:B------:R-:W1:Y:S01]  /*3c10*/  LDC.64 R2, c[0x0][0x838] ;  /* 0x00020e00ff027b82 */ /* 0x000e620000000a00 */
[----:B------:R-:W3:Y:S01]  /*3c20*/  LDG.E.64 R24, desc[UR50][R24.64] ;  /* 0x0000003218187981 */ /* 0x000ee2000c1e1b00 */
[----:B--2---:R-:W-:-:S06]  /*3c30*/  IMAD.WIDE R22, R17, 0x8, R22 ;  /* 0x0000000811167825 */ /* 0x004fcc00078e0216 */
[----:B------:R-:W2:Y:S01]  /*3c40*/  LDG.E.64 R22, desc[UR50][R22.64] ;  /* 0x0000003216167981 */ /* 0x000ea2000c1e1b00 */
[----:B----4-:R-:W-:-:S06]  /*3c50*/  IMAD.WIDE R28, R17, 0x8, R6 ;  /* 0x00000008111c7825 */ /* 0x010fcc00078e0206 */
[----:B------:R-:W4:Y:S01]  /*3c60*/  LDG.E.64 R28, desc[UR50][R28.64] ;  /* 0x000000321c1c7981 */ /* 0x000f22000c1e1b00 */
[----:B-1----:R-:W-:-:S06]  /*3c70*/  IMAD.WIDE R26, R17, 0x8, R2 ;  /* 0x00000008111a7825 */ /* 0x002fcc00078e0202 */
[----:B------:R-:W4:Y:S01]  /*3c80*/  LDG.E.64 R26, desc[UR50][R26.64] ;  /* 0x000000321a1a7981 */ /* 0x000f22000c1e1b00 */
[----:B------:R-:W1:Y:S01]  /*3c90*/  S2UR UR5, SR_CgaCtaId ;  /* 0x00000000000579c3 */ /* 0x000e620000008800 */
[----:B------:R-:W-:Y:S02]  /*3ca0*/  UMOV UR6, 0x400 ;  /* 0x0000040000067882 */ /* 0x000fe40000000000 */
[----:B-1----:R-:W-:-:S09]  /*3cb0*/  ULEA UR5, UR5, UR6, 0x18 ;  /* 0x0000000605057291 */ /* 0x002fd2000f8ec0ff */
[----:B------:R-:W1:Y:S04]  /*3cc0*/  LDS R7, [UR5+0x51c] ;  /* 0x00051c05ff077984 */ /* 0x000e680008000800 */
[----:B------:R-:W1:Y:S01]  /*3cd0*/  LDS R4, [UR5+0x59c] ;  /* 0x00059c05ff047984 */ /* 0x000e620008000800 */
[----:B------:R-:W-:Y:S02]  /*3ce0*/  UIADD3 UR7, UPT, UPT, UR5, 0x500, URZ ;  /* 0x0000050005077890 */ /* 0x000fe4000fffe0ff */
[----:B------:R-:W-:-:S04]  /*3cf0*/  UIADD3 UR6, UPT, UPT, UR5, 0x580, URZ ;  /* 0x0000058005067890 */ /* 0x000fc8000fffe0ff */
[----:B------:R-:W-:-:S05]  /*3d00*/  IMAD.U32 R12, RZ, RZ, UR7 ;  /* 0x00000007ff0c7e24 */ /* 0x000fca000f8e00ff */
[----:B------:R-:W-:Y:S02]  /*3d10*/  SHF.R.U64 R12, R12, 0x4, RZ ;  /* 0x000000040c0c7819 */ /* 0x000fe400000012ff */
[----:B------:R-:W-:Y:S01]  /*3d20*/  CS2R R10, SRZ ;  /* 0x00000000000a7805 */ /* 0x000fe2000001ff00 */
[----:B------:R-:W-:Y:S04]  /*3d30*/  STS [UR5+0x530], RZ ;  /* 0x000530ffff007988 */ /* 0x000fe80008000805 */
[----:B------:R-:W-:Y:S04]  /*3d40*/  STS [UR5+0x510], R12 ;  /* 0x0005100cff007988 */ /* 0x000fe80008000805 */
[----:B------:R-:W-:Y:S04]  /*3d50*/  STS [UR5+0x514], R12 ;  /* 0x0005140cff007988 */ /* 0x000fe80008000805 */
[----:B------:R-:W-:Y:S01]  /*3d60*/  STS [UR5+0x5b0], RZ ;  /* 0x0005b0ffff007988 */ /* 0x000fe20008000805 */
[----:B---3--:R-:W-:-:S04]  /*3d70*/  LOP3.LUT R17, R25, 0x1fffffff, RZ, 0xc0, !PT ;  /* 0x1fffffff19117812 */ /* 0x008fc800078ec0ff */
[----:B------:R-:W-:Y:S02]  /*3d80*/  SHF.R.U32.HI R2, RZ, 0x4, R17 ;  /* 0x00000004ff027819 */ /* 0x000fe40000011611 */
[----:B--2---:R-:W-:-:S04]  /*3d90*/  LOP3.LUT R21, R23, 0x1fffffff, RZ, 0xc0, !PT ;  /* 0x1fffffff17157812 */ /* 0x004fc800078ec0ff */
[----:B------:R-:W-:Y:S02]  /*3da0*/  SHF.R.U32.HI R3, RZ, 0x4, R21 ;  /* 0x00000004ff037819 */ /* 0x000fe40000011615 */
[----:B-1----:R-:W-:Y:S02]  /*3db0*/  LOP3.LUT R2, R7, 0xf, R2, 0xb8, !PT ;  /* 0x0000000f07027812 */ /* 0x002fe400078eb802 */
[----:B------:R-:W-:-:S03]  /*3dc0*/  LOP3.LUT R7, R4, 0xf, R3, 0xb8, !PT ;  /* 0x0000000f04077812 */ /* 0x000fc600078eb803 */
[----:B------:R-:W-:Y:S04]  /*3dd0*/  STS [UR5+0x51c], R2 ;  /* 0x00051c02ff007988 */ /* 0x000fe80008000805 */
[----:B------:R-:W-:Y:S04]  /*3de0*/  STS [UR5+0x59c], R7 ;  /* 0x00059c07ff007988 */ /* 0x000fe80008000805 */
[----:B------:R-:W1:Y:S04]  /*3df0*/  LDS R4, [UR5+0x51c] ;  /* 0x00051c05ff047984 */ /* 0x000e680008000800 */
[----:B------:R-:W2:Y:S01]  /*3e00*/  LDS R3, [UR5+0x59c] ;  /* 0x00059c05ff037984 */ /* 0x000ea20008000800 */
[----:B-1----:R-:W-:-:S02]  /*3e10*/  LOP3.LUT R4, R4, 0xf0, RZ, 0xb8, !PT ;  /* 0x000000f004047812 */ /* 0x002fc400078eb8ff */
[----:B--2---:R-:W-:-:S03]  /*3e20*/  LOP3.LUT R6, R3, 0xf0, RZ, 0xb8, !PT ;  /* 0x000000f003067812 */ /* 0x004fc600078eb8ff */
[----:B------:R-:W-:Y:S04]  /*3e30*/  STS [UR5+0x51c], R4 ;  /* 0x00051c04ff007988 */ /* 0x000fe80008000805 */
[----:B------:R-:W-:Y:S04]  /*3e40*/  STS [UR5+0x59c], R6 ;  /* 0x00059c06ff007988 */ /* 0x000fe80008000805 */
[----:B------:R-:W1:Y:S04]  /*3e50*/  LDS R13, [UR5+0x51c] ;  /* 0x00051c05ff0d7984 */ /* 0x000e680008000800 */
[----:B------:R-:W2:Y:S01]  /*3e60*/  LDS R3, [UR5+0x59c] ;  /* 0x00059c05ff037984 */ /* 0x000ea20008000800 */
[----:B------:R-:W-:-:S05]  /*3e70*/  IMAD.U32 R2, RZ, RZ, UR6 ;  /* 0x00000006ff027e24 */ /* 0x000fca000f8e00ff */
[----:B------:R-:W-:Y:S02]  /*3e80*/  SHF.R.U64 R2, R2, 0x4, RZ ;  /* 0x0000000402027819 */ /* 0x000fe400000012ff */
[----:B-1----:R-:W-:Y:S02]  /*3e90*/  LOP3.LUT R13, R13, 0xf00, RZ, 0xb8, !PT ;  /* 0x00000f000d0d7812 */ /* 0x002fe400078eb8ff */
[----:B--2---:R-:W-:-:S03]  /*3ea0*/  LOP3.LUT R3, R3, 0xf00, RZ, 0xb8, !PT ;  /* 0x00000f0003037812 */ /* 0x004fc600078eb8ff */
[----:B------:R-:W-:Y:S04]  /*3eb0*/  STS.64 [UR5+0x518], R12 ;  /* 0x0005180cff007988 */ /* 0x000fe80008000a05 */
[----:B------:R-:W-:Y:S04]  /*3ec0*/  STS.64 [UR5+0x598], R2 ;  /* 0x00059802ff007988 */ /* 0x000fe80008000a05 */
[----:B------:R-:W1:Y:S04]  /*3ed0*/  LDS R25, [UR5+0x51c] ;  /* 0x00051c05ff197984 */ /* 0x000e680008000800 */
[----:B------:R-:W2:Y:S01]  /*3ee0*/  LDS R23, [UR5+0x59c] ;  /* 0x00059c05ff177984 */ /* 0x000ea20008000800 */
[----:B------:R-:W-:Y:S01]  /*3ef0*/  UIADD3 UR6, UPT, UPT, UR4, -0x1, URZ ;  /* 0xffffffff04067890 */ /* 0x000fe2000fffe0ff */
[----:B------:R-:W-:Y:S01]  /*3f00*/  CS2R R6, SRZ ;  /* 0x0000000000067805 */ /* 0x000fe2000001ff00 */
[----:B------:R-:W-:-:S04]  /*3f10*/  VIADD R9, R9, 0xffffffff ;  /* 0xffffffff09097836 */ /* 0x000fc80000000000 */
[----:B------:R-:W-:Y:S01]  /*3f20*/  IMAD.U32 R8, RZ, RZ, UR6 ;  /* 0x00000006ff087e24 */ /* 0x000fe2000f8e00ff */
[----:B------:R-:W-:Y:S01]  /*3f30*/  SHF.R.U64 R17, R24, 0x4, R17 ;  /* 0x0000000418117819 */ /* 0x000fe20000001211 */
[----:B-----5:R-:W-:Y:S01]  /*3f40*/  VIADD R5, R5, 0xffffffff ;  /* 0xffffffff05057836 */ /* 0x020fe20000000000 */
[----:B------:R-:W-:Y:S01]  /*3f50*/  SHF.R.U64 R21, R22, 0x4, R21 ;  /* 0x0000000416157819 */ /* 0x000fe20000001215 */
[----:B------:R-:W-:Y:S01]  /*3f60*/  IMAD.MOV.U32 R4, RZ, RZ, R8 ;  /* 0x000000ffff047224 */ /* 0x000fe200078e0008 */
[----:B------:R3:W-:Y:S04]  /*3f70*/  STS [UR5+0x590], R2 ;  /* 0x00059002ff007988 */ /* 0x0007e80008000805 */
[----:B------:R3:W-:Y:S04]  /*3f80*/  STS [UR5+0x594], R2 ;  /* 0x00059402ff007988 */ /* 0x0007e80008000805 */
[----:B------:R3:W-:Y:S04]  /*3f90*/  STS.128 [UR5+0x520], R8 ;  /* 0x00052008ff007988 */ /* 0x0007e80008000c05 */
[----:B------:R3:W-:Y:S04]  /*3fa0*/  STS.128 [UR5+0x5a0], R4 ;  /* 0x0005a004ff007988 */ /* 0x0007e80008000c05 */
[----:B------:R3:W-:Y:S01]  /*3fb0*/  STS [UR5+0x50c], R17 ;  /* 0x00050c11ff007988 */ /* 0x0007e20008000805 */
[----:B-1----:R-:W-:-:S02]  /*3fc0*/  LOP3.LUT R25, R25, 0xf000, RZ, 0xb8, !PT ;  /* 0x0000f00019197812 */ /* 0x002fc400078eb8ff */
[----:B--2---:R-:W-:Y:S01]  /*3fd0*/  LOP3.LUT R23, R23, 0xf000, RZ, 0xb8, !PT ;  /* 0x0000f00017177812 */ /* 0x004fe200078eb8ff */
[----:B----4-:R3:W-:Y:S04]  /*3fe0*/  STS.64 [UR5+0x500], R28 ;  /* 0x0005001cff007988 */ /* 0x0107e80008000a05 */
[----:B------:R3:W-:Y:S04]  /*3ff0*/  STS.64 [UR5+0x580], R26 ;  /* 0x0005801aff007988 */ /* 0x0007e80008000a05 */
[----:B------:R3:W-:Y:S04]  /*4000*/  STS [UR5+0x58c], R21 ;  /* 0x00058c15ff007988 */ /* 0x0007e80008000805 */
[----:B------:R3:W-:Y:S04]  /*4010*/  STS [UR5+0x51c], R25 ;  /* 0x00051c19ff007988 */ /* 0x0007e80008000805 */
[----:B------:R3:W-:Y:S02]  /*4020*/  STS [UR5+0x59c], R23 ;  /* 0x00059c17ff007988 */ /* 0x0007e40008000805 */
.L_x_29:
[----:B--2---:R-:W-:Y:S05]  /*4030*/  BSYNC.RECONVERGENT B0 ;  /* 0x0000000000007941 */ /* 0x004fea0003800200 */
.L_x_28:
[----:B------:R-:W-:Y:S01]  /*4040*/  NOP ;  /* 0x0000000000007918 */ /* 0x000fe20000000000 */
[----:B---3--:R1:W2:Y:S01]  /*4050*/  LDS R2, [R0] ;  /* 0x0000000000027984 */ /* 0x0082a20000000800 */
[----:B------:R-:W-:Y:S02]  /*4060*/  LOP3.LUT R15, R15, 0xffff, RZ, 0xc0, !PT ;  /* 0x0000ffff0f0f7812 */ /* 0x000fe400078ec0ff */
[----:B------:R-:W-:Y:S01]  /*4070*/  ELECT P0, URZ, PT ;  /* 0x0000000000ff782f */ /* 0x000fe20003800000 */
[----:B------:R-:W-:Y:S01]  /*4080*/  BSSY.RECONVERGENT B0, `(.L_x_30) ;  /* 0x000000d000007945 */ /* 0x000fe20003800200 */
[----:B------:R1:W3:Y:S01]  /*4090*/  LDS R3, [R0+0x80] ;  /* 0x0000800000037984 */ /* 0x0002e20000000800 */
[----:B------:R-:W-:-:S04]  /*40a0*/  LEA.HI R15, R15, R16, RZ, 0x1f ;  /* 0x000000100f0f7211 */ /* 0x000fc800078ff8ff */
[----:B------:R-:W-:-:S04]  /*40b0*/  LOP3.LUT R15, R15, 0xffff, RZ, 0xc0, !PT ;  /* 0x0000ffff0f0f7812 */ /* 0x000fc800078ec0ff */
[----:B------:R-:W-:-:S04]  /*40c0*/  SHF.R.U32.HI R4, RZ, 0x4, R15 ;  /* 0x00000004ff047819 */ /* 0x000fc8000001160f */
[----:B------:R-:W-:-:S05]  /*40d0*/  PRMT R4, R4, 0x9910, RZ ;  /* 0x0000991004047816 */ /* 0x000fca00000000ff */
[----:B------:R-:W-:-:S04]  /*40e0*/  IMAD R4, R4, 0x19, RZ ;  /* 0x0000001904047824 */ /* 0x000fc800078e02ff */
[----:B------:R-:W-:-:S05]  /*40f0*/  IMAD.MOV R4, RZ, RZ, -R4 ;  /* 0x000000ffff047224 */ /* 0x000fca00078e0a04 */
[----:B------:R-:W-:-:S05]  /*4100*/  PRMT R4, R4, 0x7710, RZ ;  /* 0x0000771004047816 */ /* 0x000fca00000000ff */
[----:B------:R-:W-:Y:S01]  /*4110*/  IMAD.IADD R4, R4, 0x1, R19 ;  /* 0x0000000104047824 */ /* 0x000fe200078e0213 */
[----:B-1----:R-:W-:Y:S05]  /*4120*/  @!P0 BRA `(.L_x_31) ;  /* 0x0000000000088947 */ /* 0x002fea0003800000 */
[----:B------:R0:W-:Y:S01]  /*4130*/  UTMACMDFLUSH ;  /* 0x00000000000079b7 */ /* 0x0001e20000000000 */
[----:B------:R-:W-:-:S04]  /*4140*/  DEPBAR.LE SB0, 0x0 ;  /* 0x000080000000791a */ /* 0x000fc80000000000 */
.L_x_31:
[----:B------:R-:W-:Y:S05]  /*4150*/  BSYNC.RECONVERGENT B0 ;  /* 0x0000000000007941 */ /* 0x000fea0003800200 */
.L_x_30:
[----:B------:R-:W-:-:S13]  /*4160*/  R2UR UR5, R4 ;  /* 0x00000000040572ca */ /* 0x000fda00000e0000 */
[----:B------:R-:W-:-:S04]  /*4170*/  ULOP3.LUT UR5, UR5, 0xffff, URZ, 0xc0, !UPT ;  /* 0x0000ffff05057892 */ /* 0x000fc8000f8ec0ff */
[----:B------:R-:W-:Y:S02]  /*4180*/  UIMAD.WIDE.U32 UR6, UR5, 0x80, UR38 ;  /* 0x00000080050678a5 */ /* 0x000fe4000f8e0026 */
[----:B------:R-:W-:-:S04]  /*4190*/  UIMAD.WIDE.U32 UR8, UR5, 0x80, UR34 ;  /* 0x00000080050878a5 */ /* 0x000fc8000f8e0022 */
[C---:B------:R-:W-:Y:S02]  /*41a0*/  IADD3 R4, P3, PT, R14.reuse, UR6, RZ ;  /* 0x000000060e047c10 */ /* 0x040fe4000ff7e0ff */
[----:B------:R-:W-:-:S03]  /*41b0*/  IADD3 R14, P0, PT, R14, UR8, RZ ;  /* 0x000000080e0e7c10 */ /* 0x000fc6000ff1e0ff */
[----:B------:R-:W-:Y:S02]  /*41c0*/  IMAD.X R5, RZ, RZ, UR7, P3 ;  /* 0x00000007ff057e24 */ /* 0x000fe400098e06ff */
[----:B------:R-:W-:-:S03]  /*41d0*/  IMAD.X R15, RZ, RZ, UR9, P0 ;  /* 0x00000009ff0f7e24 */ /* 0x000fc600080e06ff */
[----:B--2---:R1:W5:Y:S04]  /*41e0*/  ATOMG.E.EXCH.STRONG.GPU PT, RZ, [R4], R2 ;  /* 0x0000000204ff73a8 */ /* 0x00436800041ee100 */
[----:B---3--:R1:W5:Y:S02]  /*41f0*/  ATOMG.E.EXCH.STRONG.GPU PT, RZ, [R14], R3 ;  /* 0x000000030eff73a8 */ /* 0x00836400041ee100 */
.L_x_27:
[----:B-1----:R-:W-:Y:S01]  /*4200*/  LOP3.LUT R2, R19, 0xffff, RZ, 0xc0, !PT ;  /* 0x0000ffff13027812 */ /* 0x002fe200078ec0ff */
[----:B------:R-:W1:Y:S01]  /*4210*/  S2UR UR13, SR_CgaCtaId ;  /* 0x00000000000d79c3 */ /* 0x000e620000008800 */
[----:B------:R-:W-:-:S03]  /*4220*/  UMOV UR12, 0x400 ;  /* 0x00000400000c7882 */ /* 0x000fc60000000000 */
[----:B------:R-:W-:-:S05]  /*4230*/  IMAD R2, R2, 0x47af, RZ ;  /* 0x000047af02027824 */ /* 0x000fca00078e02ff */
[----:B------:R-:W-:-:S05]  /*4240*/  SHF.R.U32.HI R2, RZ, 0x10, R2 ;  /* 0x00000010ff027819 */ /* 0x000fca0000011602 */
[----:B------:R-:W-:-:S05]  /*4250*/  IMAD.MOV R0, RZ, RZ, -R2 ;  /* 0x000000ffff007224 */ /* 0x000fca00078e0a02 */
[----:B------:R-:W-:-:S05]  /*4260*/  PRMT R0, R0, 0x7710, RZ ;  /* 0x0000771000007816 */ /* 0x000fca00000000ff */
[----:B------:R-:W-:Y:S01]  /*4270*/  IMAD.IADD R3, R0, 0x1, R19 ;  /* 0x0000000100037824 */ /* 0x000fe200078e0213 */
[----:B-1----:R-:W-:-:S04]  /*4280*/  ULEA UR12, UR13, UR12, 0x18 ;  /* 0x0000000c0d0c7291 */ /* 0x002fc8000f8ec0ff */
[----:B------:R-:W-:Y:S01]  /*4290*/  LOP3.LUT R3, R3, 0xffff, RZ, 0xc0, !PT ;  /* 0x0000ffff03037812 */ /* 0x000fe200078ec0ff */
[----:B--2---:R-:W-:-:S03]  /*42a0*/  ULEA UR5, UR14, UR12, 0x3 ;  /* 0x0000000c0e057291 */ /* 0x004fc6000f8e18ff */
[----:B------:R-:W-:-:S04]  /*42b0*/  LEA.HI R0, R3, R2, RZ, 0x1f ;  /* 0x0000000203007211 */ /* 0x000fc800078ff8ff */
[----:B------:R-:W-:-:S04]  /*42c0*/  LOP3.LUT R0, R0, 0xffff, RZ, 0xc0, !PT ;  /* 0x0000ffff00007812 */ /* 0x000fc800078ec0ff */
[----:B------:R-:W-:-:S04]  /*42d0*/  SHF.R.U32.HI R0, RZ, 0x4, R0 ;  /* 0x00000004ff007819 */ /* 0x000fc80000011600 */
[----:B------:R-:W-:-:S05]  /*42e0*/  PRMT R0, R0, 0x9910, RZ ;  /* 0x0000991000007816 */ /* 0x000fca00000000ff */
[----:B------:R-:W-:-:S04]  /*42f0*/  IMAD R0, R0, 0x19, RZ ;  /* 0x0000001900007824 */ /* 0x000fc800078e02ff */
[----:B------:R-:W-:-:S05]  /*4300*/  IMAD.MOV R0, RZ, RZ, -R0 ;  /* 0x000000ffff007224 */ /* 0x000fca00078e0a00 */
[----:B------:R-:W-:-:S05]  /*4310*/  PRMT R0, R0, 0x7710, RZ ;  /* 0x0000771000007816 */ /* 0x000fca00000000ff */
[----:B------:R-:W-:-:S05]  /*4320*/  IMAD.IADD R0, R0, 0x1, R19 ;  /* 0x0000000100007824 */ /* 0x000fca00078e0213 */
[----:B------:R-:W-:Y:S02]  /*4330*/  R2UR UR20, R0 ;  /* 0x00000000001472ca */ /* 0x000fe400000e0000 */
[----:B------:R-:W-:-:S11]  /*4340*/  SHF.L.U32 R0, R20, 0x1f, RZ ;  /* 0x0000001f14007819 */ /* 0x000fd600000006ff */
[----:B------:R-:W-:-:S04]  /*4350*/  ULOP3.LUT UR20, UR20, 0xffff, URZ, 0xc0, !UPT ;  /* 0x0000ffff14147892 */ /* 0x000fc8000f8ec0ff */
[----:B------:R-:W-:Y:S02]  /*4360*/  UIMAD.WIDE.U32 UR22, UR20, 0x80, UR38 ;  /* 0x00000080141678a5 */ /* 0x000fe4000f8e0026 */
[----:B------:R-:W-:Y:S01]  /*4370*/  UIMAD.WIDE.U32 UR20, UR20, 0x80, UR34 ;  /* 0x00000080141478a5 */ /* 0x000fe2000f8e0022 */
[----:B------:R-:W-:Y:S11]  /*4380*/  @P4 BRA `(.L_x_32) ;  /* 0x00000000001c4947 */ /* 0x000ff60003800000 */
[----:B------:R-:W-:-:S04]  /*4390*/  DEPBAR {5,4,3,2,1,0} ;  /* 0x0000003f0000791a */ /* 0x000fc80000000000 */
[----:B------:R-:W1:Y:S02]  /*43a0*/  CCTL.E.C.LDCU.IV.DEEP [UR22] ;  /* 0x0000000016007540 */ /* 0x000e640009c08000 */
[----:B-1----:R1:W-:Y:S01]  /*43b0*/  UTMACCTL.IV [UR22] ;  /* 0x00000000160079b9 */ /* 0x0023e20008000000 */
[----:B------:R-:W-:-:S04]  /*43c0*/  DEPBAR {5,4,3,2,1,0} ;  /* 0x0000003f0000791a */ /* 0x000fc80000000000 */
[----:B------:R-:W2:Y:S02]  /*43d0*/  CCTL.E.C.LDCU.IV.DEEP [UR20] ;  /* 0x0000000014007540 */ /* 0x000ea40009c08000 */
[----:B--2---:R1:W-:Y:S01]  /*43e0*/  UTMACCTL.IV [UR20] ;  /* 0x00000000140079b9 */ /* 0x0043e20008000000 */
[----:B------:R-:W-:Y:S01]  /*43f0*/  NOP ;  /* 0x0000000000007918 */ /* 0x000fe20000000000 */
.L_x_32:
[----:B------:R-:W-:Y:S01]  /*4400*/  UIADD3 UR6, UPT, UPT, UR4, 0x3f, URZ ;  /* 0x0000003f04067890 */ /* 0x000fe2000fffe0ff */
[----:B-----5:R2:W3:Y:S01]  /*4410*/  SYNCS.PHASECHK.TRANS64.TRYWAIT P0, [UR5+0x78], R0 ;  /* 0x00007800ff0075a7 */ /* 0x0204e20008001105 */
[----:B------:R-:W-:Y:S02]  /*4420*/  ULEA.HI UR11, UR18, UR18, URZ, 0x1 ;  /* 0x00000012120b7291 */ /* 0x000fe4000f8f08ff */
[----:B------:R-:W-:Y:S02]  /*4430*/  USHF.R.S32.HI UR5, URZ, 0x1f, UR6 ;  /* 0x0000001fff057899 */ /* 0x000fe40008011406 */
[----:B------:R-:W-:Y:S02]  /*4440*/  UIADD3 UR4, UPT, UPT, UR4, 0x7e, URZ ;  /* 0x0000007e04047890 */ /* 0x000fe4000fffe0ff */
[----:B------:R-:W-:Y:S02]  /*4450*/  ULEA.HI UR5, UR5, UR6, URZ, 0x6 ;  /* 0x0000000605057291 */ /* 0x000fe4000f8f30ff */
[----:B------:R-:W-:-:S02]  /*4460*/  ULEA UR7, UR19, UR16, 0x7 ;  /* 0x0000001013077291 */ /* 0x000fc4000f8e38ff */
[----:B------:R-:W-:Y:S02]  /*4470*/  USHF.R.S32.HI UR18, URZ, 0x6, UR5 ;  /* 0x00000006ff127899 */ /* 0x000fe40008011405 */
[----:B------:R-:W-:Y:S02]  /*4480*/  USHF.L.U32 UR11, UR11, 0x7, URZ ;  /* 0x000000070b0b7899 */ /* 0x000fe400080006ff */
[----:B------:R-:W-:Y:S02]  /*4490*/  UISETP.LT.U32.AND UP0, UPT, UR18, 0xf, UPT ;  /* 0x0000000f1200788c */ /* 0x000fe4000bf01070 */
[----:B------:R-:W-:Y:S02]  /*44a0*/  ULOP3.LUT UR11, UR11, 0xffffff00, URZ, 0xc0, !UPT ;  /* 0xffffff000b0b7892 */ /* 0x000fe4000f8ec0ff */
[----:B------:R-:W-:Y:S02]  /*44b0*/  USEL UR19, UR18, 0xf, UP0 ;  /* 0x0000000f12137887 */ /* 0x000fe40008000000 */
[----:B------:R-:W-:-:S02]  /*44c0*/  UISETP.GE.U32.AND UP0, UPT, UR4, 0x7f, UPT ;  /* 0x0000007f0400788c */ /* 0x000fc4000bf06070 */
[----:B------:R-:W-:Y:S01]  /*44d0*/  ULOP3.LUT UR11, UR11, 0x80, UR42, 0xf8, !UPT ;  /* 0x000000800b0b7892 */ /* 0x000fe2000f8ef82a */
[----:B------:R-:W-:-:S06]  /*44e0*/  UMOV UR17, URZ ;  /* 0x000000ff00117c82 */ /* 0x000fcc0008000000 */
[----:B--2---:R-:W-:Y:S05]  /*44f0*/  BRA.U !UP0, `(.L_x_33) ;  /* 0x0000000108ac7547 */ /* 0x004fea000b800000 */
[----:B------:R-:W-:Y:S01]  /*4500*/  UIADD3 UR24, UPT, UPT, -UR19, URZ, URZ ;  /* 0x000000ff13187290 */ /* 0x000fe2000fffe1ff */
[----:B------:R-:W-:Y:S01]  /*4510*/  UMOV UR25, UR14 ;  /* 0x0000000e00197c82 */ /* 0x000fe20008000000 */
[----:B------:R-:W-:-:S10]  /*4520*/  UMOV UR10, URZ ;  /* 0x000000ff000a7c82 */ /* 0x000fd40008000000 */
.L_x_39:
[----:B------:R-:W-:Y:S01]  /*4530*/  UIADD3 UR24, UPT, UPT, UR24, 0x1, URZ ;  /* 0x0000000118187890 */ /* 0x000fe2000fffe0ff */
[----:B---3--:R-:W-:Y:S01]  /*4540*/  @P2 MOV R2, 0x6000 ;  /* 0x0000600000022802 */ /* 0x008fe20000000f00 */
[----:B------:R-:W-:Y:S02]  /*4550*/  ULEA UR9, UR25, UR12, 0x3 ;  /* 0x0000000c19097291 */ /* 0x000fe4000f8e18ff */
[----:B------:R-:W-:Y:S01]  /*4560*/  UISETP.NE.AND UP0, UPT, UR24, URZ, UPT ;  /* 0x000000ff1800728c */ /* 0x000fe2000bf05270 */
[----:B--234-:R-:W-:Y:S10]  /*4570*/  @P0 BRA `(.L_x_34) ;  /* 0x00000000000c0947 */ /* 0x01cff40003800000 */
[----:B------:R-:W-:-:S04]  /*4580*/  SHF.L.U32 R3, R20, 0x1f, RZ ;  /* 0x0000001f14037819 */ /* 0x000fc800000006ff */
[----:B------:R-:W2:Y:S02]  /*4590*/  SYNCS.PHASECHK.TRANS64.TRYWAIT P0, [UR9+0x78], R3 ;  /* 0x00007803ff0075a7 */ /* 0x000ea40008001109 */
[----:B--2---:R-:W-:Y:S05]  /*45a0*/  @!P0 BRA `(.L_x_35) ;  /* 0x000000d800c88947 */ /* 0x004fea0003800000 */
.L_x_34:
[----:B------:R3:W-:Y:S01]  /*45b0*/  @P2 SYNCS.ARRIVE.TRANS64 RZ, [UR9], R2 ;  /* 0x00000002ffff29a7 */ /* 0x0007e20008000009 */
[----:B------:R-:W-:-:S04]  /*45c0*/  ULOP3.LUT UR4, UR29, 0x2, URZ, 0xfc, !UPT ;  /* 0x000000021d047892 */ /* 0x000fc8000f8efcff */
[----:B------:R-:W-:-:S09]  /*45d0*/  UISETP.NE.AND UP1, UPT, UR4, 0x2, UPT ;  /* 0x000000020400788c */ /* 0x000fd2000bf25270 */
[----:B------:R-:W-:Y:S05]  /*45e0*/  BRA.U UP1, `(.L_x_36) ;  /* 0x0000000101047547 */ /* 0x000fea000b800000 */
[----:B-1----:R-:W-:Y:S05]  /*45f0*/  BPT.TRAP 0x1 ;  /* 0x000000040000795c */ /* 0x002fea0000300000 */
.L_x_36:
[----:B------:R-:W-:Y:S04]  /*4600*/  BSSY.RECONVERGENT B0, `(.L_x_37) ;  /* 0x0000003000007945 */ /* 0x000fe80003800200 */
[----:B------:R-:W-:Y:S05]  /*4610*/  @!P1 BRA `(.L_x_38) ;  /* 0x0000000000049947 */ /* 0x000fea0003800000 */
[----:B-1----:R-:W-:Y:S05]  /*4620*/  BPT.TRAP 0x1 ;  /* 0x000000040000795c */ /* 0x002fea0000300000 */
.L_x_38:
[----:B-1----:R-:W-:Y:S05]  /*4630*/  BSYNC.RECONVERGENT B0 ;  /* 0x0000000000007941 */ /* 0x002fea0003800200 */
.L_x_37:
[----:B------:R-:W-:Y:S02]  /*4640*/  UIADD3 UR14, UPT, UPT, UR25, 0x1, URZ ;  /* 0x00000001190e7890 */ /* 0x000fe4000fffe0ff */
[----:B------:R-:W-:Y:S02]  /*4650*/  ULEA UR8, UR25, UR12, 0xd ;  /* 0x0000000c19087291 */ /* 0x000fe4000f8e68ff */
[----:B------:R-:W-:Y:S02]  /*4660*/  UISETP.NE.AND UP1, UPT, UR14, 0xf, UPT ;  /* 0x0000000f0e00788c */ /* 0x000fe4000bf25270 */
[----:B------:R-:W-:Y:S02]  /*4670*/  ULOP3.LUT UR9, UR9, 0xfefffff8, URZ, 0xc0, !UPT ;  /* 0xfefffff809097892 */ /* 0x000fe4000f8ec0ff */
[----:B------:R-:W-:Y:S02]  /*4680*/  USEL UR5, URZ, 0x1, UP1 ;  /* 0x00000001ff057887 */ /* 0x000fe40008800000 */
[----:B------:R-:W-:-:S02]  /*4690*/  USEL UR14, UR14, URZ, UP1 ;  /* 0x000000ff0e0e7287 */ /* 0x000fc40008800000 */
[----:B------:R-:W-:Y:S02]  /*46a0*/  UIADD3 UR8, UPT, UPT, UR8, 0x9400, URZ ;  /* 0x0000940008087890 */ /* 0x000fe4000fffe0ff */
[----:B------:R-:W-:Y:S01]  /*46b0*/  ULEA UR4, UR14, UR12, 0x3 ;  /* 0x0000000c0e047291 */ /* 0x000fe2000f8e18ff */
[----:B------:R-:W-:Y:S01]  /*46c0*/  LOP3.LUT R20, R20, UR5, RZ, 0x3c, !PT ;  /* 0x0000000514147c12 */ /* 0x000fe2000f8e3cff */
[----:B------:R-:W-:Y:S01]  /*46d0*/  UMOV UR26, 0x0 ;  /* 0x00000000001a7882 */ /* 0x000fe20000000000 */
[----:B------:R-:W-:Y:S01]  /*46e0*/  UMOV UR27, 0x10000000 ;  /* 0x10000000001b7882 */ /* 0x000fe20000000000 */
[----:B------:R-:W-:Y:S01]  /*46f0*/  UMOV UR6, UR10 ;  /* 0x0000000a00067c82 */ /* 0x000fe20008000000 */
[----:B--2---:R-:W-:Y:S01]  /*4700*/  SHF.L.U32 R0, R20, 0x1f, RZ ;  /* 0x0000001f14007819 */ /* 0x004fe200000006ff */
[----:B------:R-:W-:Y:S01]  /*4710*/  UMOV UR5, UR9 ;  /* 0x0000000900057c82 */ /* 0x000fe20008000000 */
[----:B------:R-:W-:Y:S02]  /*4720*/  UMOV UR17, UR19 ;  /* 0x0000001300117c82 */ /* 0x000fe40008000000 */
[----:B------:R2:W4:Y:S01]  /*4730*/  SYNCS.PHASECHK.TRANS64.TRYWAIT P0, [UR4+0x78], R0 ;  /* 0x00007800ff0075a7 */ /* 0x0005220008001104 */
[----:B------:R-:W-:Y:S01]  /*4740*/  ULEA UR4, UR25, UR12, 0xc ;  /* 0x0000000c19047291 */ /* 0x000fe2000f8e60ff */
[----:B------:R1:W-:Y:S02]  /*4750*/  UTMALDG.2D.2CTA [UR8], [UR22], desc[UR26] ;  /* 0x00001a08160075b4 */ /* 0x0003e40008209000 */
[----:B------:R-:W-:Y:S01]  /*4760*/  UMOV UR25, UR14 ;  /* 0x0000000e00197c82 */ /* 0x000fe20008000000 */
[----:B------:R-:W-:-:S09]  /*4770*/  UIADD3 UR4, UPT, UPT, UR4, 0x27400, URZ ;  /* 0x0002740004047890 */ /* 0x000fd2000fffe0ff */
[----:B------:R2:W-:Y:S01]  /*4780*/  UTMALDG.2D.2CTA [UR4], [UR20], desc[UR26] ;  /* 0x00001a04140075b4 */ /* 0x0005e20008209000 */
[----:B-1----:R-:W-:Y:S01]  /*4790*/  UIADD3 UR10, UPT, UPT, UR10, 0x40, URZ ;  /* 0x000000400a0a7890 */ /* 0x002fe2000fffe0ff */
[----:B------:R-:W-:Y:S11]  /*47a0*/  BRA.U UP0, `(.L_x_39) ;  /* 0xfffffffd00607547 */ /* 0x000ff6000b83ffff */
.L_x_33:
[----:B--2---:R-:W-:Y:S01]  /*47b0*/  ULEA UR4, UR14, UR12, 0x3 ;  /* 0x0000000c0e047291 */ /* 0x004fe2000f8e18ff */
[----:B------:R-:W-:Y:S01]  /*47c0*/  SHF.L.U32 R0, R20, 0x1f, RZ ;  /* 0x0000001f14007819 */ /* 0x000fe200000006ff */
[----:B------:R-:W-:Y:S01]  /*47d0*/  @!P4 SYNCS.ARRIVE.TRANS64.A1T0 RZ, [UR12+0x138], RZ ;  /* 0x000138ffffffc9a7 */ /* 0x000fe2000810000c */
[----:B------:R-:W-:-:S06]  /*47e0*/  UISETP.GT.AND UP0, UPT, UR18, UR19, UPT ;  /* 0x000000131200728c */ /* 0x000fcc000bf04270 */
[----:B---34-:R2:W3:Y:S03]  /*47f0*/  SYNCS.PHASECHK.TRANS64.TRYWAIT P0, [UR4+0x78], R0 ;  /* 0x00007800ff0075a7 */ /* 0x0184e60008001104 */
[----:B------:R-:W-:Y:S05]  /*4800*/  BRA.U !UP0, `(.L_x_40) ;  /* 0x0000000108a47547 */ /* 0x000fea000b800000 */
[----:B------:R-:W-:-:S03]  /*4810*/  UIADD3 UR18, UPT, UPT, -UR19, UR17, UR18 ;  /* 0x0000001113127290 */ /* 0x000fc6000fffe112 */
[----:B------:R-:W-:-:S09]  /*4820*/  UMOV UR19, UR14 ;  /* 0x0000000e00137c82 */ /* 0x000fd20008000000 */
.L_x_46:
[----:B----4-:R-:W-:Y:S01]  /*4830*/  ULEA UR9, UR19, UR12, 0x3 ;  /* 0x0000000c13097291 */ /* 0x010fe2000f8e18ff */
[----:B---3--:R-:W-:Y:S01]  /*4840*/  @P2 MOV R2, 0x6000 ;  /* 0x0000600000022802 */ /* 0x008fe20000000f00 */
[----:B-1-3--:R-:W-:Y:S10]  /*4850*/  @P0 BRA `(.L_x_41) ;  /* 0x00000000000c0947 */ /* 0x00aff40003800000 */
[----:B------:R-:W-:-:S04]  /*4860*/  SHF.L.U32 R3, R20, 0x1f, RZ ;  /* 0x0000001f14037819 */ /* 0x000fc800000006ff */
[----:B------:R-:W3:Y:S02]  /*4870*/  SYNCS.PHASECHK.TRANS64.TRYWAIT P0, [UR9+0x78], R3 ;  /* 0x00007803ff0075a7 */ /* 0x000ee40008001109 */
[----:B---3--:R-:W-:Y:S05]  /*4880*/  @!P0 BRA `(.L_x_42) ;  /* 0x000000d800288947 */ /* 0x008fea0003800000 */
.L_x_41:
[----:B------:R3:W-:Y:S01]  /*4890*/  @P2 SYNCS.ARRIVE.TRANS64 RZ, [UR9], R2 ;  /* 0x00000002ffff29a7 */ /* 0x0007e20008000009 */
[----:B------:R-:W-:-:S04]  /*48a0*/  ULOP3.LUT UR4, UR29, 0x2, URZ, 0xfc, !UPT ;  /* 0x000000021d047892 */ /* 0x000fc8000f8efcff */
[----:B------:R-:W-:-:S09]  /*48b0*/  UISETP.NE.AND UP0, UPT, UR4, 0x2, UPT ;  /* 0x000000020400788c */ /* 0x000fd2000bf05270 */
[----:B------:R-:W-:Y:S05]  /*48c0*/  BRA.U UP0, `(.L_x_43) ;  /* 0x0000000100047547 */ /* 0x000fea000b800000 */
[----:B-1----:R-:W-:Y:S05]  /*48d0*/  BPT.TRAP 0x1 ;  /* 0x000000040000795c */ /* 0x002fea0000300000 */
.L_x_43:
[----:B------:R-:W-:Y:S04]  /*48e0*/  BSSY.RECONVERGENT B0, `(.L_x_44) ;  /* 0x0000003000007945 */ /* 0x000fe80003800200 */
[----:B------:R-:W-:Y:S05]  /*48f0*/  @!P1 BRA `(.L_x_45) ;  /* 0x0000000000049947 */ /* 0x000fea0003800000 */
[----:B-1----:R-:W-:Y:S05]  /*4900*/  BPT.TRAP 0x1 ;  /* 0x000000040000795c */ /* 0x002fea0000300000 */
.L_x_45:
[----:B-1----:R-:W-:Y:S05]  /*4910*/  BSYNC.RECONVERGENT B0 ;  /* 0x0000000000007941 */ /* 0x002fea0003800200 */
.L_x_44:
[----:B------:R-:W-:Y:S02]  /*4920*/  UIADD3 UR14, UPT, UPT, UR19, 0x1, URZ ;  /* 0x00000001130e7890 */ /* 0x000fe4000fffe0ff */
[----:B------:R-:W-:Y:S02]  /*4930*/  ULEA UR8, UR19, UR12, 0xd ;  /* 0x0000000c13087291 */ /* 0x000fe4000f8e68ff */
[----:B------:R-:W-:Y:S02]  /*4940*/  UISETP.NE.AND UP0, UPT, UR14, 0xf, UPT ;  /* 0x0000000f0e00788c */ /* 0x000fe4000bf05270 */
[----:B------:R-:W-:Y:S02]  /*4950*/  USHF.L.U32 UR10, UR17, 0x6, URZ ;  /* 0x00000006110a7899 */ /* 0x000fe400080006ff */
[----:B------:R-:W-:Y:S02]  /*4960*/  USEL UR5, URZ, 0x1, UP0 ;  /* 0x00000001ff057887 */ /* 0x000fe40008000000 */
[----:B------:R-:W-:-:S02]  /*4970*/  USEL UR14, UR14, URZ, UP0 ;  /* 0x000000ff0e0e7287 */ /* 0x000fc40008000000 */
[----:B------:R-:W-:Y:S02]  /*4980*/  ULOP3.LUT UR9, UR9, 0xfefffff8, URZ, 0xc0, !UPT ;  /* 0xfefffff809097892 */ /* 0x000fe4000f8ec0ff */
[----:B------:R-:W-:Y:S01]  /*4990*/  ULEA UR4, UR14, UR12, 0x3 ;  /* 0x0000000c0e047291 */ /* 0x000fe2000f8e18ff */
[----:B------:R-:W-:Y:S01]  /*49a0*/  LOP3.LUT R20, R20, UR5, RZ, 0x3c, !PT ;  /* 0x0000000514147c12 */ /* 0x000fe2000f8e3cff */
[----:B------:R-:W-:Y:S01]  /*49b0*/  UIADD3 UR8, UPT, UPT, UR8, 0x9400, URZ ;  /* 0x0000940008087890 */ /* 0x000fe2000fffe0ff */
[----:B------:R-:W-:Y:S02]  /*49c0*/  UMOV UR24, 0x0 ;  /* 0x0000000000187882 */ /* 0x000fe40000000000 */
[----:B--2---:R-:W-:Y:S01]  /*49d0*/  SHF.L.U32 R0, R20, 0x1f, RZ ;  /* 0x0000001f14007819 */ /* 0x004fe200000006ff */
[----:B------:R-:W-:Y:S01]  /*49e0*/  UMOV UR25, 0x10000000 ;  /* 0x1000000000197882 */ /* 0x000fe20000000000 */
[----:B------:R-:W-:Y:S01]  /*49f0*/  UMOV UR5, UR9 ;  /* 0x0000000900057c82 */ /* 0x000fe20008000000 */
[----:B------:R-:W-:Y:S01]  /*4a00*/  UMOV UR6, UR10 ;  /* 0x0000000a00067c82 */ /* 0x000fe20008000000 */
[----:B------:R4:W1:Y:S01]  /*4a10*/  SYNCS.PHASECHK.TRANS64.TRYWAIT P0, [UR4+0x78], R0 ;  /* 0x00007800ff0075a7 */ /* 0x0008620008001104 */
[----:B------:R-:W-:Y:S01]  /*4a20*/  ULEA UR4, UR19, UR12, 0xc ;  /* 0x0000000c13047291 */ /* 0x000fe2000f8e60ff */
[----:B------:R4:W-:Y:S01]  /*4a30*/  UTMALDG.2D.2CTA [UR8], [UR22], desc[UR24] ;  /* 0x00001808160075b4 */ /* 0x0009e20008209000 */
[----:B------:R-:W-:-:S02]  /*4a40*/  UIADD3 UR17, UPT, UPT, UR17, 0x1, URZ ;  /* 0x0000000111117890 */ /* 0x000fc4000fffe0ff */
[----:B------:R-:W-:Y:S02]  /*4a50*/  UIADD3 UR4, UPT, UPT, UR4, 0x27400, URZ ;  /* 0x0002740004047890 */ /* 0x000fe4000fffe0ff */
[----:B------:R-:W-:Y:S01]  /*4a60*/  UISETP.NE.AND UP0, UPT, UR17, UR18, UPT ;  /* 0x000000121100728c */ /* 0x000fe2000bf05270 */
[----:B------:R-:W-:-:S06]  /*4a70*/  UMOV UR19, UR14 ;  /* 0x0000000e00137c82 */ /* 0x000fcc0008000000 */
[----:B------:R4:W-:Y:S02]  /*4a80*/  UTMALDG.2D.2CTA [UR4], [UR20], desc[UR24] ;  /* 0x00001804140075b4 */ /* 0x0009e40008209000 */
[----:B------:R-:W-:Y:S05]  /*4a90*/  BRA.U UP0, `(.L_x_46) ;  /* 0xfffffffd00647547 */ /* 0x000fea000b83ffff */
.L_x_40:
[----:B------:R-:W-:Y:S01]  /*4aa0*/  UISETP.NE.AND UP0, UPT, UR37, 0x8, UPT ;  /* 0x000000082500788c */ /* 0x000fe2000bf05270 */
[----:B------:R-:W-:-:S08]  /*4ab0*/  NOP ;  /* 0x0000000000007918 */ /* 0x000fd00000000000 */
[----:B------:R-:W-:Y:S05]  /*4ac0*/  BRA.U UP0, `(.L_x_47) ;  /* 0x0000000100047547 */ /* 0x000fea000b800000 */
[----:B-1--4-:R-:W-:Y:S05]  /*4ad0*/  BPT.TRAP 0x1 ;  /* 0x000000040000795c */ /* 0x012fea0000300000 */
.L_x_47:
[----:B----4-:R-:W-:Y:S01]  /*4ae0*/  ULEA UR4, UR15, UR12, 0x3 ;  /* 0x0000000c0f047291 */ /* 0x010fe2000f8e18ff */
[----:B------:R-:W-:-:S08]  /*4af0*/  SHF.L.U32 R3, R18, 0x1f, RZ ;  /* 0x0000001f12037819 */ /* 0x000fd000000006ff */
[----:B-1-3--:R-:W1:Y:S02]  /*4b00*/  SYNCS.PHASECHK.TRANS64.TRYWAIT P0, [UR4+0x220], R3 ;  /* 0x00022003ff0075a7 */ /* 0x00ae640008001104 */
[----:B-1----:R-:W-:Y:S05]  /*4b10*/  @!P0 BRA `(.L_x_48) ;  /* 0x000000d4009c8947 */ /* 0x002fea0003800000 */
.L_x_254:
[----:B------:R-:W-:-:S09]  /*4b20*/  UIMAD UR5, UR15, 0x14, UR36 ;  /* 0x000000140f0578a4 */ /* 0x000fd2000f8e0224 */
[----:B-1----:R-:W1:Y:S04]  /*4b30*/  LDS R3, [UR5] ;  /* 0x00000005ff037984 */ /* 0x002e680008000800 */
[----:B------:R-:W3:Y:S04]  /*4b40*/  LDS R2, [UR5+0x4] ;  /* 0x00000405ff027984 */ /* 0x000ee80008000800 */
[----:B------:R-:W4:Y:S04]  /*4b50*/  LDS.U16 R19, [UR5+0x12] ;  /* 0x00001205ff137984 */ /* 0x000f280008000400 */
[----:B------:R-:W4:Y:S04]  /*4b60*/  LDS R17, [UR5+0x8] ;  /* 0x00000805ff117984 */ /* 0x000f280008000800 */
[----:B--2---:R-:W2:Y:S01]  /*4b70*/  LDS R0, [UR5+0xc] ;  /* 0x00000c05ff007984 */ /* 0x004ea20008000800 */
[----:B------:R-:W-:Y:S01]  /*4b80*/  @!PT LDS RZ, [RZ] ;  /* 0x00000000fffff984 */ /* 0x000fe20000000800 */
[----:B------:R-:W-:Y:S01]  /*4b90*/  @!PT LDS RZ, [RZ] ;  /* 0x00000000fffff984 */ /* 0x000fe20000000800 */
[----:B------:R-:W-:Y:S01]  /*4ba0*/  @!PT LDS RZ, [RZ] ;  /* 0x00000000fffff984 */ /* 0x000fe20000000800 */
[----:B------:R-:W-:Y:S01]  /*4bb0*/  @!PT LDS RZ, [RZ] ;  /* 0x00000000fffff984 */ /* 0x000fe20000000800 */
[----:B------:R5:W-:Y:S06]  /*4bc0*/  MEMBAR.ALL.CTA ;  /* 0x0000000000007992 */ /* 0x000bec0000008000 */
[----:B-----5:R-:W2:Y:S01]  /*4bd0*/  FENCE.VIEW.ASYNC.S ;  /* 0x00000000000073c6 */ /* 0x020ea20000000000 */
[----:B-1----:R-:W-:-:S02]  /*4be0*/  R2UR UR18, R3 ;  /* 0x00000000031272ca */ /* 0x002fc400000e0000 */
[----:B---3--:R-:W-:Y:S01]  /*4bf0*/  R2UR UR19, R2 ;  /* 0x00000000021372ca */ /* 0x008fe200000e0000 */
[----:B------:R-:W-:-:S14]  /*4c00*/  BRA.U UP0, `(.L_x_49) ;  /* 0x0000000100047547 */ /* 0x000fdc000b800000 */
[----:B------:R-:W-:Y:S05]  /*4c10*/  BPT.TRAP 0x1 ;  /* 0x000000040000795c */ /* 0x000fea0000300000 */
.L_x_49:
[----:B------:R-:W-:Y:S01]  /*4c20*/  UIADD3 UR4, UPT, UPT, UR4, 0x260, URZ ;  /* 0x0000026004047890 */ /* 0x000fe2000fffe0ff */
[----:B--2---:R-:W-:Y:S01]  /*4c30*/  ISETP.NE.AND P0, PT, R0, RZ, PT ;  /* 0x000000ff0000720c */ /* 0x004fe20003f05270 */
[----:B------:R-:W-:Y:S01]  /*4c40*/  UIADD3 UR15, UPT, UPT, UR15, 0x1, URZ ;  /* 0x000000010f0f7890 */ /* 0x000fe2000fffe0ff */
[----:B------:R-:W-:Y:S01]  /*4c50*/  PLOP3.LUT P4, PT, PT, PT, PT, 0x80, 0x8 ;  /* 0x000000000008781c */ /* 0x000fe20003f8f070 */
[----:B------:R-:W-:Y:S02]  /*4c60*/  UPRMT UR4, UR13, 0x654, UR4 ;  /* 0x000006540d047896 */ /* 0x000fe40008000004 */
[----:B------:R-:W-:-:S04]  /*4c70*/  UISETP.NE.AND UP0, UPT, UR15, 0x8, UPT ;  /* 0x000000080f00788c */ /* 0x000fc8000bf05270 */
[----:B------:R-:W-:-:S03]  /*4c80*/  USEL UR15, UR15, URZ, UP0 ;  /* 0x000000ff0f0f7287 */ /* 0x000fc60008000000 */
[----:B------:R-:W-:Y:S01]  /*4c90*/  SYNCS.ARRIVE.TRANS64.RED.A1T0 RZ, [UR4], RZ ;  /* 0x000000ffffff79a7 */ /* 0x000fe20008100404 */
[----:B------:R-:W-:-:S06]  /*4ca0*/  USEL UR4, URZ, 0x1, UP0 ;  /* 0x00000001ff047887 */ /* 0x000fcc0008000000 */
[----:B------:R-:W-:Y:S01]  /*4cb0*/  LOP3.LUT R18, R18, UR4, RZ, 0x3c, !PT ;  /* 0x0000000412127c12 */ /* 0x000fe2000f8e3cff */
[----:B------:R-:W-:Y:S06]  /*4cc0*/  @P0 BRA `(.L_x_50) ;  /* 0xffffffec00680947 */ /* 0x000fec000383ffff */
[----:B------:R-:W-:Y:S01]  /*4cd0*/  UIADD3 UR12, UPT, UPT, UR12, 0x78, URZ ;  /* 0x000000780c0c7890 */ /* 0x000fe2000fffe0ff */
[----:B------:R-:W-:-:S03]  /*4ce0*/  SHF.L.U32 R3, R20, 0x1f, RZ ;  /* 0x0000001f14037819 */ /* 0x000fc600000006ff */
[----:B------:R-:W-:-:S09]  /*4cf0*/  ULEA UR4, UR14, UR12, 0x3 ;  /* 0x0000000c0e047291 */ /* 0x000fd2000f8e18ff */
[----:B------:R-:W1:Y:S02]  /*4d00*/  SYNCS.PHASECHK.TRANS64.TRYWAIT P0, [UR4], R3 ;  /* 0x00000003ff0075a7 */ /* 0x000e640008001104 */
[----:B-1----:R-:W-:Y:S05]  /*4d10*/  @!P0 BRA `(.L_x_51) ;  /* 0x000000d400348947 */ /* 0x002fea0003800000 */
.L_x_256:
[----:B------:R-:W-:-:S04]  /*4d20*/  UIADD3 UR5, UPT, UPT, UR14, 0x1, URZ ;  /* 0x000000010e057890 */ /* 0x000fc8000fffe0ff */
[----:B------:R-:W-:-:S04]  /*4d30*/  UISETP.NE.AND UP0, UPT, UR5, 0xf, UPT ;  /* 0x0000000f0500788c */ /* 0x000fc8000bf05270 */
[----:B------:R-:W-:Y:S02]  /*4d40*/  USEL UR6, URZ, 0x1, UP0 ;  /* 0x00000001ff067887 */ /* 0x000fe40008000000 */
[----:B------:R-:W-:-:S04]  /*4d50*/  USEL UR5, UR5, URZ, UP0 ;  /* 0x000000ff05057287 */ /* 0x000fc80008000000 */
[----:B------:R-:W-:Y:S01]  /*4d60*/  ULEA UR4, UR5, UR12, 0x3 ;  /* 0x0000000c05047291 */ /* 0x000fe2000f8e18ff */
[----:B------:R-:W-:-:S04]  /*4d70*/  LOP3.LUT R2, R20, UR6, RZ, 0x3c, !PT ;  /* 0x0000000614027c12 */ /* 0x000fc8000f8e3cff */
[----:B-1----:R-:W-:-:S04]  /*4d80*/  SHF.L.U32 R3, R2, 0x1f, RZ ;  /* 0x0000001f02037819 */ /* 0x002fc800000006ff */
[----:B------:R-:W1:Y:S02]  /*4d90*/  SYNCS.PHASECHK.TRANS64.TRYWAIT P0, [UR4], R3 ;  /* 0x00000003ff0075a7 */ /* 0x000e640008001104 */
[----:B-1----:R-:W-:Y:S05]  /*4da0*/  @!P0 BRA `(.L_x_52) ;  /* 0x000000d400288947 */ /* 0x002fea0003800000 */
.L_x_258:
        /* <DEDUP_REMOVED lines=9> */
.L_x_260:
        /* <DEDUP_REMOVED lines=9> */
.L_x_262:
        /* <DEDUP_REMOVED lines=9> */
.L_x_264:
        /* <DEDUP_REMOVED lines=9> */
.L_x_266:
        /* <DEDUP_REMOVED lines=9> */
.L_x_268:
        /* <DEDUP_REMOVED lines=9> */
.L_x_270:
        /* <DEDUP_REMOVED lines=9> */
.L_x_272:
        /* <DEDUP_REMOVED lines=9> */
.L_x_274:
        /* <DEDUP_REMOVED lines=9> */
.L_x_276:
        /* <DEDUP_REMOVED lines=9> */
.L_x_278:
        /* <DEDUP_REMOVED lines=9> */
.L_x_280:
        /* <DEDUP_REMOVED lines=9> */
.L_x_282:
[----:B------:R-:W-:-:S04]  /*5470*/  UIADD3 UR5, UPT, UPT, UR5, 0x1, URZ ;  /* 0x0000000105057890 */ /* 0x000fc8000fffe0ff */
[----:B------:R-:W-:-:S04]  /*5480*/  UISETP.NE.AND UP0, UPT, UR5, 0xf, UPT ;  /* 0x0000000f0500788c */ /* 0x000fc8000bf05270 */
[----:B------:R-:W-:Y:S02]  /*5490*/  USEL UR4, URZ, 0x1, UP0 ;  /* 0x00000001ff047887 */ /* 0x000fe40008000000 */
[----:B------:R-:W-:-:S04]  /*54a0*/  USEL UR5, UR5, URZ, UP0 ;  /* 0x000000ff05057287 */ /* 0x000fc80008000000 */
[----:B------:R-:W-:Y:S01]  /*54b0*/  LOP3.LUT R2, R2, UR4, RZ, 0x3c, !PT ;  /* 0x0000000402027c12 */ /* 0x000fe2000f8e3cff */
[----:B------:R-:W-:-:S12]  /*54c0*/  ULEA UR5, UR5, UR12, 0x3 ;  /* 0x0000000c05057291 */ /* 0x000fd8000f8e18ff */
.L_x_65:
[----:B-1----:R-:W-:Y:S02]  /*54d0*/  SHF.L.U32 R3, R2, 0x1f, RZ ;  /* 0x0000001f02037819 */ /* 0x002fe400000006ff */
[----:B------:R-:W-:-:S04]  /*54e0*/  MOV R0, UR5 ;  /* 0x0000000500007c02 */ /* 0x000fc80008000f00 */
[----:B------:R1:W2:Y:S03]  /*54f0*/  SYNCS.PHASECHK.TRANS64.TRYWAIT P0, [R0+URZ], R3 ;  /* 0x00000003000075a7 */ /* 0x0002a600080011ff */
[----:B--2---:R-:W-:Y:S05]  /*5500*/  @!P0 NANOSLEEP.SYNCS 0x989680 ;  /* 0x009896800000895d */ /* 0x004fea0003900000 */
[----:B------:R-:W2:Y:S02]  /*5510*/  @!P0 SYNCS.PHASECHK.TRANS64 P0, [R0+URZ], R3 ;  /* 0x00000003000085a7 */ /* 0x000ea400080010ff */
[----:B--2---:R-:W-:Y:S05]  /*5520*/  @P0 EXIT ;  /* 0x000000000000094d */ /* 0x004fea0003800000 */
[----:B------:R-:W-:Y:S05]  /*5530*/  BRA `(.L_x_65) ;  /* 0xfffffffc00e47947 */ /* 0x000fea000383ffff */
.L_x_26:
[----:B------:R-:W-:-:S04]  /*5540*/  UISETP.LT.U32.AND UP0, UPT, UR37, 0x9, UPT ;  /* 0x000000092500788c */ /* 0x000fc8000bf01070 */
[----:B------:R-:W-:-:S04]  /*5550*/  USEL UR4, UR37, 0x9, UP0 ;  /* 0x0000000925047887 */ /* 0x000fc80008000000 */
[----:B------:R-:W-:-:S12]  /*5560*/  USHF.L.U32 UR4, UR4, 0x2, URZ ;  /* 0x0000000204047899 */ /* 0x000fd800080006ff */
[----:B------:R-:W3:Y:S02]  /*5570*/  LDCU UR6, c[0x2][UR4] ;  /* 0x00800000040677ac */ /* 0x000ee40008000800 */
[----:B---3--:R-:W-:-:S10]  /*5580*/  USHF.R.S32.HI UR7, URZ, 0x1f, UR6 ;  /* 0x0000001fff077899 */ /* 0x008fd40008011406 */
.L_x_328:
[----:B--2---:R-:W-:Y:S05]  /*5590*/  BRXU UR6 -0x55a0                                                                                                                                                                                                                                                                                                                                                                                                                                                                                                                                                                                                                                                                                                                                                                                                                                                                                                                                                                                                                                                                                                                                                                                                                                                                                                                                                                                                                                                   (*"BRANCH_TARGETS .L_x_329,.L_x_330,.L_x_337"*) ;  /* 0xffffffa806987958 */ /* 0x004fea000b83ffff */
.L_x_330:
[----:B------:R-:W-:-:S09]  /*55a0*/  UISETP.NE.AND UP0, UPT, UR37, 0x1, UPT ;  /* 0x000000012500788c */ /* 0x000fd2000bf05270 */
[----:B------:R-:W-:Y:S05]  /*55b0*/  BRA.U UP0, `(.L_x_66) ;  /* 0x0000003900487547 */ /* 0x000fea000b800000 */
[----:B------:R-:W-:-:S08]  /*55c0*/  NOP ;  /* 0x0000000000007918 */ /* 0x000fd00000000000 */
[----:B-1--45:R-:W1:-:S00]  /*55d0*/  USETMAXREG.DEALLOC.CTAPOOL 0x88 ;  /* 0x00000088000079c8 */ /* 0x032e4000080e0500 */
[----:B------:R-:W2:Y:S01]  /*55e0*/  LDCU.64 UR14, c[0x0][0xba0] ;  /* 0x00017400ff0e77ac */ /* 0x000ea20008000a00 */
[----:B-1----:R-:W-:Y:S01]  /*55f0*/  HFMA2 R0, -RZ, RZ, 0, 5.9604644775390625e-08 ;  /* 0x00000001ff007431 */ /* 0x002fe200000001ff */
[----:B------:R-:W-:Y:S01]  /*5600*/  PRMT R9, RZ, 0x7610, R9 ;  /* 0x00007610ff097816 */ /* 0x000fe20000000009 */
[----:B------:R-:W1:Y:S01]  /*5610*/  LDCU.64 UR12, c[0x0][0xbb8] ;  /* 0x00017700ff0c77ac */ /* 0x000e620008000a00 */
[----:B------:R-:W3:Y:S01]  /*5620*/  LDCU UR4, c[0x0][0xbdc] ;  /* 0x00017b80ff0477ac */ /* 0x000ee20008000800 */
[----:B------:R-:W4:Y:S01]  /*5630*/  LDCU UR19, c[0x0][0xb80] ;  /* 0x00017000ff1377ac */ /* 0x000f220008000800 */
[----:B------:R-:W-:Y:S01]  /*5640*/  UMOV UR5, 0xffffffff ;  /* 0xffffffff00057882 */ /* 0x000fe20000000000 */
[----:B------:R-:W-:Y:S01]  /*5650*/  UMOV UR20, URZ ;  /* 0x000000ff00147c82 */ /* 0x000fe20008000000 */
[----:B--2---:R-:W-:-:S04]  /*5660*/  UIADD3 UR18, UP0, UPT, UR14, -0x1, URZ ;  /* 0xffffffff0e127890 */ /* 0x004fc8000ff1e0ff */
[----:B------:R-:W-:Y:S02]  /*5670*/  UIADD3.X UR15, UPT, UPT, UR15, -0x1, URZ, UP0, !UPT ;  /* 0xffffffff0f0f7890 */ /* 0x000fe400087fe4ff */
[----:B-1----:R-:W-:Y:S02]  /*5680*/  UIADD3 UR14, UP0, UPT, UR12, -0x1, URZ ;  /* 0xffffffff0c0e7890 */ /* 0x002fe4000ff1e0ff */
[----:B---3--:R-:W-:Y:S02]  /*5690*/  USHF.L.U32 UR4, UR5, UR4, URZ ;  /* 0x0000000405047299 */ /* 0x008fe400080006ff */
[----:B------:R-:W-:Y:S02]  /*56a0*/  UIADD3.X UR13, UPT, UPT, UR13, -0x1, URZ, UP0, !UPT ;  /* 0xffffffff0d0d7890 */ /* 0x000fe400087fe4ff */
[----:B----4-:R-:W-:Y:S02]  /*56b0*/  UIADD3 UR19, UPT, UPT, UR19, -0x1, URZ ;  /* 0xffffffff13137890 */ /* 0x010fe4000fffe0ff */
[----:B------:R-:W-:-:S12]  /*56c0*/  ULOP3.LUT UR12, URZ, UR4, URZ, 0x33, !UPT ;  /* 0x00000004ff0c7292 */ /* 0x000fd8000f8e33ff */
.L_x_83:
[----:B-1----:R-:W1:Y:S01]  /*56d0*/  LDC.64 R2, c[0x0][0xbd0] ;  /* 0x0002f400ff027b82 */ /* 0x002e620000000a00 */
[----:B------:R-:W-:Y:S01]  /*56e0*/  UIADD3 UR24, UP0, UPT, UR24, UR30, URZ ;  /* 0x0000001e18187290 */ /* 0x000fe2000ff1e0ff */
[----:B------:R-:W-:Y:S01]  /*56f0*/  ISETP.NE.AND P1, PT, RZ, UR16, PT ;  /* 0x00000010ff007c0c */ /* 0x000fe2000bf25270 */
[----:B------:R-:W-:Y:S01]  /*5700*/  IMAD.MOV.U32 R18, RZ, RZ, -0x1 ;  /* 0xffffffffff127424 */ /* 0x000fe200078e00ff */
[----:B------:R-:W-:Y:S01]  /*5710*/  PLOP3.LUT P2, PT, PT, PT, PT, 0x80, 0x8 ;  /* 0x000000000008781c */ /* 0x000fe20003f4f070 */
[----:B------:R-:W-:Y:S01]  /*5720*/  UIADD3.X UR17, UPT, UPT, UR17, UR25, URZ, UP0, !UPT ;  /* 0x0000001911117290 */ /* 0x000fe200087fe4ff */
[----:B------:R-:W-:Y:S02]  /*5730*/  IMAD.MOV.U32 R10, RZ, RZ, -0x1 ;  /* 0xffffffffff0a7424 */ /* 0x000fe400078e00ff */
[----:B------:R-:W-:Y:S02]  /*5740*/  P2R R11, PR, RZ, 0x4 ;  /* 0x00000004ff0b7803 */ /* 0x000fe40000000000 */
[----:B-1----:R-:W-:Y:S01]  /*5750*/  ISETP.LE.U32.AND P0, PT, R2, UR24, PT ;  /* 0x0000001802007c0c */ /* 0x002fe2000bf03070 */
[----:B------:R-:W-:-:S05]  /*5760*/  IMAD.U32 R2, RZ, RZ, UR17 ;  /* 0x00000011ff027e24 */ /* 0x000fca000f8e00ff */
[----:B------:R-:W-:Y:S01]  /*5770*/  ISETP.GE.U32.AND.EX P0, PT, R2, R3, PT, P0 ;  /* 0x000000030200720c */ /* 0x000fe20003f06100 */
[----:B------:R-:W-:Y:S02]  /*5780*/  IMAD.MOV.U32 R3, RZ, RZ, RZ ;  /* 0x000000ffff037224 */ /* 0x000fe400078e00ff */
[----:B------:R-:W-:-:S10]  /*5790*/  IMAD.MOV.U32 R2, RZ, RZ, -0x1 ;  /* 0xffffffffff027424 */ /* 0x000fd400078e00ff */
[----:B----45:R-:W-:Y:S05]  /*57a0*/  @P0 BRA P1, `(.L_x_67) ;  /* 0x00000018000c0947 */ /* 0x030fea0000800000 */
[----:B------:R-:W-:Y:S01]  /*57b0*/  IADD3 R16, P1, PT, R14, UR41, RZ ;  /* 0x000000290e107c10 */ /* 0x000fe2000ff3e0ff */
[----:B------:R-:W-:-:S03]  /*57c0*/  IMAD.U32 R10, RZ, RZ, UR17 ;  /* 0x00000011ff0a7e24 */ /* 0x000fc6000f8e00ff */
[----:B------:R-:W-:Y:S02]  /*57d0*/  ISETP.LE.U32.AND P0, PT, R16, UR24, PT ;  /* 0x0000001810007c0c */ /* 0x000fe4000bf03070 */
[----:B------:R-:W-:-:S04]  /*57e0*/  IADD3.X R19, PT, PT, R15, UR40, RZ, P1, !PT ;  /* 0x000000280f137c10 */ /* 0x000fc80008ffe4ff */
[----:B------:R-:W-:-:S13]  /*57f0*/  ISETP.GE.U32.AND.EX P0, PT, R10, R19, PT, P0 ;  /* 0x000000130a00720c */ /* 0x000fda0003f06100 */
[----:B------:R-:W-:Y:S05]  /*5800*/  @!P0 BRA `(.L_x_68) ;  /* 0x0000001000f08947 */ /* 0x000fea0003800000 */
[----:B------:R-:W1:Y:S01]  /*5810*/  LDCU UR21, c[0x0][0xbe8] ;  /* 0x00017d00ff1577ac */ /* 0x000e620008000800 */
[----:B------:R-:W-:Y:S01]  /*5820*/  IMAD.IADD R23, R8, 0x1, R21 ;  /* 0x0000000108177824 */ /* 0x000fe200078e0215 */
[----:B------:R-:W-:Y:S01]  /*5830*/  MOV R14, R6 ;  /* 0x00000006000e7202 */ /* 0x000fe20000000f00 */
[----:B------:R-:W-:Y:S02]  /*5840*/  IMAD.MOV.U32 R16, RZ, RZ, R7 ;  /* 0x000000ffff107224 */ /* 0x000fe400078e0007 */
[----:B------:R-:W-:-:S05]  /*5850*/  VIADD R10, R23, 0x20 ;  /* 0x00000020170a7836 */ /* 0x000fca0000000000 */
[----:B-1----:R-:W-:-:S13]  /*5860*/  ISETP.GE.AND P0, PT, R10, UR21, PT ;  /* 0x000000150a007c0c */ /* 0x002fda000bf06270 */
[----:B------:R-:W1:Y:S01]  /*5870*/  @!P0 LDC.64 R20, c[0x0][0xbf0] ;  /* 0x0002fc00ff148b82 */ /* 0x000e620000000a00 */
[----:B------:R-:W-:Y:S01]  /*5880*/  BSSY.RECONVERGENT B0, `(.L_x_69) ;  /* 0x0000062000007945 */ /* 0x000fe20003800200 */
[----:B------:R-:W-:Y:S01]  /*5890*/  HFMA2 R15, -RZ, RZ, 0, 0 ;  /* 0x00000000ff0f7431 */ /* 0x000fe200000001ff */
[----:B------:R-:W-:Y:S01]  /*58a0*/  MOV R18, 0x7fffffff ;  /* 0x7fffffff00127802 */ /* 0x000fe20000000f00 */
[----:B-1----:R-:W-:-:S05]  /*58b0*/  @!P0 IMAD.WIDE R20, R23, 0xc, R20 ;  /* 0x0000000c17148825 */ /* 0x002fca00078e0214 */
[----:B------:R1:W5:Y:S04]  /*58c0*/  @!P0 LDG.E R6, desc[UR50][R20.64+0x180] ;  /* 0x0001803214068981 */ /* 0x000368000c1e1900 */
[----:B------:R1:W5:Y:S01]  /*58d0*/  @!P0 LDG.E R7, desc[UR50][R20.64+0x184] ;  /* 0x0001843214078981 */ /* 0x000362000c1e1900 */
[----:B------:R-:W-:-:S13]  /*58e0*/  ISETP.GE.AND P0, PT, R23, UR21, PT ;  /* 0x0000001517007c0c */ /* 0x000fda000bf06270 */
[----:B------:R-:W-:Y:S05]  /*58f0*/  @P0 BRA `(.L_x_70) ;  /* 0x0000000400680947 */ /* 0x000fea0003800000 */
[----:B------:R-:W-:Y:S01]  /*5900*/  IABS R13, R5 ;  /* 0x00000005000d7213 */ /* 0x000fe20000000000 */
[----:B------:R-:W2:Y:S01]  /*5910*/  LDCU.128 UR4, c[0x0][0xbc0] ;  /* 0x00017800ff0477ac */ /* 0x000ea20008000c00 */
[----:B------:R-:W-:Y:S02]  /*5920*/  IABS R12, R4 ;  /* 0x00000004000c7213 */ /* 0x000fe40000000000 */
[----:B------:R-:W3:Y:S01]  /*5930*/  I2F.RP R24, R13 ;  /* 0x0000000d00187306 */ /* 0x000ee20000209400 */
[----:B------:R-:W4:Y:S01]  /*5940*/  LDCU.64 UR8, c[0x0][0xbb0] ;  /* 0x00017600ff0877ac */ /* 0x000f220008000a00 */
[----:B-1----:R-:W-:Y:S02]  /*5950*/  IADD3 R20, P2, PT, R16, UR14, RZ ;  /* 0x0000000e10147c10 */ /* 0x002fe4000ff5e0ff */
[----:B------:R-:W-:Y:S01]  /*5960*/  IADD3 R15, P0, PT, R14, UR18, RZ ;  /* 0x000000120e0f7c10 */ /* 0x000fe2000ff1e0ff */
[----:B------:R-:W1:Y:S01]  /*5970*/  LDCU.64 UR10, c[0x0][0xba8] ;  /* 0x00017500ff0a77ac */ /* 0x000e620008000a00 */
[----:B------:R-:W-:-:S02]  /*5980*/  LEA.HI.X.SX32 R19, R16, UR13, 0x1, P2 ;  /* 0x0000000d10137c11 */ /* 0x000fc400090f0eff */
[----:B------:R-:W1:Y:S01]  /*5990*/  I2F.RP R10, R12 ;  /* 0x0000000c000a7306 */ /* 0x000e620000209400 */
[----:B------:R-:W-:Y:S02]  /*59a0*/  LEA.HI.X.SX32 R14, R14, UR15, 0x1, P0 ;  /* 0x0000000f0e0e7c11 */ /* 0x000fe400080f0eff */
[----:B--2---:R-:W-:-:S05]  /*59b0*/  IADD3 R22, P1, PT, R20, UR7, RZ ;  /* 0x0000000714167c10 */ /* 0x004fca000ff3e0ff */
[----:B---3--:R-:W2:Y:S01]  /*59c0*/  MUFU.RCP R24, R24 ;  /* 0x0000001800187308 */ /* 0x008ea20000001000 */
[----:B----4-:R-:W-:Y:S01]  /*59d0*/  IADD3 R18, P0, PT, R15, UR9, RZ ;  /* 0x000000090f127c10 */ /* 0x010fe2000ff1e0ff */
[----:B------:R-:W-:Y:S02]  /*59e0*/  IMAD.X R21, RZ, RZ, R19, P1 ;  /* 0x000000ffff157224 */ /* 0x000fe400008e0613 */
[----:B------:R-:W-:-:S04]  /*59f0*/  IMAD.WIDE.U32 R36, R22, UR4, RZ ;  /* 0x0000000416247c25 */ /* 0x000fc8000f8e00ff */
[----:B-1----:R-:W1:Y:S01]  /*5a00*/  MUFU.RCP R10, R10 ;  /* 0x0000000a000a7308 */ /* 0x002e620000001000 */
[----:B------:R-:W-:Y:S02]  /*5a10*/  IMAD.X R16, RZ, RZ, R14, P0 ;  /* 0x000000ffff107224 */ /* 0x000fe400000e060e */
[----:B------:R-:W-:-:S04]  /*5a20*/  IMAD.WIDE.U32 R26, R21, UR4, RZ ;  /* 0x00000004151a7c25 */ /* 0x000fc8000f8e00ff */
[----:B------:R-:W-:-:S04]  /*5a30*/  IMAD.WIDE.U32 R28, R16, UR10, RZ ;  /* 0x0000000a101c7c25 */ /* 0x000fc8000f8e00ff */
[----:B--2---:R-:W-:Y:S02]  /*5a40*/  VIADD R24, R24, 0xffffffe ;  /* 0x0ffffffe18187836 */ /* 0x004fe40000000000 */
[----:B------:R-:W-:Y:S02]  /*5a50*/  IMAD.WIDE.U32 R26, P0, R22, UR5, R26 ;  /* 0x00000005161a7c25 */ /* 0x000fe4000f80001a */
[----:B------:R-:W2:Y:S02]  /*5a60*/  F2I.FTZ.U32.TRUNC.NTZ R25, R24 ;  /* 0x0000001800197305 */ /* 0x000ea4000021f000 */
[----:B------:R-:W-:Y:S01]  /*5a70*/  IMAD.WIDE.U32 R28, P1, R18, UR11, R28 ;  /* 0x0000000b121c7c25 */ /* 0x000fe2000f82001c */
[----:B------:R-:W-:-:S03]  /*5a80*/  IADD3 RZ, P2, PT, R37, R26, RZ ;  /* 0x0000001a25ff7210 */ /* 0x000fc60007f5e0ff */
[----:B------:R-:W-:-:S04]  /*5a90*/  IMAD.WIDE.U32 R34, R18, UR10, RZ ;  /* 0x0000000a12227c25 */ /* 0x000fc8000f8e00ff */
[----:B-1----:R-:W-:Y:S02]  /*5aa0*/  VIADD R10, R10, 0xffffffe ;  /* 0x0ffffffe0a0a7836 */ /* 0x002fe40000000000 */
[----:B------:R-:W-:Y:S01]  /*5ab0*/  IMAD.X R33, RZ, RZ, RZ, P1 ;  /* 0x000000ffff217224 */ /* 0x000fe200008e06ff */
[----:B------:R-:W-:Y:S01]  /*5ac0*/  IADD3 RZ, P1, PT, R35, R28, RZ ;  /* 0x0000001c23ff7210 */ /* 0x000fe20007f3e0ff */
[----:B------:R-:W-:Y:S02]  /*5ad0*/  IMAD.MOV.U32 R30, RZ, RZ, R27 ;  /* 0x000000ffff1e7224 */ /* 0x000fe400078e001b */
[----:B------:R-:W1:Y:S01]  /*5ae0*/  F2I.FTZ.U32.TRUNC.NTZ R27, R10 ;  /* 0x0000000a001b7305 */ /* 0x000e62000021f000 */
[----:B------:R-:W-:Y:S02]  /*5af0*/  IMAD.MOV.U32 R32, RZ, RZ, R29 ;  /* 0x000000ffff207224 */ /* 0x000fe400078e001d */
[----:B------:R-:W-:Y:S01]  /*5b00*/  IMAD.X R31, RZ, RZ, RZ, P0 ;  /* 0x000000ffff1f7224 */ /* 0x000fe200000e06ff */
[----:B------:R-:W-:Y:S01]  /*5b10*/  ISETP.NE.U32.AND P0, PT, RZ, UR10, PT ;  /* 0x0000000aff007c0c */ /* 0x000fe2000bf05070 */
[----:B------:R-:W-:Y:S01]  /*5b20*/  IMAD.WIDE.U32.X R32, R16, UR11, R32, P1 ;  /* 0x0000000b10207c25 */ /* 0x000fe200088e0420 */
[----:B------:R-:W-:-:S02]  /*5b30*/  ISETP.NE.U32.AND P1, PT, RZ, UR4, PT ;  /* 0x00000004ff007c0c */ /* 0x000fc4000bf25070 */
[----:B------:R-:W-:Y:S01]  /*5b40*/  ISETP.NE.AND.EX P0, PT, RZ, UR11, PT, P0 ;  /* 0x0000000bff007c0c */ /* 0x000fe2000bf05300 */
[----:B--2---:R-:W-:Y:S01]  /*5b50*/  IMAD.MOV R18, RZ, RZ, -R25 ;  /* 0x000000ffff127224 */ /* 0x004fe200078e0a19 */
[----:B------:R-:W-:Y:S01]  /*5b60*/  ISETP.NE.AND.EX P1, PT, RZ, UR5, PT, P1 ;  /* 0x00000005ff007c0c */ /* 0x000fe2000bf25310 */
[----:B------:R-:W-:Y:S01]  /*5b70*/  IMAD.WIDE.U32.X R30, R21, UR5, R30, P2 ;  /* 0x00000005151e7c25 */ /* 0x000fe200090e041e */
[----:B------:R-:W-:Y:S02]  /*5b80*/  SEL R15, R15, R32, !P0 ;  /* 0x000000200f0f7207 */ /* 0x000fe40004000000 */
[----:B------:R-:W-:Y:S01]  /*5b90*/  SEL R14, R14, R33, !P0 ;  /* 0x000000210e0e7207 */ /* 0x000fe20004000000 */
[----:B------:R-:W-:Y:S01]  /*5ba0*/  IMAD R21, R18, R13, RZ ;  /* 0x0000000d12157224 */ /* 0x000fe200078e02ff */
[----:B------:R-:W-:Y:S01]  /*5bb0*/  SEL R20, R20, R30, !P1 ;  /* 0x0000001e14147207 */ /* 0x000fe20004800000 */
[----:B------:R-:W-:Y:S01]  /*5bc0*/  IMAD.MOV.U32 R24, RZ, RZ, RZ ;  /* 0x000000ffff187224 */ /* 0x000fe200078e00ff */
[----:B------:R-:W-:Y:S01]  /*5bd0*/  SEL R19, R19, R31, !P1 ;  /* 0x0000001f13137207 */ /* 0x000fe20004800000 */
[----:B-1----:R-:W-:Y:S01]  /*5be0*/  IMAD.MOV R10, RZ, RZ, -R27 ;  /* 0x000000ffff0a7224 */ /* 0x002fe200078e0a1b */
[----:B------:R-:W-:Y:S01]  /*5bf0*/  SHF.R.U64 R14, R15, UR8, R14 ;  /* 0x000000080f0e7c19 */ /* 0x000fe2000800120e */
[----:B------:R-:W-:Y:S01]  /*5c00*/  IMAD.HI.U32 R21, R25, R21, R24 ;  /* 0x0000001519157227 */ /* 0x000fe200078e0018 */
[----:B------:R-:W-:-:S02]  /*5c10*/  SHF.R.U64 R25, R20, UR6, R19 ;  /* 0x0000000614197c19 */ /* 0x000fc40008001213 */
[----:B------:R-:W-:Y:S01]  /*5c20*/  IADD3 R20, PT, PT, R5, -0x1, R14 ;  /* 0xffffffff05147810 */ /* 0x000fe20007ffe00e */
[----:B------:R-:W-:Y:S01]  /*5c30*/  IMAD.MOV.U32 R19, RZ, RZ, R10 ;  /* 0x000000ffff137224 */ /* 0x000fe200078e000a */
[----:B------:R-:W-:Y:S01]  /*5c40*/  IABS R15, R5 ;  /* 0x00000005000f7213 */ /* 0x000fe20000000000 */
[----:B------:R-:W-:Y:S01]  /*5c50*/  IMAD.MOV.U32 R26, RZ, RZ, RZ ;  /* 0x000000ffff1a7224 */ /* 0x000fe200078e00ff */
[----:B------:R-:W-:Y:S01]  /*5c60*/  IADD3 R18, PT, PT, R4, -0x1, R25 ;  /* 0xffffffff04127810 */ /* 0x000fe20007ffe019 */
[----:B------:R-:W-:Y:S01]  /*5c70*/  IMAD R19, R19, R12, RZ ;  /* 0x0000000c13137224 */ /* 0x000fe200078e02ff */
[----:B------:R-:W-:Y:S01]  /*5c80*/  IABS R16, R20 ;  /* 0x0000001400107213 */ /* 0x000fe20000000000 */
[----:B------:R-:W-:Y:S01]  /*5c90*/  IMAD.MOV R15, RZ, RZ, -R15 ;  /* 0x000000ffff0f7224 */ /* 0x000fe200078e0a0f */
[----:B------:R-:W-:Y:S01]  /*5ca0*/  IABS R10, R4 ;  /* 0x00000004000a7213 */ /* 0x000fe20000000000 */
[----:B------:R-:W-:Y:S01]  /*5cb0*/  IMAD.HI.U32 R19, R27, R19, R26 ;  /* 0x000000131b137227 */ /* 0x000fe200078e001a */
[----:B------:R-:W-:-:S02]  /*5cc0*/  IABS R14, R18 ;  /* 0x00000012000e7213 */ /* 0x000fc40000000000 */
[----:B------:R-:W-:Y:S01]  /*5cd0*/  ISETP.GE.AND P4, PT, R20, RZ, PT ;  /* 0x000000ff1400720c */ /* 0x000fe20003f86270 */
[----:B------:R-:W-:Y:S01]  /*5ce0*/  IMAD.HI.U32 R21, R21, R16, RZ ;  /* 0x0000001015157227 */ /* 0x000fe200078e00ff */
[----:B------:R-:W-:-:S03]  /*5cf0*/  ISETP.GE.AND P2, PT, R18, RZ, PT ;  /* 0x000000ff1200720c */ /* 0x000fc60003f46270 */
[----:B------:R-:W-:Y:S02]  /*5d00*/  IMAD.MOV R10, RZ, RZ, -R10 ;  /* 0x000000ffff0a7224 */ /* 0x000fe400078e0a0a */
[----:B------:R-:W-:-:S04]  /*5d10*/  IMAD.HI.U32 R19, R19, R14, RZ ;  /* 0x0000000e13137227 */ /* 0x000fc800078e00ff */
[----:B------:R-:W-:Y:S02]  /*5d20*/  IMAD R16, R21, R15, R16 ;  /* 0x0000000f15107224 */ /* 0x000fe400078e0210 */
[----:B------:R-:W-:Y:S02]  /*5d30*/  IMAD R19, R19, R10, R14 ;  /* 0x0000000a13137224 */ /* 0x000fe400078e020e */
[----:B------:R-:W1:Y:S01]  /*5d40*/  LDC R10, c[0x0][0xbe0] ;  /* 0x0002f800ff0a7b82 */ /* 0x000e620000000800 */
[----:B------:R-:W-:Y:S02]  /*5d50*/  ISETP.GT.U32.AND P1, PT, R13, R16, PT ;  /* 0x000000100d00720c */ /* 0x000fe40003f24070 */
[----:B------:R-:W-:-:S11]  /*5d60*/  ISETP.GT.U32.AND P0, PT, R12, R19, PT ;  /* 0x000000130c00720c */ /* 0x000fd60003f04070 */
[----:B------:R-:W-:Y:S01]  /*5d70*/  @!P1 IMAD.IADD R16, R16, 0x1, -R13 ;  /* 0x0000000110109824 */ /* 0x000fe200078e0a0d */
[----:B------:R-:W-:Y:S01]  /*5d80*/  ISETP.NE.AND P1, PT, RZ, UR27, PT ;  /* 0x0000001bff007c0c */ /* 0x000fe2000bf25270 */
[----:B------:R-:W-:-:S03]  /*5d90*/  @!P0 IMAD.IADD R19, R19, 0x1, -R12 ;  /* 0x0000000113138824 */ /* 0x000fc600078e0a0c */
[----:B------:R-:W-:Y:S02]  /*5da0*/  ISETP.GT.U32.AND P0, PT, R13, R16, PT ;  /* 0x000000100d00720c */ /* 0x000fe40003f04070 */
[----:B------:R-:W-:-:S11]  /*5db0*/  ISETP.GT.U32.AND P3, PT, R12, R19, PT ;  /* 0x000000130c00720c */ /* 0x000fd60003f64070 */
[----:B------:R-:W-:Y:S01]  /*5dc0*/  @!P0 IMAD.IADD R16, R16, 0x1, -R13 ;  /* 0x0000000110108824 */ /* 0x000fe200078e0a0d */
[----:B------:R-:W-:Y:S01]  /*5dd0*/  ISETP.NE.AND P0, PT, RZ, UR26, PT ;  /* 0x0000001aff007c0c */ /* 0x000fe2000bf05270 */
[----:B------:R-:W-:Y:S02]  /*5de0*/  @!P3 IMAD.IADD R19, R19, 0x1, -R12 ;  /* 0x000000011313b824 */ /* 0x000fe400078e0a0c */
[----:B------:R-:W-:Y:S01]  /*5df0*/  @!P4 IMAD.MOV R16, RZ, RZ, -R16 ;  /* 0x000000ffff10c224 */ /* 0x000fe200078e0a10 */
[----:B------:R-:W-:Y:S01]  /*5e00*/  @!P1 LOP3.LUT R16, RZ, UR27, RZ, 0x33, !PT ;  /* 0x0000001bff109c12 */ /* 0x000fe2000f8e33ff */
[----:B------:R-:W-:-:S04]  /*5e10*/  @!P2 IMAD.MOV R19, RZ, RZ, -R19 ;  /* 0x000000ffff13a224 */ /* 0x000fc800078e0a13 */
[----:B------:R-:W-:-:S04]  /*5e20*/  IMAD.IADD R16, R20, 0x1, -R16 ;  /* 0x0000000114107824 */ /* 0x000fc800078e0a10 */
[----:B------:R-:W-:Y:S02]  /*5e30*/  @!P0 LOP3.LUT R19, RZ, UR26, RZ, 0x33, !PT ;  /* 0x0000001aff138c12 */ /* 0x000fe4000f8e33ff */
[----:B-1----:R-:W-:-:S03]  /*5e40*/  ISETP.NE.AND P0, PT, R10, 0x1, PT ;  /* 0x000000010a00780c */ /* 0x002fc60003f05270 */
[----:B------:R-:W-:-:S04]  /*5e50*/  IMAD.IADD R19, R18, 0x1, -R19 ;  /* 0x0000000112137824 */ /* 0x000fc800078e0a13 */
[----:B------:R-:W-:Y:S01]  /*5e60*/  IMAD R18, R16, R19, RZ ;  /* 0x0000001310127224 */ /* 0x000fe200078e02ff */
[----:B------:R-:W-:-:S04]  /*5e70*/  SEL R12, R19, R16, !P0 ;  /* 0x00000010130c7207 */ /* 0x000fc80004000000 */
[----:B------:R-:W-:Y:S02]  /*5e80*/  SHF.R.S32.HI R15, RZ, 0x1f, R18 ;  /* 0x0000001fff0f7819 */ /* 0x000fe40000011412 */
[----:B------:R-:W-:Y:S02]  /*5e90*/  SHF.R.S32.HI R13, RZ, 0x1f, R12 ;  /* 0x0000001fff0d7819 */ /* 0x000fe4000001140c */
.L_x_70:
[----:B------:R-:W-:Y:S05]  /*5ea0*/  BSYNC.RECONVERGENT B0 ;  /* 0x0000000000007941 */ /* 0x000fea0003800200 */
.L_x_69:
        /* <DEDUP_REMOVED lines=12> */
[----:B------:R-:W1:Y:S01]  /*5f70*/  SHFL.UP PT, R16, R10, 0x2, RZ ;  /* 0x044000000a107989 */ /* 0x000e6200000e00ff */
        /* <DEDUP_REMOVED lines=8> */
[----:B--2---:R-:W-:-:S05]  /*6000*/  SEL R21, R21, RZ, P1 ;  /* 0x000000ff15157207 */ /* 0x004fca0000800000 */
[----:B------:R-:W-:Y:S02]  /*6010*/  IMAD.X R10, R21, 0x1, R16, P0 ;  /* 0x00000001150a7824 */ /* 0x000fe400000e0610 */
[----:B------:R-:W1:Y:S04]  /*6020*/  SHFL.UP PT, R21, R20, 0x8, RZ ;  /* 0x0500000014157989 */ /* 0x000e6800000e00ff */
        /* <DEDUP_REMOVED lines=10> */
[----:B------:R-:W-:Y:S01]  /*60d0*/  IMAD.X R16, R21, 0x1, R24, P0 ;  /* 0x0000000115107824 */ /* 0x000fe200000e0618 */
[----:B------:R-:W-:Y:S01]  /*60e0*/  IADD3 R10, P0, PT, R19, UR41, RZ ;  /* 0x00000029130a7c10 */ /* 0x000fe2000ff1e0ff */
[----:B------:R-:W-:-:S03]  /*60f0*/  IMAD.U32 R21, RZ, RZ, UR17 ;  /* 0x00000011ff157e24 */ /* 0x000fc6000f8e00ff */
[----:B------:R-:W-:Y:S02]  /*6100*/  IADD3.X R14, PT, PT, R16, UR40, RZ, P0, !PT ;  /* 0x00000028100e7c10 */ /* 0x000fe400087fe4ff */
[----:B------:R-:W-:-:S04]  /*6110*/  ISETP.LE.U32.AND P0, PT, R10, UR24, PT ;  /* 0x000000180a007c0c */ /* 0x000fc8000bf03070 */
[----:B------:R-:W-:-:S13]  /*6120*/  ISETP.GE.U32.AND.EX P0, PT, R21, R14, PT, P0 ;  /* 0x0000000e1500720c */ /* 0x000fda0003f06100 */
[----:B------:R-:W-:-:S04]  /*6130*/  VOTE.ANY R20, PT, !P0 ;  /* 0x0000000000147806 */ /* 0x000fc800040e0100 */
[----:B------:R-:W-:-:S13]  /*6140*/  ISETP.NE.AND P0, PT, R20, RZ, PT ;  /* 0x000000ff1400720c */ /* 0x000fda0003f05270 */
[----:B------:R-:W-:Y:S05]  /*6150*/  @P0 BRA `(.L_x_71) ;  /* 0x00000008004c0947 */ /* 0x000fea0003800000 */
[----:B------:R-:W1:Y:S01]  /*6160*/  LDC R15, c[0x0][0xbe0] ;  /* 0x0002f800ff0f7b82 */ /* 0x000e620000000800 */
[----:B------:R-:W2:Y:S01]  /*6170*/  LDCU UR21, c[0x0][0xbe8] ;  /* 0x00017d00ff1577ac */ /* 0x000ea20008000800 */
[----:B------:R-:W3:Y:S01]  /*6180*/  LDCU.64 UR10, c[0x0][0xba8] ;  /* 0x00017500ff0a77ac */ /* 0x000ee20008000a00 */
[----:B------:R-:W4:Y:S01]  /*6190*/  LDCU.64 UR8, c[0x0][0xbb0] ;  /* 0x00017600ff0877ac */ /* 0x000f220008000a00 */
[----:B------:R-:W1:Y:S02]  /*61a0*/  LDCU.128 UR4, c[0x0][0xbc0] ;  /* 0x00017800ff0477ac */ /* 0x000e640008000c00 */
[----:B-1234-:R-:W-:-:S13]  /*61b0*/  ISETP.NE.AND P6, PT, R15, 0x1, PT ;  /* 0x000000010f00780c */ /* 0x01efda0003fc5270 */
.L_x_74:
[C---:B------:R-:W-:Y:S01]  /*61c0*/  VIADD R15, R23.reuse, 0x40 ;  /* 0x00000040170f7836 */ /* 0x040fe20000000000 */
[----:B-----5:R-:W-:Y:S01]  /*61d0*/  MOV R19, R6 ;  /* 0x0000000600137202 */ /* 0x020fe20000000f00 */
[----:B------:R-:W-:Y:S02]  /*61e0*/  VIADD R23, R23, 0x20 ;  /* 0x0000002017177836 */ /* 0x000fe40000000000 */
[----:B------:R-:W-:Y:S01]  /*61f0*/  IMAD.MOV.U32 R16, RZ, RZ, R7 ;  /* 0x000000ffff107224 */ /* 0x000fe200078e0007 */
[----:B------:R-:W-:-:S13]  /*6200*/  ISETP.GE.AND P0, PT, R15, UR21, PT ;  /* 0x000000150f007c0c */ /* 0x000fda000bf06270 */
[----:B------:R-:W1:Y:S01]  /*6210*/  @!P0 LDC.64 R20, c[0x0][0xbf0] ;  /* 0x0002fc00ff148b82 */ /* 0x000e620000000a00 */
[----:B------:R-:W2:Y:S01]  /*6220*/  SHFL.IDX PT, R14, R14, 0x1f, 0x1f ;  /* 0x03e01f000e0e7f89 */ /* 0x000ea200000e0000 */
[----:B------:R-:W-:Y:S01]  /*6230*/  BSSY.RECONVERGENT B0, `(.L_x_72) ;  /* 0x000005d000007945 */ /* 0x000fe20003800200 */
[----:B------:R-:W-:Y:S02]  /*6240*/  HFMA2 R15, -RZ, RZ, 0, 0 ;  /* 0x00000000ff0f7431 */ /* 0x000fe400000001ff */
[----:B------:R-:W3:Y:S01]  /*6250*/  SHFL.IDX PT, R10, R10, 0x1f, 0x1f ;  /* 0x03e01f000a0a7f89 */ /* 0x000ee200000e0000 */
[----:B-1----:R-:W-:-:S05]  /*6260*/  @!P0 IMAD.WIDE R20, R23, 0xc, R20 ;  /* 0x0000000c17148825 */ /* 0x002fca00078e0214 */
[----:B------:R1:W5:Y:S04]  /*6270*/  @!P0 LDG.E R6, desc[UR50][R20.64+0x180] ;  /* 0x0001803214068981 */ /* 0x000368000c1e1900 */
[----:B------:R1:W5:Y:S01]  /*6280*/  @!P0 LDG.E R7, desc[UR50][R20.64+0x184] ;  /* 0x0001843214078981 */ /* 0x000362000c1e1900 */
[----:B------:R-:W-:Y:S02]  /*6290*/  ISETP.GE.AND P0, PT, R23, UR21, PT ;  /* 0x0000001517007c0c */ /* 0x000fe4000bf06270 */
[----:B------:R-:W-:-:S11]  /*62a0*/  MOV R18, 0x7fffffff ;  /* 0x7fffffff00127802 */ /* 0x000fd60000000f00 */
[----:B--23--:R-:W-:Y:S05]  /*62b0*/  @P0 BRA `(.L_x_73) ;  /* 0x0000000400500947 */ /* 0x00cfea0003800000 */
[----:B------:R-:W-:-:S04]  /*62c0*/  IADD3 R13, P0, PT, R19, UR18, RZ ;  /* 0x00000012130d7c10 */ /* 0x000fc8000ff1e0ff */
[----:B------:R-:W-:Y:S02]  /*62d0*/  LEA.HI.X.SX32 R12, R19, UR15, 0x1, P0 ;  /* 0x0000000f130c7c11 */ /* 0x000fe400080f0eff */
[----:B------:R-:W-:-:S04]  /*62e0*/  IADD3 R19, P0, PT, R16, UR14, RZ ;  /* 0x0000000e10137c10 */ /* 0x000fc8000ff1e0ff */
[----:B------:R-:W-:Y:S02]  /*62f0*/  LEA.HI.X.SX32 R18, R16, UR13, 0x1, P0 ;  /* 0x0000000d10127c11 */ /* 0x000fe400080f0eff */
[----:B------:R-:W-:-:S05]  /*6300*/  IADD3 R16, P0, PT, R13, UR9, RZ ;  /* 0x000000090d107c10 */ /* 0x000fca000ff1e0ff */
[----:B------:R-:W-:Y:S01]  /*6310*/  IMAD.X R15, RZ, RZ, R12, P0 ;  /* 0x000000ffff0f7224 */ /* 0x000fe200000e060c */
[----:B-1----:R-:W-:Y:S01]  /*6320*/  IADD3 R21, P0, PT, R19, UR7, RZ ;  /* 0x0000000713157c10 */ /* 0x002fe2000ff1e0ff */
        /* <DEDUP_REMOVED lines=10> */
[----:B------:R-:W-:-:S04]  /*63d0*/  IMAD.WIDE.U32 R30, R21, UR4, RZ ;  /* 0x00000004151e7c25 */ /* 0x000fc8000f8e00ff */
[----:B------:R-:W-:Y:S01]  /*63e0*/  IMAD.WIDE.U32.X R28, R15, UR11, R28, P0 ;  /* 0x0000000b0f1c7c25 */ /* 0x000fe200080e041c */
[----:B------:R-:W-:-:S03]  /*63f0*/  IADD3 RZ, P0, PT, R31, R26, RZ ;  /* 0x0000001a1fff7210 */ /* 0x000fc60007f1e0ff */
[----:B------:R-:W-:-:S04]  /*6400*/  IMAD.MOV.U32 R24, RZ, RZ, R27 ;  /* 0x000000ffff187224 */ /* 0x000fc800078e001b */
        /* <DEDUP_REMOVED lines=19> */
[----:B-1----:R-:W-:Y:S01]  /*6540*/  VIADD R24, R24, 0xffffffe ;  /* 0x0ffffffe18187836 */ /* 0x002fe20000000000 */
[----:B------:R-:W-:-:S05]  /*6550*/  IABS R16, R4 ;  /* 0x0000000400107213 */ /* 0x000fca0000000000 */
[----:B------:R-:W1:Y:S08]  /*6560*/  F2I.FTZ.U32.TRUNC.NTZ R25, R24 ;  /* 0x0000001800197305 */ /* 0x000e70000021f000 */
[----:B------:R-:W2:Y:S01]  /*6570*/  I2F.RP R26, R16 ;  /* 0x00000010001a7306 */ /* 0x000ea20000209400 */
[----:B-1----:R-:W-:Y:S02]  /*6580*/  IMAD.MOV R15, RZ, RZ, -R25 ;  /* 0x000000ffff0f7224 */ /* 0x002fe400078e0a19 */
[----:B------:R-:W-:-:S02]  /*6590*/  IMAD.MOV.U32 R24, RZ, RZ, RZ ;  /* 0x000000ffff187224 */ /* 0x000fc400078e00ff */
[----:B------:R-:W-:-:S04]  /*65a0*/  IMAD R15, R15, R18, RZ ;  /* 0x000000120f0f7224 */ /* 0x000fc800078e02ff */
[----:B------:R-:W-:Y:S02]  /*65b0*/  IMAD.HI.U32 R15, R25, R15, R24 ;  /* 0x0000000f190f7227 */ /* 0x000fe400078e0018 */
[----:B--2---:R-:W1:Y:S04]  /*65c0*/  MUFU.RCP R24, R26 ;  /* 0x0000001a00187308 */ /* 0x004e680000001000 */
[----:B------:R-:W-:-:S04]  /*65d0*/  IMAD.HI.U32 R15, R15, R13, RZ ;  /* 0x0000000d0f0f7227 */ /* 0x000fc800078e00ff */
[----:B------:R-:W-:Y:S01]  /*65e0*/  IMAD R21, R15, R12, R13 ;  /* 0x0000000c0f157224 */ /* 0x000fe200078e020d */
[----:B------:R-:W-:-:S04]  /*65f0*/  IABS R13, R19 ;  /* 0x00000013000d7213 */ /* 0x000fc80000000000 */
[----:B------:R-:W-:Y:S01]  /*6600*/  ISETP.GT.U32.AND P0, PT, R18, R21, PT ;  /* 0x000000151200720c */ /* 0x000fe20003f04070 */
[----:B-1----:R-:W-:-:S04]  /*6610*/  VIADD R24, R24, 0xffffffe ;  /* 0x0ffffffe18187836 */ /* 0x002fc80000000000 */
[----:B------:R-:W1:Y:S08]  /*6620*/  F2I.FTZ.U32.TRUNC.NTZ R25, R24 ;  /* 0x0000001800197305 */ /* 0x000e70000021f000 */
[----:B------:R-:W-:Y:S02]  /*6630*/  @!P0 IMAD.IADD R21, R21, 0x1, -R18 ;  /* 0x0000000115158824 */ /* 0x000fe400078e0a12 */
[----:B-1----:R-:W-:-:S02]  /*6640*/  IMAD.MOV R12, RZ, RZ, -R25 ;  /* 0x000000ffff0c7224 */ /* 0x002fc400078e0a19 */
        /* <DEDUP_REMOVED lines=21> */
[----:B------:R-:W-:-:S05]  /*67a0*/  @!P0 LOP3.LUT R13, RZ, UR26, RZ, 0x33, !PT ;  /* 0x0000001aff0d8c12 */ /* 0x000fca000f8e33ff */
[----:B------:R-:W-:-:S05]  /*67b0*/  IMAD.IADD R13, R19, 0x1, -R13 ;  /* 0x00000001130d7824 */ /* 0x000fca00078e0a0d */
[CC--:B------:R-:W-:Y:S01]  /*67c0*/  SEL R12, R13.reuse, R18.reuse, !P6 ;  /* 0x000000120d0c7207 */ /* 0x0c0fe20007000000 */
[----:B------:R-:W-:-:S03]  /*67d0*/  IMAD R18, R13, R18, RZ ;  /* 0x000000120d127224 */ /* 0x000fc600078e02ff */
[----:B------:R-:W-:Y:S02]  /*67e0*/  SHF.R.S32.HI R13, RZ, 0x1f, R12 ;  /* 0x0000001fff0d7819 */ /* 0x000fe4000001140c */
[----:B------:R-:W-:Y:S02]  /*67f0*/  SHF.R.S32.HI R15, RZ, 0x1f, R18 ;  /* 0x0000001fff0f7819 */ /* 0x000fe40000011412 */
.L_x_73:
[----:B------:R-:W-:Y:S05]  /*6800*/  BSYNC.RECONVERGENT B0 ;  /* 0x0000000000007941 */ /* 0x000fea0003800200 */
.L_x_72:
[----:B------:R-:W2:Y:S01]  /*6810*/  SHFL.UP PT, R19, R18, 0x1, RZ ;  /* 0x0420000012137989 */ /* 0x000ea200000e00ff */
[----:B------:R-:W-:Y:S02]  /*6820*/  R2UR UR41, R10 ;  /* 0x000000000a2972ca */ /* 0x000fe400000e0000 */
[----:B------:R-:W-:Y:S01]  /*6830*/  R2UR UR40, R14 ;  /* 0x000000000e2872ca */ /* 0x000fe200000e0000 */
[----:B------:R-:W3:Y:S01]  /*6840*/  SHFL.UP PT, R16, R15, 0x1, RZ ;  /* 0x042000000f107989 */ /* 0x000ee200000e00ff */
[----:B--2---:R-:W-:Y:S02]  /*6850*/  SEL R19, R19, RZ, P5 ;  /* 0x000000ff13137207 */ /* 0x004fe40002800000 */
[----:B---3--:R-:W-:Y:S02]  /*6860*/  SEL R16, R16, RZ, P5 ;  /* 0x000000ff10107207 */ /* 0x008fe40002800000 */
[----:B------:R-:W-:-:S05]  /*6870*/  IADD3 R19, P0, PT, R19, R18, RZ ;  /* 0x0000001213137210 */ /* 0x000fca0007f1e0ff */
[----:B------:R-:W-:Y:S01]  /*6880*/  IMAD.X R16, R16, 0x1, R15, P0 ;  /* 0x0000000110107824 */ /* 0x000fe200000e060f */
[----:B-1----:R-:W1:Y:S04]  /*6890*/  SHFL.UP PT, R20, R19, 0x2, RZ ;  /* 0x0440000013147989 */ /* 0x002e6800000e00ff */
        /* <DEDUP_REMOVED lines=16> */
[----:B------:R-:W-:Y:S02]  /*69a0*/  IMAD.X R20, R19, 0x1, R22, P0 ;  /* 0x0000000113147824 */ /* 0x000fe400000e0616 */
[----:B------:R-:W1:Y:S04]  /*69b0*/  SHFL.UP PT, R19, R24, 0x10, RZ ;  /* 0x0600000018137989 */ /* 0x000e6800000e00ff */
[----:B------:R-:W2:Y:S01]  /*69c0*/  SHFL.UP PT, R21, R20, 0x10, RZ ;  /* 0x0600000014157989 */ /* 0x000ea200000e00ff */
[----:B-1----:R-:W-:Y:S02]  /*69d0*/  SEL R19, R19, RZ, P3 ;  /* 0x000000ff13137207 */ /* 0x002fe40001800000 */
[----:B--2---:R-:W-:Y:S02]  /*69e0*/  SEL R21, R21, RZ, P3 ;  /* 0x000000ff15157207 */ /* 0x004fe40001800000 */
[----:B------:R-:W-:-:S05]  /*69f0*/  IADD3 R19, P0, PT, R19, R24, RZ ;  /* 0x0000001813137210 */ /* 0x000fca0007f1e0ff */
        /* <DEDUP_REMOVED lines=8> */
[----:B------:R-:W-:Y:S05]  /*6a80*/  @!P0 BRA `(.L_x_74) ;  /* 0xfffffff400cc8947 */ /* 0x000fea000383ffff */
.L_x_71:
        /* <DEDUP_REMOVED lines=9> */
[----:B------:R-:W-:-:S03]  /*6b20*/  IADD3 R10, P1, P0, R19, UR41, -R18 ;  /* 0x00000029130a7c10 */ /* 0x000fc6000f83e812 */
[----:B------:R-:W-:Y:S01]  /*6b30*/  SHFL.IDX PT, R18, R18, R25, 0x1f ;  /* 0x00001f1912127589 */ /* 0x000fe200000e0000 */
[----:B------:R-:W-:-:S03]  /*6b40*/  IADD3.X R14, PT, PT, R16, UR40, ~R15, P1, P0 ;  /* 0x00000028100e7c10 */ /* 0x000fc60008fe0c0f */
[----:B------:R-:W2:Y:S04]  /*6b50*/  SHFL.IDX PT, R10, R10, R25, 0x1f ;  /* 0x00001f190a0a7589 */ /* 0x000ea800000e0000 */
[----:B------:R-:W3:Y:S04]  /*6b60*/  SHFL.IDX PT, R14, R14, R25, 0x1f ;  /* 0x00001f190e0e7589 */ /* 0x000ee800000e0000 */
[----:B------:R1:W4:Y:S04]  /*6b70*/  SHFL.IDX PT, R15, R15, R25, 0x1f ;  /* 0x00001f190f0f7589 */ /* 0x00032800000e0000 */
[----:B------:R1:W1:Y:S04]  /*6b80*/  SHFL.IDX PT, R13, R13, R25, 0x1f ;  /* 0x00001f190d0d7589 */ /* 0x00026800000e0000 */
[----:B------:R1:W1:Y:S01]  /*6b90*/  SHFL.IDX PT, R12, R12, R25, 0x1f ;  /* 0x00001f190c0c7589 */ /* 0x00026200000e0000 */
[----:B--2---:R-:W-:-:S02]  /*6ba0*/  R2UR UR41, R10 ;  /* 0x000000000a2972ca */ /* 0x004fc400000e0000 */
[----:B---3--:R-:W-:Y:S01]  /*6bb0*/  R2UR UR40, R14 ;  /* 0x000000000e2872ca */ /* 0x008fe200000e0000 */
[----:B------:R-:W-:-:S14]  /*6bc0*/  IMAD.MOV.U32 R14, RZ, RZ, R18 ;  /* 0x000000ffff0e7224 */ /* 0x000fdc00078e0012 */
.L_x_68:
[----:B------:R-:W2:Y:S01]  /*6bd0*/  LDCU UR4, c[0x0][0xbe8] ;  /* 0x00017d00ff0477ac */ /* 0x000ea20008000800 */
[----:B------:R-:W-:Y:S01]  /*6be0*/  IMAD.MOV.U32 R18, RZ, RZ, -0x1 ;  /* 0xffffffffff127424 */ /* 0x000fe200078e00ff */
[----:B------:R-:W-:Y:S02]  /*6bf0*/  MOV R10, 0xffffffff ;  /* 0xffffffff000a7802 */ /* 0x000fe40000000f00 */
[----:B--2---:R-:W-:-:S13]  /*6c00*/  ISETP.GE.AND P0, PT, R21, UR4, PT ;  /* 0x0000000415007c0c */ /* 0x004fda000bf06270 */
[----:B------:R-:W-:Y:S05]  /*6c10*/  @P0 BRA `(.L_x_67) ;  /* 0x0000000000f00947 */ /* 0x000fea0003800000 */
[----:B------:R-:W2:Y:S01]  /*6c20*/  LDCU UR9, c[0x0][0xb98] ;  /* 0x00017300ff0977ac */ /* 0x000ea20008000800 */
[----:B------:R-:W1:Y:S01]  /*6c30*/  LDCU UR7, c[0x0][0xb88] ;  /* 0x00017100ff0777ac */ /* 0x000e620008000800 */
[----:B------:R-:W3:Y:S01]  /*6c40*/  LDCU UR5, c[0x0][0xbdc] ;  /* 0x00017b80ff0577ac */ /* 0x000ee20008000800 */
[----:B------:R-:W-:-:S04]  /*6c50*/  UIADD3 UR11, UP0, UPT, -UR41, UR24, URZ ;  /* 0x00000018290b7290 */ /* 0x000fc8000ff1e1ff */
[----:B------:R-:W-:-:S04]  /*6c60*/  UIADD3.X UR10, UPT, UPT, ~UR40, UR17, URZ, UP0, !UPT ;  /* 0x00000011280a7290 */ /* 0x000fc800087fe5ff */
[----:B--2---:R-:W-:Y:S01]  /*6c70*/  USHF.R.U32.HI UR8, URZ, UR9, UR10 ;  /* 0x00000009ff087299 */ /* 0x004fe2000801160a */
[--C-:B-1----:R-:W-:Y:S01]  /*6c80*/  SHF.R.U32.HI R3, RZ, UR7, R13.reuse ;  /* 0x00000007ff037c19 */ /* 0x102fe2000801160d */
[----:B------:R-:W-:Y:S01]  /*6c90*/  USHF.R.U64 UR11, UR11, UR9, UR10 ;  /* 0x000000090b0b7299 */ /* 0x000fe2000800120a */
[----:B------:R-:W-:Y:S01]  /*6ca0*/  SHF.R.U64 R16, R12, UR7, R13 ;  /* 0x000000070c107c19 */ /* 0x000fe2000800120d */
[----:B------:R-:W-:Y:S02]  /*6cb0*/  USHF.R.U32.HI UR6, URZ, UR7, UR8 ;  /* 0x00000007ff067299 */ /* 0x000fe40008011608 */
[----:B------:R-:W-:Y:S02]  /*6cc0*/  USHF.R.U64 UR8, UR11, UR7, UR8 ;  /* 0x000000070b087299 */ /* 0x000fe40008001208 */
[----:B---3--:R-:W-:Y:S02]  /*6cd0*/  USHF.R.U32.HI UR4, URZ, UR5, UR6 ;  /* 0x00000005ff047299 */ /* 0x008fe40008011606 */
[----:B------:R-:W-:-:S04]  /*6ce0*/  USHF.R.U64 UR5, UR8, UR5, UR6 ;  /* 0x0000000508057299 */ /* 0x000fc80008001206 */
[----:B------:R-:W-:-:S04]  /*6cf0*/  LOP3.LUT R2, R3, UR4, RZ, 0xfc, !PT ;  /* 0x0000000403027c12 */ /* 0x000fc8000f8efcff */
[----:B------:R-:W-:-:S13]  /*6d00*/  ISETP.NE.U32.AND P0, PT, R2, RZ, PT ;  /* 0x000000ff0200720c */ /* 0x000fda0003f05070 */
[----:B------:R-:W-:Y:S05]  /*6d10*/  @P0 BRA `(.L_x_75) ;  /* 0x0000000000540947 */ /* 0x000fea0003800000 */
[----:B------:R-:W1:Y:S01]  /*6d20*/  I2F.U32.RP R18, R16 ;  /* 0x0000001000127306 */ /* 0x000e620000209000 */
[----:B------:R-:W-:-:S07]  /*6d30*/  ISETP.NE.U32.AND P1, PT, R16, RZ, PT ;  /* 0x000000ff1000720c */ /* 0x000fce0003f25070 */
[----:B-1----:R-:W1:Y:S02]  /*6d40*/  MUFU.RCP R10, R18 ;  /* 0x00000012000a7308 */ /* 0x002e640000001000 */
[----:B-1----:R-:W-:-:S06]  /*6d50*/  IADD3 R10, PT, PT, R10, 0xffffffe, RZ ;  /* 0x0ffffffe0a0a7810 */ /* 0x002fcc0007ffe0ff */
[----:B------:R1:W2:Y:S02]  /*6d60*/  F2I.FTZ.U32.TRUNC.NTZ R11, R10 ;  /* 0x0000000a000b7305 */ /* 0x0002a4000021f000 */
[----:B-1----:R-:W-:Y:S02]  /*6d70*/  HFMA2 R10, -RZ, RZ, 0, 0 ;  /* 0x00000000ff0a7431 */ /* 0x002fe400000001ff */
[----:B--2---:R-:W-:-:S04]  /*6d80*/  IMAD.MOV R2, RZ, RZ, -R11 ;  /* 0x000000ffff027224 */ /* 0x004fc800078e0a0b */
[----:B------:R-:W-:-:S04]  /*6d90*/  IMAD R2, R2, R16, RZ ;  /* 0x0000001002027224 */ /* 0x000fc800078e02ff */
[----:B------:R-:W-:-:S06]  /*6da0*/  IMAD.HI.U32 R2, R11, R2, R10 ;  /* 0x000000020b027227 */ /* 0x000fcc00078e000a */
[----:B------:R-:W-:-:S04]  /*6db0*/  IMAD.HI.U32 R20, R2, UR5, RZ ;  /* 0x0000000502147c27 */ /* 0x000fc8000f8e00ff */
[----:B------:R-:W-:-:S04]  /*6dc0*/  IMAD.MOV R3, RZ, RZ, -R20 ;  /* 0x000000ffff037224 */ /* 0x000fc800078e0a14 */
[----:B------:R-:W-:-:S05]  /*6dd0*/  IMAD R3, R16, R3, UR5 ;  /* 0x0000000510037e24 */ /* 0x000fca000f8e0203 */
[----:B------:R-:W-:-:S13]  /*6de0*/  ISETP.GE.U32.AND P0, PT, R3, R16, PT ;  /* 0x000000100300720c */ /* 0x000fda0003f06070 */
[----:B------:R-:W-:Y:S01]  /*6df0*/  @P0 IADD3 R3, PT, PT, R3, -R16, RZ ;  /* 0x8000001003030210 */ /* 0x000fe20007ffe0ff */
[----:B------:R-:W-:-:S03]  /*6e00*/  @P0 VIADD R20, R20, 0x1 ;  /* 0x0000000114140836 */ /* 0x000fc60000000000 */
[----:B------:R-:W-:-:S13]  /*6e10*/  ISETP.GE.U32.AND P2, PT, R3, R16, PT ;  /* 0x000000100300720c */ /* 0x000fda0003f46070 */
[----:B------:R-:W-:Y:S02]  /*6e20*/  @P2 IADD3 R20, PT, PT, R20, 0x1, RZ ;  /* 0x0000000114142810 */ /* 0x000fe40007ffe0ff */
[----:B------:R-:W-:-:S04]  /*6e30*/  @!P1 LOP3.LUT R20, RZ, R16, RZ, 0x33, !PT ;  /* 0x00000010ff149212 */ /* 0x000fc800078e33ff */
[----:B------:R-:W-:-:S05]  /*6e40*/  IADD3 R19, PT, PT, -R20, RZ, RZ ;  /* 0x000000ff14137210 */ /* 0x000fca0007ffe1ff */
[----:B------:R-:W-:Y:S01]  /*6e50*/  IMAD R19, R16, R19, UR5 ;  /* 0x0000000510137e24 */ /* 0x000fe2000f8e0213 */
[----:B------:R-:W-:Y:S06]  /*6e60*/  BRA `(.L_x_76) ;  /* 0x0000000000187947 */ /* 0x000fec0003800000 */
.L_x_75:
[----:B------:R-:W-:Y:S01]  /*6e70*/  IMAD.U32 R19, RZ, RZ, UR5 ;  /* 0x00000005ff137e24 */ /* 0x000fe2000f8e00ff */
[----:B------:R-:W-:Y:S02]  /*6e80*/  MOV R18, UR4 ;  /* 0x0000000400127c02 */ /* 0x000fe40008000f00 */
[----:B------:R-:W-:Y:S02]  /*6e90*/  MOV R2, 0x6eb0 ;  /* 0x00006eb000027802 */ /* 0x000fe40000000f00 */
[----:B----45:R-:W-:Y:S05]  /*6ea0*/  CALL.REL.NOINC `(.L_x_77) ;  /* 0x000000c800307944 */ /* 0x030fea0003c00000 */
[----:B------:R-:W-:-:S05]  /*6eb0*/  IADD3 R19, PT, PT, -R20, RZ, RZ ;  /* 0x000000ff14137210 */ /* 0x000fca0007ffe1ff */
[----:B------:R-:W-:-:S07]  /*6ec0*/  IMAD R19, R16, R19, UR5 ;  /* 0x0000000510137e24 */ /* 0x000fce000f8e0213 */
.L_x_76:
[----:B------:R-:W1:Y:S01]  /*6ed0*/  LDC R11, c[0x0][0xbdc] ;  /* 0x0002f700ff0b7b82 */ /* 0x000e620000000800 */
[----:B------:R-:W-:Y:S01]  /*6ee0*/  ULOP3.LUT UR8, UR8, UR12, URZ, 0xc0, !UPT ;  /* 0x0000000c08087292 */ /* 0x000fe2000f8ec0ff */
[----:B------:R-:W-:Y:S01]  /*6ef0*/  PLOP3.LUT P1, PT, PT, PT, PT, 0x8, 0x80 ;  /* 0x000000000080781c */ /* 0x000fe20003f2e170 */
[----:B------:R-:W-:-:S05]  /*6f00*/  ULOP3.LUT UR11, UR19, UR11, URZ, 0xc0, !UPT ;  /* 0x0000000b130b7292 */ /* 0x000fca000f8ec0ff */
[----:B------:R-:W2:Y:S08]  /*6f10*/  LDC R2, c[0x0][0xb80] ;  /* 0x0002e000ff027b82 */ /* 0x000eb00000000800 */
[----:B------:R-:W3:Y:S08]  /*6f20*/  LDC R3, c[0x0][0xb90] ;  /* 0x0002e400ff037b82 */ /* 0x000ef00000000800 */
[----:B------:R-:W4:Y:S01]  /*6f30*/  LDC R10, c[0x0][0xbe0] ;  /* 0x0002f800ff0a7b82 */ /* 0x000f220000000800 */
[----:B-1----:R-:W-:-:S05]  /*6f40*/  SHF.L.U32 R11, R20, R11, RZ ;  /* 0x0000000b140b7219 */ /* 0x002fca00000006ff */
[----:B------:R-:W-:Y:S01]  /*6f50*/  VIADD R16, R11, UR8 ;  /* 0x000000080b107c36 */ /* 0x000fe20008000000 */
[----:B------:R-:W-:Y:S01]  /*6f60*/  P2R R11, PR, RZ, 0x2 ;  /* 0x00000002ff0b7803 */ /* 0x000fe20000000000 */
[----:B--2---:R-:W-:Y:S02]  /*6f70*/  IMAD R19, R19, R2, UR11 ;  /* 0x0000000b13137e24 */ /* 0x004fe4000f8e0202 */
[----:B---3--:R-:W-:Y:S02]  /*6f80*/  IMAD R16, R16, R3, UR32 ;  /* 0x0000002010107e24 */ /* 0x008fe4000f8e0203 */
[----:B------:R-:W-:Y:S01]  /*6f90*/  IMAD.MOV.U32 R3, RZ, RZ, 0x1 ;  /* 0x00000001ff037424 */ /* 0x000fe200078e00ff */
[----:B----4-:R-:W-:Y:S01]  /*6fa0*/  ISETP.NE.AND P0, PT, R10, 0x1, PT ;  /* 0x000000010a00780c */ /* 0x010fe20003f05270 */
[----:B------:R-:W-:-:S03]  /*6fb0*/  IMAD.MOV.U32 R10, RZ, RZ, R21 ;  /* 0x000000ffff0a7224 */ /* 0x000fc600078e0015 */
[----:B------:R-:W-:Y:S02]  /*6fc0*/  SEL R2, R16, R19, !P0 ;  /* 0x0000001310027207 */ /* 0x000fe40004000000 */
[----:B------:R-:W-:Y:S02]  /*6fd0*/  SEL R18, R19, R16, !P0 ;  /* 0x0000001013127207 */ /* 0x000fe40004000000 */
.L_x_67:
[----:B------:R-:W-:-:S09]  /*6fe0*/  UISETP.NE.AND UP0, UPT, UR37, 0x1, UPT ;  /* 0x000000012500788c */ /* 0x000fd2000bf05270 */
[----:B------:R-:W-:Y:S05]  /*6ff0*/  BRA.U !UP0, `(.L_x_78) ;  /* 0x0000000108047547 */ /* 0x000fea000b800000 */
[----:B------:R-:W-:Y:S05]  /*7000*/  BPT.TRAP 0x1 ;  /* 0x000000040000795c */ /* 0x000fea0000300000 */
.L_x_78:
[----:B------:R-:W2:Y:S01]  /*7010*/  S2UR UR4, SR_CgaCtaId ;  /* 0x00000000000479c3 */ /* 0x000ea20000008800 */
[----:B------:R-:W-:Y:S01]  /*7020*/  UMOV UR5, 0x400 ;  /* 0x0000040000057882 */ /* 0x000fe20000000000 */
[----:B------:R-:W-:Y:S01]  /*7030*/  SHF.L.U32 R16, R0, 0x1f, RZ ;  /* 0x0000001f00107819 */ /* 0x000fe200000006ff */
[----:B------:R-:W-:Y:S01]  /*7040*/  VIADD R19, R9, 0x1 ;  /* 0x0000000109137836 */ /* 0x000fe20000000000 */
[----:B------:R-:W-:Y:S01]  /*7050*/  ISETP.NE.AND P1, PT, R17, R10, PT ;  /* 0x0000000a1100720c */ /* 0x000fe20003f25270 */
[----:B--2---:R-:W-:-:S04]  /*7060*/  ULEA UR4, UR4, UR5, 0x18 ;  /* 0x0000000504047291 */ /* 0x004fc8000f8ec0ff */
[----:B------:R-:W-:-:S09]  /*7070*/  ULEA UR4, UR20, UR4, 0x3 ;  /* 0x0000000414047291 */ /* 0x000fd2000f8e18ff */
[----:B------:R-:W2:Y:S02]  /*7080*/  SYNCS.PHASECHK.TRANS64.TRYWAIT P0, [UR4+0x180], R16 ;  /* 0x00018010ff0075a7 */ /* 0x000ea40008001104 */
[----:B--2---:R-:W-:Y:S05]  /*7090*/  @!P0 BRA `(.L_x_79) ;  /* 0x000000b400a48947 */ /* 0x004fea0003800000 */
.L_x_284:
[----:B------:R-:W-:Y:S01]  /*70a0*/  ELECT P0, URZ, PT ;  /* 0x0000000000ff782f */ /* 0x000fe20003800000 */
[----:B------:R-:W-:Y:S01]  /*70b0*/  @!P1 IMAD.MOV R19, RZ, RZ, R9 ;  /* 0x000000ffff139224 */ /* 0x000fe200078e0209 */
[----:B------:R-:W-:Y:S01]  /*70c0*/  BSSY.RECONVERGENT B0, `(.L_x_80) ;  /* 0x0000017000007945 */ /* 0x000fe20003800200 */
[----:B------:R-:W-:-:S03]  /*70d0*/  ISETP.NE.AND P2, PT, R11, RZ, PT ;  /* 0x000000ff0b00720c */ /* 0x000fc60003f45270 */
[----:B------:R-:W-:-:S07]  /*70e0*/  PRMT R9, R19, 0x7610, R9 ;  /* 0x0000761013097816 */ /* 0x000fce0000000009 */
[----:B------:R-:W-:Y:S05]  /*70f0*/  @!P0 BRA `(.L_x_81) ;  /* 0x00000000004c8947 */ /* 0x000fea0003800000 */
[----:B------:R-:W-:Y:S01]  /*7100*/  PLOP3.LUT P0, PT, P1, P2, PT, 0x20, 0x2 ;  /* 0x000000000002781c */ /* 0x000fe20000f04470 */
[----:B------:R-:W-:Y:S01]  /*7110*/  UIMAD UR5, UR20, 0x14, UR36 ;  /* 0x00000014140578a4 */ /* 0x000fe2000f8e0224 */
[----:B------:R-:W-:Y:S02]  /*7120*/  SEL R11, R9, RZ, !P2 ;  /* 0x000000ff090b7207 */ /* 0x000fe40005000000 */
[----:B--2---:R-:W-:-:S04]  /*7130*/  SEL R16, RZ, 0x1, !P0 ;  /* 0x00000001ff107807 */ /* 0x004fc80004000000 */
[----:B------:R-:W-:Y:S02]  /*7140*/  PRMT R11, R16, 0x5410, R11 ;  /* 0x00005410100b7816 */ /* 0x000fe4000000000b */
[----:B------:R2:W-:Y:S04]  /*7150*/  STS [UR5], R2 ;  /* 0x00000002ff007988 */ /* 0x0005e80008000805 */
[----:B------:R2:W-:Y:S04]  /*7160*/  STS [UR5+0x4], R18 ;  /* 0x00000412ff007988 */ /* 0x0005e80008000805 */
[----:B------:R2:W-:Y:S04]  /*7170*/  STS [UR5+0xc], R3 ;  /* 0x00000c03ff007988 */ /* 0x0005e80008000805 */
[----:B------:R2:W-:Y:S04]  /*7180*/  STS [UR5+0x10], R11 ;  /* 0x0000100bff007988 */ /* 0x0005e80008000805 */
[----:B------:R2:W-:Y:S01]  /*7190*/  STS [UR5+0x8], R10 ;  /* 0x0000080aff007988 */ /* 0x0005e20008000805 */
[----:B------:R-:W-:Y:S01]  /*71a0*/  @!PT LDS RZ, [RZ] ;  /* 0x00000000fffff984 */ /* 0x000fe20000000800 */
[----:B------:R-:W-:Y:S01]  /*71b0*/  @!PT LDS RZ, [RZ] ;  /* 0x00000000fffff984 */ /* 0x000fe20000000800 */
[----:B------:R-:W-:Y:S01]  /*71c0*/  @!PT LDS RZ, [RZ] ;  /* 0x00000000fffff984 */ /* 0x000fe20000000800 */
[----:B------:R-:W-:Y:S01]  /*71d0*/  @!PT LDS RZ, [RZ] ;  /* 0x00000000fffff984 */ /* 0x000fe20000000800 */
[----:B------:R3:W-:Y:S06]  /*71e0*/  MEMBAR.ALL.CTA ;  /* 0x0000000000007992 */ /* 0x0007ec0000008000 */
[----:B---3--:R-:W3:Y:S01]  /*71f0*/  FENCE.VIEW.ASYNC.S ;  /* 0x00000000000073c6 */ /* 0x008ee20000000000 */
[----:B------:R-:W-:Y:S05]  /*7200*/  BRA.U !UP0, `(.L_x_82) ;  /* 0x0000000108047547 */ /* 0x000fea000b800000 */
[----:B------:R-:W-:Y:S05]  /*7210*/  BPT.TRAP 0x1 ;  /* 0x000000040000795c */ /* 0x000fea0000300000 */
.L_x_82:
[----:B---3--:R-:W-:Y:S01]  /*7220*/  SYNCS.ARRIVE.TRANS64.A1T0 RZ, [UR4+0x140], RZ ;  /* 0x000140ffffff79a7 */ /* 0x008fe20008100004 */
.L_x_81:
[----:B------:R-:W-:Y:S05]  /*7230*/  BSYNC.RECONVERGENT B0 ;  /* 0x0000000000007941 */ /* 0x000fea0003800200 */
.L_x_80:
[----:B------:R-:W-:Y:S01]  /*7240*/  UIADD3 UR20, UPT, UPT, UR20, 0x1, URZ ;  /* 0x0000000114147890 */ /* 0x000fe2000fffe0ff */
[----:B--2---:R-:W-:-:S03]  /*7250*/  MOV R17, R10 ;  /* 0x0000000a00117202 */ /* 0x004fc60000000f00 */
[----:B------:R-:W-:-:S04]  /*7260*/  UISETP.NE.AND UP0, UPT, UR20, 0x8, UPT ;  /* 0x000000081400788c */ /* 0x000fc8000bf05270 */
[----:B------:R-:W-:Y:S02]  /*7270*/  USEL UR4, URZ, 0x1, UP0 ;  /* 0x00000001ff047887 */ /* 0x000fe40008000000 */
[----:B------:R-:W-:-:S04]  /*7280*/  USEL UR20, UR20, URZ, UP0 ;  /* 0x000000ff14147287 */ /* 0x000fc80008000000 */
[----:B------:R-:W-:Y:S01]  /*7290*/  LOP3.LUT R0, R0, UR4, RZ, 0x3c, !PT ;  /* 0x0000000400007c12 */ /* 0x000fe2000f8e3cff */
[----:B------:R-:W-:Y:S07]  /*72a0*/  @!P2 BRA `(.L_x_83) ;  /* 0xffffffe40008a947 */ /* 0x000fee000383ffff */
[----:B------:R-:W-:Y:S01]  /*72b0*/  HFMA2 R9, -RZ, RZ, 0, 0 ;  /* 0x00000000ff097431 */ /* 0x000fe200000001ff */
[----:B------:R-:W-:Y:S02]  /*72c0*/  PRMT R11, RZ, 0x7610, R11 ;  /* 0x00007610ff0b7816 */ /* 0x000fe4000000000b */
.L_x_99:
[----:B--2---:R-:W2:Y:S01]  /*72d0*/  LDC.64 R2, c[0x0][0xbd0] ;  /* 0x0002f400ff027b82 */ /* 0x004ea20000000a00 */
[----:B------:R-:W-:Y:S01]  /*72e0*/  UIADD3 UR24, UP0, UPT, UR24, UR30, URZ ;  /* 0x0000001e18187290 */ /* 0x000fe2000ff1e0ff */
[----:B------:R-:W-:Y:S01]  /*72f0*/  ISETP.NE.AND P1, PT, RZ, UR16, PT ;  /* 0x00000010ff007c0c */ /* 0x000fe2000bf25270 */
[----:B------:R-:W-:Y:S01]  /*7300*/  IMAD.MOV.U32 R23, RZ, RZ, RZ ;  /* 0x000000ffff177224 */ /* 0x000fe200078e00ff */
[----:B------:R-:W-:Y:S01]  /*7310*/  PLOP3.LUT P2, PT, PT, PT, PT, 0x80, 0x8 ;  /* 0x000000000008781c */ /* 0x000fe20003f4f070 */
[----:B------:R-:W-:Y:S01]  /*7320*/  UIADD3.X UR17, UPT, UPT, UR17, UR25, URZ, UP0, !UPT ;  /* 0x0000001911117290 */ /* 0x000fe200087fe4ff */
[----:B------:R-:W-:Y:S02]  /*7330*/  IMAD.MOV.U32 R22, RZ, RZ, -0x1 ;  /* 0xffffffffff167424 */ /* 0x000fe400078e00ff */
[----:B------:R-:W-:Y:S01]  /*7340*/  P2R R24, PR, RZ, 0x4 ;  /* 0x00000004ff187803 */ /* 0x000fe20000000000 */
[----:B------:R-:W-:Y:S01]  /*7350*/  IMAD.MOV.U32 R16, RZ, RZ, -0x1 ;  /* 0xffffffffff107424 */ /* 0x000fe200078e00ff */
[----:B--2---:R-:W-:Y:S01]  /*7360*/  ISETP.LE.U32.AND P0, PT, R2, UR24, PT ;  /* 0x0000001802007c0c */ /* 0x004fe2000bf03070 */
[----:B------:R-:W-:-:S05]  /*7370*/  IMAD.U32 R2, RZ, RZ, UR17 ;  /* 0x00000011ff027e24 */ /* 0x000fca000f8e00ff */
[----:B------:R-:W-:Y:S01]  /*7380*/  ISETP.GE.U32.AND.EX P0, PT, R2, R3, PT, P0 ;  /* 0x000000030200720c */ /* 0x000fe20003f06100 */
[----:B------:R-:W-:-:S12]  /*7390*/  IMAD.MOV.U32 R3, RZ, RZ, -0x1 ;  /* 0xffffffffff037424 */ /* 0x000fd800078e00ff */
[----:B------:R-:W-:Y:S05]  /*73a0*/  @P0 BRA P1, `(.L_x_84) ;  /* 0x0000001800080947 */ /* 0x000fea0000800000 */
[----:B------:R-:W-:Y:S01]  /*73b0*/  IADD3 R3, P1, PT, R14, UR41, RZ ;  /* 0x000000290e037c10 */ /* 0x000fe2000ff3e0ff */
[----:B------:R-:W-:-:S03]  /*73c0*/  IMAD.U32 R2, RZ, RZ, UR17 ;  /* 0x00000011ff027e24 */ /* 0x000fc6000f8e00ff */
[----:B------:R-:W-:Y:S02]  /*73d0*/  ISETP.LE.U32.AND P0, PT, R3, UR24, PT ;  /* 0x0000001803007c0c */ /* 0x000fe4000bf03070 */
[----:B----4-:R-:W-:-:S04]  /*73e0*/  IADD3.X R3, PT, PT, R15, UR40, RZ, P1, !PT ;  /* 0x000000280f037c10 */ /* 0x010fc80008ffe4ff */
[----:B------:R-:W-:-:S13]  /*73f0*/  ISETP.GE.U32.AND.EX P0, PT, R2, R3, PT, P0 ;  /* 0x000000030200720c */ /* 0x000fda0003f06100 */
[----:B------:R-:W-:Y:S05]  /*7400*/  @!P0 BRA `(.L_x_85) ;  /* 0x0000001000e88947 */ /* 0x000fea0003800000 */
[----:B------:R-:W2:Y:S01]  /*7410*/  LDCU UR21, c[0x0][0xbe8] ;  /* 0x00017d00ff1577ac */ /* 0x000ea20008000800 */
[----:B------:R-:W-:Y:S01]  /*7420*/  IMAD.IADD R21, R8, 0x1, R21 ;  /* 0x0000000108157824 */ /* 0x000fe200078e0215 */
[----:B-----5:R-:W-:Y:S01]  /*7430*/  MOV R16, R6 ;  /* 0x0000000600107202 */ /* 0x020fe20000000f00 */
[----:B------:R-:W-:Y:S02]  /*7440*/  IMAD.MOV.U32 R15, RZ, RZ, R7 ;  /* 0x000000ffff0f7224 */ /* 0x000fe400078e0007 */
[----:B------:R-:W-:-:S05]  /*7450*/  VIADD R2, R21, 0x20 ;  /* 0x0000002015027836 */ /* 0x000fca0000000000 */
[----:B--2---:R-:W-:-:S13]  /*7460*/  ISETP.GE.AND P0, PT, R2, UR21, PT ;  /* 0x0000001502007c0c */ /* 0x004fda000bf06270 */
[----:B------:R-:W2:Y:S01]  /*7470*/  @!P0 LDC.64 R2, c[0x0][0xbf0] ;  /* 0x0002fc00ff028b82 */ /* 0x000ea20000000a00 */
[----:B------:R-:W-:Y:S01]  /*7480*/  BSSY.RECONVERGENT B0, `(.L_x_86) ;  /* 0x0000061000007945 */ /* 0x000fe20003800200 */
[----:B------:R-:W-:Y:S01]  /*7490*/  HFMA2 R14, -RZ, RZ, 0, 0 ;  /* 0x00000000ff0e7431 */ /* 0x000fe200000001ff */
[----:B------:R-:W-:Y:S01]  /*74a0*/  MOV R17, 0x7fffffff ;  /* 0x7fffffff00117802 */ /* 0x000fe20000000f00 */
[----:B--2---:R-:W-:-:S05]  /*74b0*/  @!P0 IMAD.WIDE R2, R21, 0xc, R2 ;  /* 0x0000000c15028825 */ /* 0x004fca00078e0202 */
[----:B------:R2:W5:Y:S04]  /*74c0*/  @!P0 LDG.E R6, desc[UR50][R2.64+0x180] ;  /* 0x0001803202068981 */ /* 0x000568000c1e1900 */
[----:B------:R2:W5:Y:S01]  /*74d0*/  @!P0 LDG.E R7, desc[UR50][R2.64+0x184] ;  /* 0x0001843202078981 */ /* 0x000562000c1e1900 */
[----:B------:R-:W-:-:S13]  /*74e0*/  ISETP.GE.AND P0, PT, R21, UR21, PT ;  /* 0x0000001515007c0c */ /* 0x000fda000bf06270 */
[----:B------:R-:W-:Y:S05]  /*74f0*/  @P0 BRA `(.L_x_87) ;  /* 0x0000000400640947 */ /* 0x000fea0003800000 */
[----:B-1----:R-:W-:Y:S01]  /*7500*/  IABS R12, R5 ;  /* 0x00000005000c7213 */ /* 0x002fe20000000000 */
[----:B------:R-:W1:Y:S01]  /*7510*/  LDCU.64 UR8, c[0x0][0xbb0] ;  /* 0x00017600ff0877ac */ /* 0x000e620008000a00 */
[----:B--2---:R-:W-:Y:S02]  /*7520*/  IABS R3, R4 ;  /* 0x0000000400037213 */ /* 0x004fe40000000000 */
[----:B------:R-:W2:Y:S01]  /*7530*/  I2F.RP R26, R12 ;  /* 0x0000000c001a7306 */ /* 0x000ea20000209400 */
[----:B------:R-:W3:Y:S01]  /*7540*/  LDCU.128 UR4, c[0x0][0xbc0] ;  /* 0x00017800ff0477ac */ /* 0x000ee20008000c00 */
[C---:B------:R-:W-:Y:S02]  /*7550*/  IADD3 R14, P0, PT, R16.reuse, UR18, RZ ;  /* 0x00000012100e7c10 */ /* 0x040fe4000ff1e0ff */
[----:B------:R-:W-:Y:S01]  /*7560*/  IADD3 R18, P2, PT, R15, UR14, RZ ;  /* 0x0000000e0f127c10 */ /* 0x000fe2000ff5e0ff */
[----:B------:R-:W4:Y:S01]  /*7570*/  LDCU.64 UR10, c[0x0][0xba8] ;  /* 0x00017500ff0a77ac */ /* 0x000f220008000a00 */
[----:B------:R-:W-:-:S02]  /*7580*/  LEA.HI.X.SX32 R13, R16, UR15, 0x1, P0 ;  /* 0x0000000f100d7c11 */ /* 0x000fc400080f0eff */
[----:B------:R-:W4:Y:S01]  /*7590*/  I2F.RP R2, R3 ;  /* 0x0000000300027306 */ /* 0x000f220000209400 */
[----:B------:R-:W-:Y:S02]  /*75a0*/  LEA.HI.X.SX32 R17, R15, UR13, 0x1, P2 ;  /* 0x0000000d0f117c11 */ /* 0x000fe400090f0eff */
[----:B-1----:R-:W-:-:S05]  /*75b0*/  IADD3 R16, P0, PT, R14, UR9, RZ ;  /* 0x000000090e107c10 */ /* 0x002fca000ff1e0ff */
[----:B--2---:R-:W1:Y:S01]  /*75c0*/  MUFU.RCP R26, R26 ;  /* 0x0000001a001a7308 */ /* 0x004e620000001000 */
[----:B---3--:R-:W-:Y:S01]  /*75d0*/  IADD3 R20, P1, PT, R18, UR7, RZ ;  /* 0x0000000712147c10 */ /* 0x008fe2000ff3e0ff */
[----:B------:R-:W-:Y:S02]  /*75e0*/  IMAD.X R15, RZ, RZ, R13, P0 ;  /* 0x000000ffff0f7224 */ /* 0x000fe400000e060d */
[----:B----4-:R-:W-:-:S04]  /*75f0*/  IMAD.WIDE.U32 R36, R16, UR10, RZ ;  /* 0x0000000a10247c25 */ /* 0x010fc8000f8e00ff */
[----:B------:R-:W2:Y:S01]  /*7600*/  MUFU.RCP R2, R2 ;  /* 0x0000000200027308 */ /* 0x000ea20000001000 */
[----:B------:R-:W-:Y:S02]  /*7610*/  IMAD.X R19, RZ, RZ, R17, P1 ;  /* 0x000000ffff137224 */ /* 0x000fe400008e0611 */
[----:B------:R-:W-:-:S04]  /*7620*/  IMAD.WIDE.U32 R30, R15, UR10, RZ ;  /* 0x0000000a0f1e7c25 */ /* 0x000fc8000f8e00ff */
[----:B------:R-:W-:-:S04]  /*7630*/  IMAD.WIDE.U32 R28, R19, UR4, RZ ;  /* 0x00000004131c7c25 */ /* 0x000fc8000f8e00ff */
[----:B------:R-:W-:-:S04]  /*7640*/  IMAD.WIDE.U32 R30, P1, R16, UR11, R30 ;  /* 0x0000000b101e7c25 */ /* 0x000fc8000f82001e */
[----:B-1----:R-:W-:Y:S02]  /*7650*/  VIADD R26, R26, 0xffffffe ;  /* 0x0ffffffe1a1a7836 */ /* 0x002fe40000000000 */
[C---:B------:R-:W-:Y:S02]  /*7660*/  IMAD.WIDE.U32 R28, P0, R20.reuse, UR5, R28 ;  /* 0x00000005141c7c25 */ /* 0x040fe4000f80001c */
[----:B------:R-:W1:Y:S02]  /*7670*/  F2I.FTZ.U32.TRUNC.NTZ R27, R26 ;  /* 0x0000001a001b7305 */ /* 0x000e64000021f000 */
[----:B------:R-:W-:-:S04]  /*7680*/  IMAD.WIDE.U32 R38, R20, UR4, RZ ;  /* 0x0000000414267c25 */ /* 0x000fc8000f8e00ff */
[----:B------:R-:W-:Y:S01]  /*7690*/  IMAD.X R35, RZ, RZ, RZ, P1 ;  /* 0x000000ffff237224 */ /* 0x000fe200008e06ff */
[----:B------:R-:W-:Y:S01]  /*76a0*/  IADD3 RZ, P1, PT, R37, R30, RZ ;  /* 0x0000001e25ff7210 */ /* 0x000fe20007f3e0ff */
[----:B--2---:R-:W-:Y:S01]  /*76b0*/  VIADD R2, R2, 0xffffffe ;  /* 0x0ffffffe02027836 */ /* 0x004fe20000000000 */
[----:B------:R-:W-:Y:S01]  /*76c0*/  IADD3 RZ, P2, PT, R39, R28, RZ ;  /* 0x0000001c27ff7210 */ /* 0x000fe20007f5e0ff */
[----:B------:R-:W-:Y:S02]  /*76d0*/  IMAD.MOV.U32 R34, RZ, RZ, R31 ;  /* 0x000000ffff227224 */ /* 0x000fe400078e001f */
[----:B------:R-:W-:Y:S01]  /*76e0*/  IMAD.X R33, RZ, RZ, RZ, P0 ;  /* 0x000000ffff217224 */ /* 0x000fe200000e06ff */
[----:B------:R-:W-:Y:S01]  /*76f0*/  ISETP.NE.U32.AND P0, PT, RZ, UR10, PT ;  /* 0x0000000aff007c0c */ /* 0x000fe2000bf05070 */
[----:B------:R-:W-:Y:S02]  /*7700*/  IMAD.MOV.U32 R32, RZ, RZ, R29 ;  /* 0x000000ffff207224 */ /* 0x000fe400078e001d */
[----:B------:R-:W2:Y:S01]  /*7710*/  F2I.FTZ.U32.TRUNC.NTZ R29, R2 ;  /* 0x00000002001d7305 */ /* 0x000ea2000021f000 */
[----:B------:R-:W-:Y:S01]  /*7720*/  IMAD.WIDE.U32.X R34, R15, UR11, R34, P1 ;  /* 0x0000000b0f227c25 */ /* 0x000fe200088e0422 */
[----:B------:R-:W-:-:S02]  /*7730*/  ISETP.NE.U32.AND P1, PT, RZ, UR4, PT ;  /* 0x00000004ff007c0c */ /* 0x000fc4000bf25070 */
[----:B------:R-:W-:Y:S01]  /*7740*/  ISETP.NE.AND.EX P0, PT, RZ, UR11, PT, P0 ;  /* 0x0000000bff007c0c */ /* 0x000fe2000bf05300 */
[----:B------:R-:W-:Y:S01]  /*7750*/  IMAD.WIDE.U32.X R32, R19, UR5, R32, P2 ;  /* 0x0000000513207c25 */ /* 0x000fe200090e0420 */
[----:B------:R-:W-:Y:S02]  /*7760*/  ISETP.NE.AND.EX P1, PT, RZ, UR5, PT, P1 ;  /* 0x00000005ff007c0c */ /* 0x000fe4000bf25310 */
[----:B------:R-:W-:Y:S01]  /*7770*/  SEL R14, R14, R34, !P0 ;  /* 0x000000220e0e7207 */ /* 0x000fe20004000000 */
[----:B-1----:R-:W-:Y:S01]  /*7780*/  IMAD.MOV R16, RZ, RZ, -R27 ;  /* 0x000000ffff107224 */ /* 0x002fe200078e0a1b */
[----:B------:R-:W-:Y:S01]  /*7790*/  SEL R13, R13, R35, !P0 ;  /* 0x000000230d0d7207 */ /* 0x000fe20004000000 */
[----:B------:R-:W-:Y:S01]  /*77a0*/  IMAD.MOV.U32 R26, RZ, RZ, RZ ;  /* 0x000000ffff1a7224 */ /* 0x000fe200078e00ff */
[----:B------:R-:W-:Y:S01]  /*77b0*/  SEL R18, R18, R32, !P1 ;  /* 0x0000002012127207 */ /* 0x000fe20004800000 */
[----:B------:R-:W-:Y:S01]  /*77c0*/  IMAD R15, R16, R12, RZ ;  /* 0x0000000c100f7224 */ /* 0x000fe200078e02ff */
[----:B------:R-:W-:Y:S01]  /*77d0*/  SEL R17, R17, R33, !P1 ;  /* 0x0000002111117207 */ /* 0x000fe20004800000 */
[----:B--2---:R-:W-:Y:S01]  /*77e0*/  IMAD.MOV R20, RZ, RZ, -R29 ;  /* 0x000000ffff147224 */ /* 0x004fe200078e0a1d */
[----:B------:R-:W-:Y:S01]  /*77f0*/  SHF.R.U64 R2, R14, UR8, R13 ;  /* 0x000000080e027c19 */ /* 0x000fe2000800120d */
[----:B------:R-:W-:Y:S01]  /*7800*/  IMAD.HI.U32 R15, R27, R15, R26 ;  /* 0x0000000f1b0f7227 */ /* 0x000fe200078e001a */
[----:B------:R-:W-:-:S02]  /*7810*/  SHF.R.U64 R17, R18, UR6, R17 ;  /* 0x0000000612117c19 */ /* 0x000fc40008001211 */
[----:B------:R-:W-:Y:S01]  /*7820*/  IADD3 R19, PT, PT, R5, -0x1, R2 ;  /* 0xffffffff05137810 */ /* 0x000fe20007ffe002 */
[----:B------:R-:W-:Y:S01]  /*7830*/  IMAD.MOV.U32 R28, RZ, RZ, RZ ;  /* 0x000000ffff1c7224 */ /* 0x000fe200078e00ff */
[----:B------:R-:W-:Y:S01]  /*7840*/  IADD3 R18, PT, PT, R4, -0x1, R17 ;  /* 0xffffffff04127810 */ /* 0x000fe20007ffe011 */
[----:B------:R-:W-:Y:S01]  /*7850*/  IMAD R17, R20, R3, RZ ;  /* 0x0000000314117224 */ /* 0x000fe200078e02ff */
[----:B------:R-:W-:Y:S02]  /*7860*/  IABS R14, R5 ;  /* 0x00000005000e7213 */ /* 0x000fe40000000000 */
[----:B------:R-:W-:Y:S01]  /*7870*/  IABS R16, R19 ;  /* 0x0000001300107213 */ /* 0x000fe20000000000 */
[----:B------:R-:W-:Y:S01]  /*7880*/  IMAD.HI.U32 R17, R29, R17, R28 ;  /* 0x000000111d117227 */ /* 0x000fe200078e001c */
[----:B------:R-:W-:Y:S02]  /*7890*/  IABS R2, R4 ;  /* 0x0000000400027213 */ /* 0x000fe40000000000 */
[----:B------:R-:W-:Y:S01]  /*78a0*/  IABS R13, R18 ;  /* 0x00000012000d7213 */ /* 0x000fe20000000000 */
[----:B------:R-:W-:Y:S01]  /*78b0*/  IMAD.MOV R14, RZ, RZ, -R14 ;  /* 0x000000ffff0e7224 */ /* 0x000fe200078e0a0e */
        /* <DEDUP_REMOVED lines=29> */
.L_x_87:
[----:B------:R-:W-:Y:S05]  /*7a90*/  BSYNC.RECONVERGENT B0 ;  /* 0x0000000000007941 */ /* 0x000fea0003800200 */
.L_x_86:
[----:B--2---:R-:W2:Y:S01]  /*7aa0*/  SHFL.UP PT, R2, R17, 0x1, RZ ;  /* 0x0420000011027989 */ /* 0x004ea200000e00ff */
        /* <DEDUP_REMOVED lines=14> */
[----:B---3--:R-:W-:-:S03]  /*7b90*/  SEL R15, R15, RZ, P4 ;  /* 0x000000ff0f0f7207 */ /* 0x008fc60002000000 */
[----:B------:R-:W2:Y:S02]  /*7ba0*/  SHFL.UP PT, R19, R16, 0x4, RZ ;  /* 0x0480000010137989 */ /* 0x000ea400000e00ff */
[----:B------:R-:W-:-:S05]  /*7bb0*/  IMAD.X R15, R15, 0x1, R2, P0 ;  /* 0x000000010f0f7824 */ /* 0x000fca00000e0602 */
        /* <DEDUP_REMOVED lines=8> */
[----:B------:R-:W-:Y:S01]  /*7c40*/  IADD3 R20, P0, PT, R18, R19, RZ ;  /* 0x0000001312147210 */ /* 0x000fe20007f1e0ff */
[----:B------:R-:W-:Y:S01]  /*7c50*/  IMAD.U32 R18, RZ, RZ, UR17 ;  /* 0x00000011ff127e24 */ /* 0x000fe2000f8e00ff */
[----:B---3--:R-:W-:-:S03]  /*7c60*/  SEL R3, R3, RZ, P2 ;  /* 0x000000ff03037207 */ /* 0x008fc60001000000 */
[----:B------:R-:W2:Y:S02]  /*7c70*/  SHFL.UP PT, R15, R20, 0x10, RZ ;  /* 0x06000000140f7989 */ /* 0x000ea400000e00ff */
[----:B-1----:R-:W-:-:S05]  /*7c80*/  IMAD.X R25, R3, 0x1, R2, P0 ;  /* 0x0000000103197824 */ /* 0x002fca00000e0602 */
[----:B------:R-:W1:Y:S01]  /*7c90*/  SHFL.UP PT, R3, R25, 0x10, RZ ;  /* 0x0600000019037989 */ /* 0x000e6200000e00ff */
[----:B--2---:R-:W-:-:S04]  /*7ca0*/  SEL R15, R15, RZ, P3 ;  /* 0x000000ff0f0f7207 */ /* 0x004fc80001800000 */
[----:B------:R-:W-:Y:S02]  /*7cb0*/  IADD3 R16, P0, PT, R15, R20, RZ ;  /* 0x000000140f107210 */ /* 0x000fe40007f1e0ff */
[----:B-1----:R-:W-:-:S05]  /*7cc0*/  SEL R2, R3, RZ, P3 ;  /* 0x000000ff03027207 */ /* 0x002fca0001800000 */
[----:B------:R-:W-:Y:S01]  /*7cd0*/  IMAD.X R15, R2, 0x1, R25, P0 ;  /* 0x00000001020f7824 */ /* 0x000fe200000e0619 */
[----:B------:R-:W-:-:S04]  /*7ce0*/  IADD3 R2, P0, PT, R16, UR41, RZ ;  /* 0x0000002910027c10 */ /* 0x000fc8000ff1e0ff */
        /* <DEDUP_REMOVED lines=12> */
.L_x_91:
        /* <DEDUP_REMOVED lines=100> */
.L_x_90:
[----:B------:R-:W-:Y:S05]  /*83f0*/  BSYNC.RECONVERGENT B0 ;  /* 0x0000000000007941 */ /* 0x000fea0003800200 */
.L_x_89:
        /* <DEDUP_REMOVED lines=40> */
.L_x_88:
        /* <DEDUP_REMOVED lines=12> */
[----:B------:R-:W1:Y:S04]  /*8740*/  SHFL.IDX PT, R16, R16, R3, 0x1f ;  /* 0x00001f0310107589 */ /* 0x000e6800000e0000 */
[----:B------:R-:W3:Y:S04]  /*8750*/  SHFL.IDX PT, R2, R2, R3, 0x1f ;  /* 0x00001f0302027589 */ /* 0x000ee800000e0000 */
[----:B------:R2:W4:Y:S04]  /*8760*/  SHFL.IDX PT, R15, R14, R3, 0x1f ;  /* 0x00001f030e0f7589 */ /* 0x00052800000e0000 */
[----:B------:R2:W2:Y:S04]  /*8770*/  SHFL.IDX PT, R14, R17, R3, 0x1f ;  /* 0x00001f03110e7589 */ /* 0x0004a800000e0000 */
[----:B------:R2:W2:Y:S01]  /*8780*/  SHFL.IDX PT, R12, R12, R3, 0x1f ;  /* 0x00001f030c0c7589 */ /* 0x0004a200000e0000 */
[----:B-1----:R-:W-:-:S02]  /*8790*/  R2UR UR41, R16 ;  /* 0x00000000102972ca */ /* 0x002fc400000e0000 */
[----:B---3--:R-:W-:-:S15]  /*87a0*/  R2UR UR40, R2 ;  /* 0x00000000022872ca */ /* 0x008fde00000e0000 */
.L_x_85:
[----:B------:R-:W3:Y:S01]  /*87b0*/  LDCU UR4, c[0x0][0xbe8] ;  /* 0x00017d00ff0477ac */ /* 0x000ee20008000800 */
[----:B------:R-:W-:Y:S01]  /*87c0*/  IMAD.MOV.U32 R16, RZ, RZ, -0x1 ;  /* 0xffffffffff107424 */ /* 0x000fe200078e00ff */
[----:B--2---:R-:W-:Y:S02]  /*87d0*/  MOV R3, 0xffffffff ;  /* 0xffffffff00037802 */ /* 0x004fe40000000f00 */
[----:B---3--:R-:W-:-:S13]  /*87e0*/  ISETP.GE.AND P0, PT, R21, UR4, PT ;  /* 0x0000000415007c0c */ /* 0x008fda000bf06270 */
        /* <DEDUP_REMOVED lines=38> */
.L_x_92:
[----:B------:R-:W-:Y:S01]  /*8a50*/  IMAD.U32 R19, RZ, RZ, UR5 ;  /* 0x00000005ff137e24 */ /* 0x000fe2000f8e00ff */
[----:B------:R-:W-:Y:S02]  /*8a60*/  MOV R18, UR4 ;  /* 0x0000000400127c02 */ /* 0x000fe40008000f00 */
[----:B------:R-:W-:Y:S02]  /*8a70*/  MOV R2, 0x8a90 ;  /* 0x00008a9000027802 */ /* 0x000fe40000000f00 */
[----:B----45:R-:W-:Y:S05]  /*8a80*/  CALL.REL.NOINC `(.L_x_77) ;  /* 0x000000ac00387944 */ /* 0x030fea0003c00000 */
[----:B------:R-:W-:Y:S02]  /*8a90*/  IADD3 R3, PT, PT, -R20, RZ, RZ ;  /* 0x000000ff14037210 */ /* 0x000fe40007ffe1ff */
[----:B------:R-:W-:-:S03]  /*8aa0*/  MOV R2, R20 ;  /* 0x0000001400027202 */ /* 0x000fc60000000f00 */
[----:B------:R-:W-:-:S07]  /*8ab0*/  IMAD R20, R16, R3, UR5 ;  /* 0x0000000510147e24 */ /* 0x000fce000f8e0203 */
.L_x_93:
[----:B------:R-:W1:Y:S01]  /*8ac0*/  LDC R17, c[0x0][0xbdc] ;  /* 0x0002f700ff117b82 */ /* 0x000e620000000800 */
[----:B------:R-:W-:Y:S01]  /*8ad0*/  ULOP3.LUT UR8, UR8, UR12, URZ, 0xc0, !UPT ;  /* 0x0000000c08087292 */ /* 0x000fe2000f8ec0ff */
[----:B------:R-:W-:Y:S01]  /*8ae0*/  PLOP3.LUT P1, PT, PT, PT, PT, 0x8, 0x80 ;  /* 0x000000000080781c */ /* 0x000fe20003f2e170 */
[----:B------:R-:W-:Y:S01]  /*8af0*/  ULOP3.LUT UR11, UR19, UR11, URZ, 0xc0, !UPT ;  /* 0x0000000b130b7292 */ /* 0x000fe2000f8ec0ff */
[----:B------:R-:W-:Y:S02]  /*8b00*/  IMAD.MOV.U32 R23, RZ, RZ, 0x1 ;  /* 0x00000001ff177424 */ /* 0x000fe400078e00ff */
[----:B------:R-:W-:Y:S02]  /*8b10*/  P2R R24, PR, RZ, 0x2 ;  /* 0x00000002ff187803 */ /* 0x000fe40000000000 */
[----:B------:R-:W2:Y:S08]  /*8b20*/  LDC R3, c[0x0][0xb80] ;  /* 0x0002e000ff037b82 */ /* 0x000eb00000000800 */
[----:B------:R-:W3:Y:S08]  /*8b30*/  LDC R16, c[0x0][0xb90] ;  /* 0x0002e400ff107b82 */ /* 0x000ef00000000800 */
[----:B------:R-:W4:Y:S01]  /*8b40*/  LDC R18, c[0x0][0xbe0] ;  /* 0x0002f800ff127b82 */ /* 0x000f220000000800 */
[----:B-1----:R-:W-:-:S05]  /*8b50*/  SHF.L.U32 R2, R2, R17, RZ ;  /* 0x0000001102027219 */ /* 0x002fca00000006ff */
[----:B------:R-:W-:Y:S02]  /*8b60*/  VIADD R17, R2, UR8 ;  /* 0x0000000802117c36 */ /* 0x000fe40008000000 */
[----:B--2---:R-:W-:Y:S02]  /*8b70*/  IMAD R3, R20, R3, UR11 ;  /* 0x0000000b14037e24 */ /* 0x004fe4000f8e0203 */
[----:B---3--:R-:W-:Y:S01]  /*8b80*/  IMAD R16, R17, R16, UR32 ;  /* 0x0000002011107e24 */ /* 0x008fe2000f8e0210 */
[----:B----4-:R-:W-:-:S04]  /*8b90*/  ISETP.NE.AND P0, PT, R18, 0x1, PT ;  /* 0x000000011200780c */ /* 0x010fc80003f05270 */
[----:B------:R-:W-:Y:S02]  /*8ba0*/  SEL R22, R16, R3, !P0 ;  /* 0x0000000310167207 */ /* 0x000fe40004000000 */
[----:B------:R-:W-:Y:S01]  /*8bb0*/  SEL R16, R3, R16, !P0 ;  /* 0x0000001003107207 */ /* 0x000fe20004000000 */
[----:B------:R-:W-:Y:S02]  /*8bc0*/  IMAD.MOV.U32 R3, RZ, RZ, R21 ;  /* 0x000000ffff037224 */ /* 0x000fe400078e0015 */
.L_x_84:
[----:B------:R-:W-:-:S09]  /*8bd0*/  UISETP.NE.AND UP0, UPT, UR37, 0x1, UPT ;  /* 0x000000012500788c */ /* 0x000fd2000bf05270 */
[----:B------:R-:W-:Y:S05]  /*8be0*/  BRA.U !UP0, `(.L_x_94) ;  /* 0x0000000108047547 */ /* 0x000fea000b800000 */
[----:B------:R-:W-:Y:S05]  /*8bf0*/  BPT.TRAP 0x1 ;  /* 0x000000040000795c */ /* 0x000fea0000300000 */
.L_x_94:
[----:B------:R-:W2:Y:S01]  /*8c00*/  S2UR UR4, SR_CgaCtaId ;  /* 0x00000000000479c3 */ /* 0x000ea20000008800 */
[----:B------:R-:W-:Y:S01]  /*8c10*/  UMOV UR5, 0x400 ;  /* 0x0000040000057882 */ /* 0x000fe20000000000 */
[----:B------:R-:W-:Y:S02]  /*8c20*/  SHF.L.U32 R2, R0, 0x1f, RZ ;  /* 0x0000001f00027819 */ /* 0x000fe400000006ff */
[----:B------:R-:W-:Y:S02]  /*8c30*/  ISETP.NE.AND P1, PT, R10, R3, PT ;  /* 0x000000030a00720c */ /* 0x000fe40003f25270 */
[----:B------:R-:W-:-:S04]  /*8c40*/  ISETP.NE.AND P2, PT, R24, RZ, PT ;  /* 0x000000ff1800720c */ /* 0x000fc80003f45270 */
[----:B------:R-:W-:Y:S01]  /*8c50*/  ISETP.NE.AND P2, PT, R10, R3, !P2 ;  /* 0x000000030a00720c */ /* 0x000fe20005745270 */
[----:B------:R-:W-:-:S06]  /*8c60*/  VIADD R10, R11, 0x1 ;  /* 0x000000010b0a7836 */ /* 0x000fcc0000000000 */
[----:B------:R-:W-:Y:S01]  /*8c70*/  @!P1 IMAD.MOV R10, RZ, RZ, R11 ;  /* 0x000000ffff0a9224 */ /* 0x000fe200078e020b */
[----:B--2---:R-:W-:-:S04]  /*8c80*/  ULEA UR4, UR4, UR5, 0x18 ;  /* 0x0000000504047291 */ /* 0x004fc8000f8ec0ff */
[----:B------:R-:W-:-:S09]  /*8c90*/  ULEA UR4, UR20, UR4, 0x3 ;  /* 0x0000000414047291 */ /* 0x000fd2000f8e18ff */
[----:B------:R-:W2:Y:S02]  /*8ca0*/  SYNCS.PHASECHK.TRANS64.TRYWAIT P0, [UR4+0x180], R2 ;  /* 0x00018002ff0075a7 */ /* 0x000ea40008001104 */
[----:B--2---:R-:W-:Y:S05]  /*8cb0*/  @!P0 BRA `(.L_x_95) ;  /* 0x0000009800b48947 */ /* 0x004fea0003800000 */
.L_x_286:
[----:B------:R-:W-:Y:S02]  /*8cc0*/  ELECT P0, URZ, PT ;  /* 0x0000000000ff782f */ /* 0x000fe40003800000 */
[----:B------:R-:W-:Y:S01]  /*8cd0*/  ISETP.NE.AND P1, PT, R24, RZ, PT ;  /* 0x000000ff1800720c */ /* 0x000fe20003f25270 */
[----:B------:R-:W-:Y:S03]  /*8ce0*/  BSSY.RECONVERGENT B0, `(.L_x_96) ;  /* 0x0000015000007945 */ /* 0x000fe60003800200 */
[----:B------:R-:W-:-:S04]  /*8cf0*/  SEL R10, R10, RZ, !P1 ;  /* 0x000000ff0a0a7207 */ /* 0x000fc80004800000 */
[----:B--2---:R-:W-:-:S03]  /*8d00*/  PRMT R11, R10, 0x7610, R11 ;  /* 0x000076100a0b7816 */ /* 0x004fc6000000000b */
[----:B------:R-:W-:Y:S05]  /*8d10*/  @!P0 BRA `(.L_x_97) ;  /* 0x0000000000448947 */ /* 0x000fea0003800000 */
[----:B------:R-:W-:Y:S01]  /*8d20*/  UIMAD UR5, UR20, 0x14, UR36 ;  /* 0x00000014140578a4 */ /* 0x000fe2000f8e0224 */
[----:B------:R-:W-:-:S04]  /*8d30*/  SEL R2, RZ, 0x1, !P2 ;  /* 0x00000001ff027807 */ /* 0x000fc80005000000 */
[----:B------:R-:W-:-:S04]  /*8d40*/  PRMT R2, R2, 0x5410, R11 ;  /* 0x0000541002027816 */ /* 0x000fc8000000000b */
        /* <DEDUP_REMOVED lines=13> */
.L_x_98:
[----:B---3--:R-:W-:Y:S01]  /*8e20*/  SYNCS.ARRIVE.TRANS64.A1T0 RZ, [UR4+0x140], RZ ;  /* 0x000140ffffff79a7 */ /* 0x008fe20008100004 */
.L_x_97:
[----:B------:R-:W-:Y:S05]  /*8e30*/  BSYNC.RECONVERGENT B0 ;  /* 0x0000000000007941 */ /* 0x000fea0003800200 */
.L_x_96:
[----:B------:R-:W-:Y:S01]  /*8e40*/  UIADD3 UR20, UPT, UPT, UR20, 0x1, URZ ;  /* 0x0000000114147890 */ /* 0x000fe2000fffe0ff */
[----:B------:R-:W-:Y:S02]  /*8e50*/  VIADD R9, R9, 0x1 ;  /* 0x0000000109097836 */ /* 0x000fe40000000000 */
[----:B------:R-:W-:Y:S01]  /*8e60*/  IMAD.MOV.U32 R10, RZ, RZ, R3 ;  /* 0x000000ffff0a7224 */ /* 0x000fe200078e0003 */
[----:B------:R-:W-:Y:S02]  /*8e70*/  UISETP.NE.AND UP0, UPT, UR20, 0x8, UPT ;  /* 0x000000081400788c */ /* 0x000fe4000bf05270 */
[----:B------:R-:W-:Y:S02]  /*8e80*/  ISETP.NE.AND P0, PT, R9, 0x4, PT ;  /* 0x000000040900780c */ /* 0x000fe40003f05270 */
[----:B------:R-:W-:Y:S02]  /*8e90*/  USEL UR4, URZ, 0x1, UP0 ;  /* 0x00000001ff047887 */ /* 0x000fe40008000000 */
[----:B------:R-:W-:-:S04]  /*8ea0*/  USEL UR20, UR20, URZ, UP0 ;  /* 0x000000ff14147287 */ /* 0x000fc80008000000 */
[----:B------:R-:W-:-:S05]  /*8eb0*/  LOP3.LUT R0, R0, UR4, RZ, 0x3c, !PT ;  /* 0x0000000400007c12 */ /* 0x000fca000f8e3cff */
[----:B------:R-:W-:Y:S05]  /*8ec0*/  @!P0 EXIT ;  /* 0x000000000000894d */ /* 0x000fea0003800000 */
[----:B------:R-:W-:Y:S05]  /*8ed0*/  BRA `(.L_x_99) ;  /* 0xffffffe000fc7947 */ /* 0x000fea000383ffff */
.L_x_66:
[----:B------:R-:W-:-:S09]  /*8ee0*/  UISETP.NE.AND UP0, UPT, UR37, 0x3, UPT ;  /* 0x000000032500788c */ /* 0x000fd2000bf05270 */
[----:B------:R-:W-:Y:S05]  /*8ef0*/  BRA.U UP0, `(.L_x_100) ;  /* 0x0000001100cc7547 */ /* 0x000fea000b800000 */
[----:B------:R-:W-:-:S08]  /*8f00*/  NOP ;  /* 0x0000000000007918 */ /* 0x000fd00000000000 */
[----:B-1--45:R-:W1:-:S00]  /*8f10*/  USETMAXREG.DEALLOC.CTAPOOL 0x88 ;  /* 0x00000088000079c8 */ /* 0x032e4000080e0500 */
[----:B-1----:R-:W1:Y:S01]  /*8f20*/  LDC.64 R20, c[0x0][0x390] ;  /* 0x0000e400ff147b82 */ /* 0x002e620000000a00 */
[----:B------:R-:W-:Y:S02]  /*8f30*/  HFMA2 R18, -RZ, RZ, 0, 0 ;  /* 0x00000000ff127431 */ /* 0x000fe400000001ff */
[----:B------:R-:W-:Y:S01]  /*8f40*/  IMAD.MOV.U32 R19, RZ, RZ, 0x1 ;  /* 0x00000001ff137424 */ /* 0x000fe200078e00ff */
[----:B------:R-:W-:Y:S01]  /*8f50*/  PRMT R4, RZ, 0x7610, R4 ;  /* 0x00007610ff047816 */ /* 0x000fe20000000004 */
[----:B------:R-:W2:Y:S03]  /*8f60*/  LDCU UR26, c[0x0][0x880] ;  /* 0x00011000ff1a77ac */ /* 0x000ea60008000800 */
[----:B------:R-:W3:Y:S01]  /*8f70*/  LDC.64 R10, c[0x0][0xb08] ;  /* 0x0002c200ff0a7b82 */ /* 0x000ee20000000a00 */
[----:B------:R-:W4:Y:S01]  /*8f80*/  LDCU.64 UR6, c[0x0][0x888] ;  /* 0x00011100ff0677ac */ /* 0x000f220008000a00 */
[----:B------:R-:W-:Y:S01]  /*8f90*/  UPLOP3.LUT UP1, UPT, UPT, UPT, UPT, 0x40, 0x4 ;  /* 0x000000000004789c */ /* 0x000fe20003f2e870 */
[----:B------:R-:W-:-:S05]  /*8fa0*/  UMOV UR5, URZ ;  /* 0x000000ff00057c82 */ /* 0x000fca0008000000 */
[----:B------:R-:W1:Y:S08]  /*8fb0*/  LDC.64 R8, c[0x0][0xb10] ;  /* 0x0002c400ff087b82 */ /* 0x000e700000000a00 */
[----:B--2---:R-:W1:Y:S02]  /*8fc0*/  LDC.64 R2, c[0x0][0x890] ;  /* 0x00022400ff027b82 */ /* 0x004e640000000a00 */
.L_x_134:
[----:B------:R-:W-:Y:S04]  /*8fd0*/  LOP3.LUT R0, R4, 0xffff, RZ, 0xc0, !PT ;  /* 0x0000ffff04007812 */ /* 0x000fe800078ec0ff */
[----:B------:R-:W-:Y:S04]  /*8fe0*/  SHF.R.U32.HI R0, RZ, 0x1, R0 ;  /* 0x00000001ff007819 */ /* 0x000fe80000011600 */
[----:B------:R-:W-:Y:S05]  /*8ff0*/  LOP3.LUT R0, R0, 0xffff, RZ, 0xc0, !PT ;  /* 0x0000ffff00007812 */ /* 0x000fea00078ec0ff */
[----:B------:R-:W-:Y:S05]  /*9000*/  IMAD R0, R0, 0x4925, RZ ;  /* 0x0000492500007824 */ /* 0x000fea00078e02ff */
[----:B------:R-:W-:Y:S04]  /*9010*/  SHF.R.U32.HI R0, RZ, 0x11, R0 ;  /* 0x00000011ff007819 */ /* 0x000fe80000011600 */
[----:B------:R-:W-:Y:S05]  /*9020*/  PRMT R0, R0, 0x9910, RZ ;  /* 0x0000991000007816 */ /* 0x000fea00000000ff */
[----:B------:R-:W-:Y:S04]  /*9030*/  IMAD R0, R0, 0xe, RZ ;  /* 0x0000000e00007824 */ /* 0x000fe800078e02ff */
[----:B------:R-:W-:Y:S05]  /*9040*/  IMAD.MOV R0, RZ, RZ, -R0 ;  /* 0x000000ffff007224 */ /* 0x000fea00078e0a00 */
[----:B------:R-:W-:Y:S05]  /*9050*/  PRMT R5, R0, 0x7710, RZ ;  /* 0x0000771000057816 */ /* 0x000fea00000000ff */
[----:B------:R-:W-:Y:S05]  /*9060*/  IMAD.IADD R5, R5, 0x1, R4 ;  /* 0x0000000105057824 */ /* 0x000fea00078e0204 */
[----:B------:R-:W-:Y:S11]  /*9070*/  R2UR UR4, R5 ;  /* 0x00000000050472ca */ /* 0x000ff600000e0000 */
[----:B------:R-:W-:Y:S02]  /*9080*/  @!UPT UIADD3 URZ, UPT, UPT, URZ, URZ, URZ ;  /* 0x000000fffffff290 */ /* 0x000fe4000fffe0ff */
[----:B------:R-:W-:Y:S06]  /*9090*/  ULOP3.LUT UR4, UR4, 0xffff, URZ, 0xc0, !UPT ;  /* 0x0000ffff04047892 */ /* 0x000fec000f8ec0ff */
[----:B------:R-:W-:Y:S02]  /*90a0*/  IMAD.U32 R4, RZ, RZ, UR4 ;  /* 0x00000004ff047e24 */ /* 0x000fe4000f8e00ff */
[----:B------:R-:W-:Y:S03]  /*90b0*/  IMAD.U32 R0, RZ, RZ, UR4 ;  /* 0x00000004ff007e24 */ /* 0x000fe6000f8e00ff */
[----:B------:R-:W-:Y:S04]  /*90c0*/  LEA R4, P0, R4, UR22, 0x7 ;  /* 0x0000001604047c11 */ /* 0x000fe8000f8038ff */
[----:B------:R-:W-:Y:S02]  /*90d0*/  LEA.HI.X R5, R0, UR23, RZ, 0x7, P0 ;  /* 0x0000001700057c11 */ /* 0x000fe400080f3cff */
[----:B------:R-:W-:Y:S02]  /*90e0*/  R2UR UR28, R4 ;  /* 0x00000000041c72ca */ /* 0x000fe400000e0000 */
[----:B------:R-:W-:Y:S01]  /*90f0*/  R2UR UR29, R5 ;  /* 0x00000000051d72ca */ /* 0x000fe200000e0000 */
[----:B------:R-:W-:Y:S03]  /*9100*/  @!UPT UIADD3 URZ, UPT, UPT, URZ, URZ, URZ ;  /* 0x000000fffffff290 */ /* 0x000fe6000fffe0ff */
[----:B------:R-:W-:Y:S11]  /*9110*/  BRA.U UP1, `(.L_x_101) ;  /* 0x0000000501107547 */ /* 0x000ff6000b800000 */
[----:B------:R-:W2:Y:S01]  /*9120*/  S2R R0, SR_LANEID ;  /* 0x0000000000007919 */ /* 0x000ea20000000000 */
[----:B------:R-:W-:Y:S02]  /*9130*/  MOV R4, 0x400 ;  /* 0x0000040000047802 */ /* 0x000fe40000000f00 */
[----:B------:R-:W-:Y:S01]  /*9140*/  ELECT P0, URZ, PT ;  /* 0x0000000000ff782f */ /* 0x000fe20003800000 */
[----:B------:R-:W-:Y:S01]  /*9150*/  BSSY.RECONVERGENT B0, `(.L_x_102) ;  /* 0x0000037000007945 */ /* 0x000fe20003800200 */
[----:B------:R-:W5:Y:S02]  /*9160*/  S2R R15, SR_CgaCtaId ;  /* 0x00000000000f7919 */ /* 0x000f640000008800 */
[----:B-----5:R-:W-:Y:S01]  /*9170*/  LEA R15, R15, R4, 0x18 ;  /* 0x000000040f0f7211 */ /* 0x020fe200078ec0ff */
[----:B--2---:R-:W-:Y:S05]  /*9180*/  IMAD.SHL.U32 R0, R0, 0x4, RZ ;  /* 0x0000000400007824 */ /* 0x004fea00078e00ff */
[----:B------:R-:W-:Y:S03]  /*9190*/  IADD3 R16, PT, PT, R0, 0x400, R15 ;  /* 0x0000040000107810 */ /* 0x000fe60007ffe00f */
[----:B------:R-:W-:Y:S05]  /*91a0*/  @!P0 BRA `(.L_x_103) ;  /* 0x0000000000c48947 */ /* 0x000fea0003800000 */
[----:B-1----:R-:W-:Y:S01]  /*91b0*/  ISETP.NE.U32.AND P0, PT, R8, RZ, PT ;  /* 0x000000ff0800720c */ /* 0x002fe20003f05070 */
[----:B------:R-:W-:Y:S01]  /*91c0*/  IMAD.WIDE R12, R17, 0xc, R20 ;  /* 0x0000000c110c7825 */ /* 0x000fe200078e0214 */
[----:B---3--:R-:W-:Y:S01]  /*91d0*/  ISETP.NE.U32.AND P1, PT, R10, RZ, PT ;  /* 0x000000ff0a00720c */ /* 0x008fe20003f25070 */
[----:B------:R-:W1:Y:S01]  /*91e0*/  S2UR UR4, SR_CgaCtaId ;  /* 0x00000000000479c3 */ /* 0x000e620000008800 */
[----:B------:R-:W-:Y:S01]  /*91f0*/  ISETP.NE.AND.EX P0, PT, R9, RZ, PT, P0 ;  /* 0x000000ff0900720c */ /* 0x000fe20003f05300 */
[----:B------:R-:W-:Y:S01]  /*9200*/  UMOV UR8, 0x400 ;  /* 0x0000040000087882 */ /* 0x000fe20000000000 */
[----:B------:R-:W2:Y:S01]  /*9210*/  LDG.E R26, desc[UR50][R12.64] ;  /* 0x000000320c1a7981 */ /* 0x000ea2000c1e1900 */
[----:B------:R-:W-:Y:S10]  /*9220*/  ISETP.NE.AND.EX P1, PT, R11, RZ, PT, P1 ;  /* 0x000000ff0b00720c */ /* 0x000ff40003f25310 */
[----:B------:R-:W3:Y:S08]  /*9230*/  @P0 LDC.64 R4, c[0x0][0xb10] ;  /* 0x0002c400ff040b82 */ /* 0x000ef00000000a00 */
[----:B------:R-:W5:Y:S01]  /*9240*/  @P1 LDC.64 R6, c[0x0][0xb08] ;  /* 0x0002c200ff061b82 */ /* 0x000f620000000a00 */
[----:B--2---:R-:W-:Y:S01]  /*9250*/  SHF.R.S32.HI R27, RZ, 0x1f, R26 ;  /* 0x0000001fff1b7819 */ /* 0x004fe2000001141a */
[C---:B---3--:R-:W-:Y:S01]  /*9260*/  @P0 IMAD.WIDE R4, R17.reuse, 0x8, R4 ;  /* 0x0000000811040825 */ /* 0x048fe200078e0204 */
[----:B-1----:R-:W-:Y:S03]  /*9270*/  ULEA UR4, UR4, UR8, 0x18 ;  /* 0x0000000804047291 */ /* 0x002fe6000f8ec0ff */
[----:B-----5:R-:W-:Y:S01]  /*9280*/  @P1 IMAD.WIDE R6, R17, 0x8, R6 ;  /* 0x0000000811061825 */ /* 0x020fe200078e0206 */
[----:B------:R-:W2:Y:S01]  /*9290*/  @P0 LDG.E.64 R28, desc[UR50][R4.64] ;  /* 0x00000032041c0981 */ /* 0x000ea2000c1e1b00 */
[----:B------:R-:W-:Y:S03]  /*92a0*/  UIADD3 UR8, UPT, UPT, UR4, 0x400, URZ ;  /* 0x0000040004087890 */ /* 0x000fe6000fffe0ff */
[----:B------:R1:W3:Y:S04]  /*92b0*/  @P1 LDG.E.64 R24, desc[UR50][R6.64] ;  /* 0x0000003206181981 */ /* 0x0002e8000c1e1b00 */
[----:B------:R-:W-:Y:S04]  /*92c0*/  STS [UR4+0x430], RZ ;  /* 0x000430ffff007988 */ /* 0x000fe80008000804 */
[----:B------:R5:W4:Y:S04]  /*92d0*/  LDG.E R5, desc[UR50][R12.64+0x4] ;  /* 0x000004320c057981 */ /* 0x000b28000c1e1900 */
[----:B-1----:R-:W1:Y:S01]  /*92e0*/  LDS R7, [UR4+0x41c] ;  /* 0x00041c04ff077984 */ /* 0x002e620008000800 */
[----:B------:R-:W-:Y:S05]  /*92f0*/  IMAD.U32 R6, RZ, RZ, UR8 ;  /* 0x00000008ff067e24 */ /* 0x000fea000f8e00ff */
[----:B-----5:R-:W-:Y:S05]  /*9300*/  SHF.R.U64 R12, R6, 0x4, RZ ;  /* 0x00000004060c7819 */ /* 0x020fea00000012ff */
[----:B------:R-:W-:Y:S04]  /*9310*/  STS [UR4+0x410], R12 ;  /* 0x0004100cff007988 */ /* 0x000fe80008000804 */
[----:B------:R-:W-:Y:S01]  /*9320*/  STS [UR4+0x414], R12 ;  /* 0x0004140cff007988 */ /* 0x000fe20008000804 */
[----:B------:R-:W-:Y:S02]  /*9330*/  @!P0 IMAD.MOV.U32 R28, RZ, RZ, R26 ;  /* 0x000000ffff1c8224 */ /* 0x000fe400078e001a */
[----:B------:R-:W-:Y:S01]  /*9340*/  @!P0 IMAD.MOV.U32 R29, RZ, RZ, R27 ;  /* 0x000000ffff1d8224 */ /* 0x000fe200078e001b */
[----:B---3--:R-:W-:Y:S04]  /*9350*/  @P1 STS.64 [UR4+0x400], R24 ;  /* 0x00040018ff001988 */ /* 0x008fe80008000a04 */
[----:B--2---:R-:W-:Y:S04]  /*9360*/  SHF.L.U64.HI R14, R28, 0x1, R29 ;  /* 0x000000011c0e7819 */ /* 0x004fe8000001021d */
[----:B------:R-:W-:Y:S04]  /*9370*/  LOP3.LUT R14, R14, 0x1fffffff, RZ, 0xc0, !PT ;  /* 0x1fffffff0e0e7812 */ /* 0x000fe800078ec0ff */
[----:B------:R-:W-:Y:S04]  /*9380*/  SHF.R.U32.HI R4, RZ, 0x4, R14 ;  /* 0x00000004ff047819 */ /* 0x000fe8000001160e */
[----:B-1----:R-:W-:Y:S02]  /*9390*/  LOP3.LUT R23, R7, 0xf, R4, 0xb8, !PT ;  /* 0x0000000f07177812 */ /* 0x002fe400078eb804 */
[----:B------:R-:W-:Y:S03]  /*93a0*/  CS2R R6, SRZ ;  /* 0x0000000000067805 */ /* 0x000fe6000001ff00 */
[----:B------:R1:W-:Y:S01]  /*93b0*/  STS [UR4+0x41c], R23 ;  /* 0x00041c17ff007988 */ /* 0x0003e20008000804 */
[----:B----4-:R-:W-:Y:S03]  /*93c0*/  VIADD R5, R5, 0xffffffff ;  /* 0xffffffff05057836 */ /* 0x010fe60000000000 */
[----:B------:R-:W2:Y:S01]  /*93d0*/  LDS R4, [UR4+0x41c] ;  /* 0x00041c04ff047984 */ /* 0x000ea20008000800 */
[----:B-1----:R-:W-:Y:S05]  /*93e0*/  IMAD.SHL.U32 R23, R28, 0x2, RZ ;  /* 0x000000021c177824 */ /* 0x002fea00078e00ff */
[----:B------:R-:W-:Y:S04]  /*93f0*/  LOP3.LUT R23, R23, 0xfffffffe, RZ, 0xc0, !PT ;  /* 0xfffffffe17177812 */ /* 0x000fe800078ec0ff */
[----:B------:R-:W-:Y:S05]  /*9400*/  SHF.R.U64 R14, R23, 0x4, R14 ;  /* 0x00000004170e7819 */ /* 0x000fea000000120e */
[----:B------:R-:W-:Y:S01]  /*9410*/  STS [UR4+0x40c], R14 ;  /* 0x00040c0eff007988 */ /* 0x000fe20008000804 */
[----:B--2---:R-:W-:Y:S05]  /*9420*/  LOP3.LUT R30, R4, 0xf0, RZ, 0xb8, !PT ;  /* 0x000000f0041e7812 */ /* 0x004fea00078eb8ff */
[----:B------:R-:W-:Y:S04]  /*9430*/  STS [UR4+0x41c], R30 ;  /* 0x00041c1eff007988 */ /* 0x000fe80008000804 */
[----:B------:R-:W1:Y:S02]  /*9440*/  LDS R4, [UR4+0x41c] ;  /* 0x00041c04ff047984 */ /* 0x000e640008000800 */
[----:B-1----:R-:W-:Y:S01]  /*9450*/  LOP3.LUT R13, R4, 0xf00, RZ, 0xb8, !PT ;  /* 0x00000f00040d7812 */ /* 0x002fe200078eb8ff */
[----:B------:R-:W-:Y:S04]  /*9460*/  VIADD R4, R26, 0xffffffff ;  /* 0xffffffff1a047836 */ /* 0x000fe80000000000 */
[----:B------:R-:W-:Y:S04]  /*9470*/  STS.64 [UR4+0x418], R12 ;  /* 0x0004180cff007988 */ /* 0x000fe80008000a04 */
[----:B------:R-:W1:Y:S04]  /*9480*/  LDS R22, [UR4+0x41c] ;  /* 0x00041c04ff167984 */ /* 0x000e680008000800 */
[----:B------:R2:W-:Y:S01]  /*9490*/  STS.128 [UR4+0x420], R4 ;  /* 0x00042004ff007988 */ /* 0x0005e20008000c04 */
[----:B-1----:R-:W-:Y:S05]  /*94a0*/  LOP3.LUT R22, R22, 0xf000, RZ, 0xb8, !PT ;  /* 0x0000f00016167812 */ /* 0x002fea00078eb8ff */
[----:B------:R2:W-:Y:S02]  /*94b0*/  STS [UR4+0x41c], R22 ;  /* 0x00041c16ff007988 */ /* 0x0005e40008000804 */
.L_x_103:
[----:B----4-:R-:W-:Y:S05]  /*94c0*/  BSYNC.RECONVERGENT B0 ;  /* 0x0000000000007941 */ /* 0x010fea0003800200 */
.L_x_102:
[----:B------:R-:W-:Y:S01]  /*94d0*/  NOP ;  /* 0x0000000000007918 */ /* 0x000fe20000000000 */
[----:B------:R-:W4:Y:S01]  /*94e0*/  LDS R16, [R16] ;  /* 0x0000000010107984 */ /* 0x000f220000000800 */
[----:B--2---:R-:W-:Y:S01]  /*94f0*/  IADD3 R4, P0, PT, R0, UR28, RZ ;  /* 0x0000001c00047c10 */ /* 0x004fe2000ff1e0ff */
[----:B------:R-:W-:Y:S04]  /*9500*/  IMAD.U32 R0, RZ, RZ, UR20 ;  /* 0x00000014ff007e24 */ /* 0x000fe8000f8e00ff */
[----:B------:R-:W-:Y:S01]  /*9510*/  IMAD.X R5, RZ, RZ, UR29, P0 ;  /* 0x0000001dff057e24 */ /* 0x000fe200080e06ff */
[----:B------:R-:W-:Y:S04]  /*9520*/  SHF.L.U32 R6, R0, 0x1f, RZ ;  /* 0x0000001f00067819 */ /* 0x000fe800000006ff */
[----:B----4-:R2:W4:Y:S02]  /*9530*/  ATOMG.E.EXCH.STRONG.GPU PT, RZ, [R4], R16 ;  /* 0x0000001004ff73a8 */ /* 0x01052400041ee100 */
[----:B----4-:R-:W4:Y:S02]  /*9540*/  SYNCS.PHASECHK.TRANS64.TRYWAIT P0, [R15+URZ+0x138], R6 ;  /* 0x000138060f0075a7 */ /* 0x010f2400080011ff */
[----:B--2-4-:R-:W-:Y:S05]  /*9550*/  @!P0 BRA `(.L_x_104) ;  /* 0x0000009000a48947 */ /* 0x014fea0003800000 */
.L_x_101:
[----:B-1----:R-:W-:Y:S04]  /*9560*/  ISETP.NE.U32.AND P0, PT, R2, RZ, PT ;  /* 0x000000ff0200720c */ /* 0x002fe80003f05070 */
[----:B------:R-:W-:Y:S11]  /*9570*/  ISETP.NE.AND.EX P0, PT, R3, RZ, PT, P0 ;  /* 0x000000ff0300720c */ /* 0x000ff60003f05300 */
[----:B------:R-:W-:Y:S02]  /*9580*/  @!UPT UIADD3 URZ, UPT, UPT, URZ, URZ, URZ ;  /* 0x000000fffffff290 */ /* 0x000fe4000fffe0ff */
[----:B------:R-:W1:Y:S02]  /*9590*/  @P0 LDC.64 R4, c[0x0][0x890] ;  /* 0x00022400ff040b82 */ /* 0x000e640000000a00 */
[----:B-1----:R-:W-:Y:S01]  /*95a0*/  @P0 IMAD.WIDE R4, R17, 0x8, R4 ;  /* 0x0000000811040825 */ /* 0x002fe200078e0204 */
[----:B------:R-:W-:Y:S06]  /*95b0*/  BRA.U UP1, `(.L_x_105) ;  /* 0x0000000101107547 */ /* 0x000fec000b800000 */
[----:B------:R-:W-:Y:S04]  /*95c0*/  DEPBAR {5,4,3,2,1,0} ;  /* 0x0000003f0000791a */ /* 0x000fe80000000000 */
[----:B------:R-:W1:Y:S02]  /*95d0*/  CCTL.E.C.LDCU.IV.DEEP [UR28] ;  /* 0x000000001c007540 */ /* 0x000e640009c08000 */
[----:B-1----:R1:W-:Y:S01]  /*95e0*/  UTMACCTL.IV [UR28] ;  /* 0x000000001c0079b9 */ /* 0x0023e20008000000 */
[----:B------:R-:W-:Y:S01]  /*95f0*/  NOP ;  /* 0x0000000000007918 */ /* 0x000fe20000000000 */
.L_x_105:
[----:B------:R-:W5:Y:S01]  /*9600*/  @P0 LDG.E.64 R4, desc[UR50][R4.64] ;  /* 0x0000003204040981 */ /* 0x000f62000c1e1b00 */
[----:B------:R-:W-:Y:S02]  /*9610*/  USHF.L.U32 UR18, UR18, 0x7, URZ ;  /* 0x0000000712127899 */ /* 0x000fe400080006ff */
[----:B------:R-:W-:Y:S01]  /*9620*/  USHF.L.U32 UR19, UR19, 0x7, URZ ;  /* 0x0000000713137899 */ /* 0x000fe200080006ff */
[----:B-----5:R-:W5:Y:S02]  /*9630*/  @P0 LD.E R0, desc[UR50][R4.64] ;  /* 0x0000003204000980 */ /* 0x020f64000c101900 */
[----:B-----5:R-:W-:Y:S01]  /*9640*/  @P0 FSETP.NEU.AND P1, PT, R0, RZ, PT ;  /* 0x000000ff0000020b */ /* 0x020fe20003f2d000 */
[----:B------:R-:W-:Y:S01]  /*9650*/  @!UPT UIADD3 URZ, UPT, UPT, URZ, URZ, URZ ;  /* 0x000000fffffff290 */ /* 0x000fe2000fffe0ff */
[----:B------:R-:W-:Y:S11]  /*9660*/  @P0 BRA `(.L_x_106) ;  /* 0x00000000002c0947 */ /* 0x000ff60003800000 */
[----:B----4-:R-:W-:Y:S02]  /*9670*/  ISETP.NE.U32.AND P0, PT, RZ, UR6, PT ;  /* 0x00000006ff007c0c */ /* 0x010fe4000bf05070 */
[----:B------:R-:W-:Y:S02]  /*9680*/  FSETP.NEU.AND P1, PT, RZ, UR26, PT ;  /* 0x0000001aff007c0b */ /* 0x000fe4000bf2d000 */
[----:B------:R-:W-:Y:S11]  /*9690*/  ISETP.NE.AND.EX P0, PT, RZ, UR7, PT, P0 ;  /* 0x00000007ff007c0c */ /* 0x000ff6000bf05300 */
[----:B------:R-:W-:Y:S02]  /*96a0*/  @!UPT UIADD3 URZ, UPT, UPT, URZ, URZ, URZ ;  /* 0x000000fffffff290 */ /* 0x000fe4000fffe0ff */
[----:B------:R-:W4:Y:S08]  /*96b0*/  @P0 LDC R0, c[0x0][0x898] ;  /* 0x00022600ff000b82 */ /* 0x000f300000000800 */
[----:B------:R-:W5:Y:S01]  /*96c0*/  @P0 LDC.64 R4, c[0x0][0x888] ;  /* 0x00022200ff040b82 */ /* 0x000f620000000a00 */
[----:B----4-:R-:W-:Y:S04]  /*96d0*/  @P0 IMAD R17, R17, R0, RZ ;  /* 0x0000000011110224 */ /* 0x010fe800078e02ff */
[----:B-----5:R-:W-:Y:S06]  /*96e0*/  @P0 IMAD.WIDE R4, R17, 0x4, R4 ;  /* 0x0000000411040825 */ /* 0x020fec00078e0204 */
[----:B------:R-:W4:Y:S02]  /*96f0*/  @P0 LDG.E R4, desc[UR50][R4.64] ;  /* 0x0000003204040981 */ /* 0x000f24000c1e1900 */
[----:B----4-:R-:W-:Y:S11]  /*9700*/  @P0 FSETP.NEU.AND P1, PT, R4, RZ, PT ;  /* 0x000000ff0400020b */ /* 0x010ff60003f2d000 */
[----:B------:R-:W-:Y:S02]  /*9710*/  @!UPT UIADD3 URZ, UPT, UPT, URZ, URZ, URZ ;  /* 0x000000fffffff290 */ /* 0x000fe4000fffe0ff */
.L_x_106:
[----:B------:R-:W-:Y:S01]  /*9720*/  UISETP.NE.AND UP0, UPT, UR21, 0x4, UPT ;  /* 0x000000041500788c */ /* 0x000fe2000bf05270 */
[----:B------:R-:W-:Y:S04]  /*9730*/  ELECT P0, URZ, PT ;  /* 0x0000000000ff782f */ /* 0x000fe80003800000 */
[----:B------:R-:W-:Y:S04]  /*9740*/  PLOP3.LUT P1, PT, P1, P0, PT, 0x80, 0x8 ;  /* 0x000000000008781c */ /* 0x000fe80000f21070 */
[----:B------:R-:W-:Y:S09]  /*9750*/  BRA.U UP0, `(.L_x_107) ;  /* 0x0000000100047547 */ /* 0x000ff2000b800000 */
[----:B-1--4-:R-:W-:Y:S05]  /*9760*/  BPT.TRAP 0x1 ;  /* 0x000000040000795c */ /* 0x012fea0000300000 */
.L_x_107:
[----:B------:R-:W5:Y:S01]  /*9770*/  S2UR UR25, SR_CgaCtaId ;  /* 0x00000000001979c3 */ /* 0x000f620000008800 */
[----:B------:R-:W-:Y:S01]  /*9780*/  UMOV UR24, 0x400 ;  /* 0x0000040000187882 */ /* 0x000fe20000000000 */
[----:B------:R-:W-:Y:S01]  /*9790*/  SHF.L.U32 R5, R19, 0x1f, RZ ;  /* 0x0000001f13057819 */ /* 0x000fe200000006ff */
[----:B-----5:R-:W-:Y:S09]  /*97a0*/  ULEA UR24, UR25, UR24, 0x18 ;  /* 0x0000001819187291 */ /* 0x020ff2000f8ec0ff */
[----:B------:R-:W5:Y:S02]  /*97b0*/  SYNCS.PHASECHK.TRANS64.TRYWAIT P0, [UR24+0x110], R5 ;  /* 0x00011005ff0075a7 */ /* 0x000f640008001118 */
[----:B-----5:R-:W-:Y:S05]  /*97c0*/  @!P0 BRA `(.L_x_108) ;  /* 0x00000090001c8947 */ /* 0x020fea0003800000 */
.L_x_288:
[----:B------:R-:W-:Y:S04]  /*97d0*/  BSSY.RECONVERGENT B0, `(.L_x_109) ;  /* 0x0000011000007945 */ /* 0x000fe80003800200 */
[----:B------:R-:W-:Y:S05]  /*97e0*/  @!P1 BRA `(.L_x_110) ;  /* 0x00000000003c9947 */ /* 0x000fea0003800000 */
[----:B------:R-:W-:Y:S02]  /*97f0*/  UIADD3 UR17, UPT, UPT, UR24, 0xf0, URZ ;  /* 0x000000f018117890 */ /* 0x000fe4000fffe0ff */
[----:B------:R-:W-:Y:S01]  /*9800*/  UIADD3 UR16, UPT, UPT, UR24, 0x1000, URZ ;  /* 0x0000100018107890 */ /* 0x000fe2000fffe0ff */
[----:B------:R-:W-:Y:S01]  /*9810*/  UMOV UR12, 0x0 ;  /* 0x00000000000c7882 */ /* 0x000fe20000000000 */
[----:B------:R-:W-:Y:S01]  /*9820*/  UMOV UR13, 0x10000000 ;  /* 0x10000000000d7882 */ /* 0x000fe20000000000 */
[----:B------:R-:W-:Y:S02]  /*9830*/  UIADD3 UR10, UPT, UPT, UR18, 0x40, URZ ;  /* 0x00000040120a7890 */ /* 0x000fe4000fffe0ff */
[----:B------:R-:W-:Y:S01]  /*9840*/  UIADD3 UR8, UPT, UPT, UR24, 0x2000, URZ ;  /* 0x0000200018087890 */ /* 0x000fe2000fffe0ff */
[----:B------:R-:W-:Y:S03]  /*9850*/  UMOV UR11, UR19 ;  /* 0x00000013000b7c82 */ /* 0x000fe60008000000 */
[----:B------:R1:W-:Y:S01]  /*9860*/  UTMALDG.2D [UR16], [UR28], desc[UR12] ;  /* 0x00000c101c0075b4 */ /* 0x0003e20008009000 */
[----:B------:R-:W-:Y:S01]  /*9870*/  UMOV UR9, UR17 ;  /* 0x0000001100097c82 */ /* 0x000fe20008000000 */
[----:B------:R-:W-:Y:S03]  /*9880*/  UISETP.NE.AND UP0, UPT, UR21, 0x4, UPT ;  /* 0x000000041500788c */ /* 0x000fe6000bf05270 */
[----:B------:R1:W-:Y:S06]  /*9890*/  UTMALDG.2D [UR8], [UR28], desc[UR12] ;  /* 0x00000c081c0075b4 */ /* 0x0003ec0008009000 */
[----:B-1----:R-:W-:Y:S05]  /*98a0*/  BRA.U UP0, `(.L_x_111) ;  /* 0x0000000100047547 */ /* 0x002fea000b800000 */
[----:B----4-:R-:W-:Y:S05]  /*98b0*/  BPT.TRAP 0x1 ;  /* 0x000000040000795c */ /* 0x010fea0000300000 */
.L_x_111:
[----:B------:R-:W-:Y:S04]  /*98c0*/  HFMA2 R0, -RZ, RZ, 0, 0.0078125 ;  /* 0x00002000ff007431 */ /* 0x000fe800000001ff */
[----:B------:R1:W-:Y:S03]  /*98d0*/  SYNCS.ARRIVE.TRANS64.RED.A0TR RZ, [UR24+0xf0], R0 ;  /* 0x0000f000ffff79a7 */ /* 0x0003e60008300418 */
.L_x_110:
[----:B-1--4-:R-:W-:Y:S05]  /*98e0*/  BSYNC.RECONVERGENT B0 ;  /* 0x0000000000007941 */ /* 0x012fea0003800200 */
.L_x_109:
[----:B------:R-:W-:Y:S09]  /*98f0*/  UISETP.NE.AND UP0, UPT, UR21, 0x4, UPT ;  /* 0x000000041500788c */ /* 0x000ff2000bf05270 */
[----:B------:R-:W-:Y:S05]  /*9900*/  BRA.U UP0, `(.L_x_112) ;  /* 0x0000000100047547 */ /* 0x000fea000b800000 */
[----:B------:R-:W-:Y:S05]  /*9910*/  BPT.TRAP 0x1 ;  /* 0x000000040000795c */ /* 0x000fea0000300000 */
.L_x_112:
[----:B------:R-:W-:Y:S04]  /*9920*/  UIADD3 UR4, UPT, UPT, UR24, 0xf0, URZ ;  /* 0x000000f018047890 */ /* 0x000fe8000fffe0ff */
[----:B------:R-:W-:Y:S09]  /*9930*/  UPRMT UR4, UR25, 0x654, UR4 ;  /* 0x0000065419047896 */ /* 0x000ff20008000004 */
[----:B------:R-:W-:Y:S01]  /*9940*/  SYNCS.ARRIVE.TRANS64.RED.A1T0 RZ, [UR4], RZ ;  /* 0x000000ffffff79a7 */ /* 0x000fe20008100404 */
[----:B------:R-:W-:Y:S05]  /*9950*/  BRA.U UP0, `(.L_x_113) ;  /* 0x0000000100047547 */ /* 0x000fea000b800000 */
[----:B------:R-:W-:Y:S05]  /*9960*/  BPT.TRAP 0x1 ;  /* 0x000000040000795c */ /* 0x000fea0000300000 */
.L_x_113:
[----:B------:R-:W1:Y:S02]  /*9970*/  SYNCS.PHASECHK.TRANS64.TRYWAIT P0, [UR24+0x118], R5 ;  /* 0x00011805ff0075a7 */ /* 0x000e640008001118 */
[----:B-1----:R-:W-:Y:S05]  /*9980*/  @!P0 BRA `(.L_x_114) ;  /* 0x0000008c00c48947 */ /* 0x002fea0003800000 */
.L_x_290:
[----:B------:R-:W-:Y:S04]  /*9990*/  BSSY.RECONVERGENT B0, `(.L_x_115) ;  /* 0x0000012000007945 */ /* 0x000fe80003800200 */
[----:B------:R-:W-:Y:S05]  /*99a0*/  @!P1 BRA `(.L_x_116) ;  /* 0x0000000000409947 */ /* 0x000fea0003800000 */
[----:B------:R-:W-:Y:S02]  /*99b0*/  UIADD3 UR13, UPT, UPT, UR24, 0xf8, URZ ;  /* 0x000000f8180d7890 */ /* 0x000fe4000fffe0ff */
[----:B------:R-:W-:Y:S02]  /*99c0*/  UIADD3 UR15, UPT, UPT, UR19, 0x20, URZ ;  /* 0x00000020130f7890 */ /* 0x000fe4000fffe0ff */
[----:B------:R-:W-:Y:S01]  /*99d0*/  UIADD3 UR12, UPT, UPT, UR24, 0x3000, URZ ;  /* 0x00003000180c7890 */ /* 0x000fe2000fffe0ff */
[----:B------:R-:W-:Y:S01]  /*99e0*/  UMOV UR16, 0x0 ;  /* 0x0000000000107882 */ /* 0x000fe20000000000 */
[----:B------:R-:W-:Y:S01]  /*99f0*/  UMOV UR17, 0x10000000 ;  /* 0x1000000000117882 */ /* 0x000fe20000000000 */
[----:B------:R-:W-:Y:S01]  /*9a00*/  UMOV UR14, UR18 ;  /* 0x00000012000e7c82 */ /* 0x000fe20008000000 */
[----:B------:R-:W-:Y:S02]  /*9a10*/  UIADD3 UR10, UPT, UPT, UR18, 0x40, URZ ;  /* 0x00000040120a7890 */ /* 0x000fe4000fffe0ff */
[----:B------:R-:W-:Y:S03]  /*9a20*/  UIADD3 UR8, UPT, UPT, UR24, 0x4000, URZ ;  /* 0x0000400018087890 */ /* 0x000fe6000fffe0ff */
[----:B------:R4:W-:Y:S01]  /*9a30*/  UTMALDG.2D [UR12], [UR28], desc[UR16] ;  /* 0x0000100c1c0075b4 */ /* 0x0009e20008009000 */
[----:B------:R-:W-:Y:S01]  /*9a40*/  UMOV UR9, UR13 ;  /* 0x0000000d00097c82 */ /* 0x000fe20008000000 */
[----:B------:R-:W-:Y:S04]  /*9a50*/  UMOV UR11, UR15 ;  /* 0x0000000f000b7c82 */ /* 0x000fe80008000000 */
[----:B------:R4:W-:Y:S02]  /*9a60*/  UTMALDG.2D [UR8], [UR28], desc[UR16] ;  /* 0x000010081c0075b4 */ /* 0x0009e40008009000 */
[----:B----4-:R-:W-:Y:S05]  /*9a70*/  BRA.U UP0, `(.L_x_117) ;  /* 0x0000000100047547 */ /* 0x010fea000b800000 */
[----:B------:R-:W-:Y:S05]  /*9a80*/  BPT.TRAP 0x1 ;  /* 0x000000040000795c */ /* 0x000fea0000300000 */
.L_x_117:
[----:B-1----:R-:W-:Y:S04]  /*9a90*/  HFMA2 R0, -RZ, RZ, 0, 0.0078125 ;  /* 0x00002000ff007431 */ /* 0x002fe800000001ff */
[----:B------:R4:W-:Y:S03]  /*9aa0*/  SYNCS.ARRIVE.TRANS64.RED.A0TR RZ, [UR24+0xf8], R0 ;  /* 0x0000f800ffff79a7 */ /* 0x0009e60008300418 */
.L_x_116:
[----:B------:R-:W-:Y:S05]  /*9ab0*/  BSYNC.RECONVERGENT B0 ;  /* 0x0000000000007941 */ /* 0x000fea0003800200 */
.L_x_115:
[----:B------:R-:W-:Y:S05]  /*9ac0*/  BRA.U UP0, `(.L_x_118) ;  /* 0x0000000100047547 */ /* 0x000fea000b800000 */
[----:B------:R-:W-:Y:S05]  /*9ad0*/  BPT.TRAP 0x1 ;  /* 0x000000040000795c */ /* 0x000fea0000300000 */
.L_x_118:
[----:B------:R-:W-:Y:S04]  /*9ae0*/  UIADD3 UR4, UPT, UPT, UR24, 0xf8, URZ ;  /* 0x000000f818047890 */ /* 0x000fe8000fffe0ff */
[----:B------:R-:W-:Y:S09]  /*9af0*/  UPRMT UR4, UR25, 0x654, UR4 ;  /* 0x0000065419047896 */ /* 0x000ff20008000004 */
[----:B------:R-:W-:Y:S01]  /*9b00*/  SYNCS.ARRIVE.TRANS64.RED.A1T0 RZ, [UR4], RZ ;  /* 0x000000ffffff79a7 */ /* 0x000fe20008100404 */
[----:B------:R-:W-:Y:S05]  /*9b10*/  BRA.U UP0, `(.L_x_119) ;  /* 0x0000000100047547 */ /* 0x000fea000b800000 */
[----:B------:R-:W-:Y:S05]  /*9b20*/  BPT.TRAP 0x1 ;  /* 0x000000040000795c */ /* 0x000fea0000300000 */
.L_x_119:
[----:B------:R-:W5:Y:S02]  /*9b30*/  SYNCS.PHASECHK.TRANS64.TRYWAIT P0, [UR24+0x120], R5 ;  /* 0x00012005ff0075a7 */ /* 0x000f640008001118 */
[----:B-----5:R-:W-:Y:S05]  /*9b40*/  @!P0 BRA `(.L_x_120) ;  /* 0x0000008c006c8947 */ /* 0x020fea0003800000 */
.L_x_292:
        /* <DEDUP_REMOVED lines=14> */
[----:B-1----:R-:W-:Y:S05]  /*9c30*/  BRA.U UP0, `(.L_x_123) ;  /* 0x0000000100047547 */ /* 0x002fea000b800000 */
[----:B------:R-:W-:Y:S05]  /*9c40*/  BPT.TRAP 0x1 ;  /* 0x000000040000795c */ /* 0x000fea0000300000 */
.L_x_123:
[----:B----4-:R-:W-:Y:S04]  /*9c50*/  HFMA2 R0, -RZ, RZ, 0, 0.0078125 ;  /* 0x00002000ff007431 */ /* 0x010fe800000001ff */
[----:B------:R1:W-:Y:S03]  /*9c60*/  SYNCS.ARRIVE.TRANS64.RED.A0TR RZ, [UR24+0x100], R0 ;  /* 0x00010000ffff79a7 */ /* 0x0003e60008300418 */
.L_x_122:
[----:B------:R-:W-:Y:S05]  /*9c70*/  BSYNC.RECONVERGENT B0 ;  /* 0x0000000000007941 */ /* 0x000fea0003800200 */
.L_x_121:
[----:B------:R-:W-:Y:S05]  /*9c80*/  BRA.U UP0, `(.L_x_124) ;  /* 0x0000000100047547 */ /* 0x000fea000b800000 */
[----:B------:R-:W-:Y:S05]  /*9c90*/  BPT.TRAP 0x1 ;  /* 0x000000040000795c */ /* 0x000fea0000300000 */
.L_x_124:
[----:B------:R-:W-:Y:S04]  /*9ca0*/  UIADD3 UR4, UPT, UPT, UR24, 0x100, URZ ;  /* 0x0000010018047890 */ /* 0x000fe8000fffe0ff */
[----:B------:R-:W-:Y:S09]  /*9cb0*/  UPRMT UR4, UR25, 0x654, UR4 ;  /* 0x0000065419047896 */ /* 0x000ff20008000004 */
[----:B------:R-:W-:Y:S01]  /*9cc0*/  SYNCS.ARRIVE.TRANS64.RED.A1T0 RZ, [UR4], RZ ;  /* 0x000000ffffff79a7 */ /* 0x000fe20008100404 */
[----:B------:R-:W-:Y:S05]  /*9cd0*/  BRA.U UP0, `(.L_x_125) ;  /* 0x0000000100047547 */ /* 0x000fea000b800000 */
[----:B------:R-:W-:Y:S05]  /*9ce0*/  BPT.TRAP 0x1 ;  /* 0x000000040000795c */ /* 0x000fea0000300000 */
.L_x_125:
[----:B------:R-:W5:Y:S02]  /*9cf0*/  SYNCS.PHASECHK.TRANS64.TRYWAIT P0, [UR24+0x128], R5 ;  /* 0x00012805ff0075a7 */ /* 0x000f640008001118 */
[----:B-----5:R-:W-:Y:S05]  /*9d00*/  @!P0 BRA `(.L_x_126) ;  /* 0x0000008c00148947 */ /* 0x020fea0003800000 */
.L_x_294:
        /* <DEDUP_REMOVED lines=16> */
.L_x_129:
[----:B----4-:R-:W-:Y:S04]  /*9e10*/  HFMA2 R0, -RZ, RZ, 0, 0.0078125 ;  /* 0x00002000ff007431 */ /* 0x010fe800000001ff */
[----:B------:R1:W-:Y:S03]  /*9e20*/  SYNCS.ARRIVE.TRANS64.RED.A0TR RZ, [UR24+0x108], R0 ;  /* 0x00010800ffff79a7 */ /* 0x0003e60008300418 */
.L_x_128:
[----:B------:R-:W-:Y:S05]  /*9e30*/  BSYNC.RECONVERGENT B0 ;  /* 0x0000000000007941 */ /* 0x000fea0003800200 */
.L_x_127:
[----:B------:R-:W-:Y:S05]  /*9e40*/  BRA.U UP0, `(.L_x_130) ;  /* 0x0000000100047547 */ /* 0x000fea000b800000 */
[----:B------:R-:W-:Y:S05]  /*9e50*/  BPT.TRAP 0x1 ;  /* 0x000000040000795c */ /* 0x000fea0000300000 */
.L_x_130:
[----:B------:R-:W-:Y:S01]  /*9e60*/  UIADD3 UR4, UPT, UPT, UR24, 0x108, URZ ;  /* 0x0000010818047890 */ /* 0x000fe2000fffe0ff */
[----:B------:R-:W-:Y:S01]  /*9e70*/  LOP3.LUT R19, R19, 0x1, RZ, 0x3c, !PT ;  /* 0x0000000113137812 */ /* 0x000fe200078e3cff */
[----:B------:R-:W-:Y:S02]  /*9e80*/  UISETP.NE.AND UP1, UPT, UR37, 0x8, UPT ;  /* 0x000000082500788c */ /* 0x000fe4000bf25270 */
[----:B------:R-:W-:Y:S09]  /*9e90*/  UPRMT UR4, UR25, 0x654, UR4 ;  /* 0x0000065419047896 */ /* 0x000ff20008000004 */
[----:B------:R-:W-:Y:S01]  /*9ea0*/  SYNCS.ARRIVE.TRANS64.RED.A1T0 RZ, [UR4], RZ ;  /* 0x000000ffffff79a7 */ /* 0x000fe20008100404 */
[----:B------:R-:W-:Y:S05]  /*9eb0*/  BRA.U UP1, `(.L_x_131) ;  /* 0x0000000101047547 */ /* 0x000fea000b800000 */
[----:B------:R-:W-:Y:S05]  /*9ec0*/  BPT.TRAP 0x1 ;  /* 0x000000040000795c */ /* 0x000fea0000300000 */
.L_x_131:
[----:B------:R-:W-:Y:S01]  /*9ed0*/  ULEA UR8, UR5, UR24, 0x3 ;  /* 0x0000001805087291 */ /* 0x000fe2000f8e18ff */
[----:B-1----:R-:W-:Y:S08]  /*9ee0*/  SHF.L.U32 R5, R18, 0x1f, RZ ;  /* 0x0000001f12057819 */ /* 0x002ff000000006ff */
[----:B------:R-:W1:Y:S02]  /*9ef0*/  SYNCS.PHASECHK.TRANS64.TRYWAIT P0, [UR8+0x220], R5 ;  /* 0x00022005ff0075a7 */ /* 0x000e640008001108 */
[----:B-1----:R-:W-:Y:S05]  /*9f00*/  @!P0 BRA `(.L_x_132) ;  /* 0x0000008800ac8947 */ /* 0x002fea0003800000 */
.L_x_296:
[----:B------:R-:W-:Y:S09]  /*9f10*/  UIMAD UR4, UR5, 0x14, UR36 ;  /* 0x00000014050478a4 */ /* 0x000ff2000f8e0224 */
[----:B--2---:R-:W2:Y:S04]  /*9f20*/  LDS R6, [UR4] ;  /* 0x00000004ff067984 */ /* 0x004ea80008000800 */
[----:B-1----:R-:W1:Y:S04]  /*9f30*/  LDS R5, [UR4+0x4] ;  /* 0x00000404ff057984 */ /* 0x002e680008000800 */
[----:B------:R-:W3:Y:S04]  /*9f40*/  LDS.U16 R4, [UR4+0x12] ;  /* 0x00001204ff047984 */ /* 0x000ee80008000400 */
[----:B------:R-:W3:Y:S04]  /*9f50*/  LDS R17, [UR4+0x8] ;  /* 0x00000804ff117984 */ /* 0x000ee80008000800 */
[----:B----4-:R-:W4:Y:S01]  /*9f60*/  LDS R0, [UR4+0xc] ;  /* 0x00000c04ff007984 */ /* 0x010f220008000800 */
[----:B------:R-:W-:Y:S01]  /*9f70*/  @!PT LDS RZ, [RZ] ;  /* 0x00000000fffff984 */ /* 0x000fe20000000800 */
[----:B------:R-:W-:Y:S01]  /*9f80*/  @!PT LDS RZ, [RZ] ;  /* 0x00000000fffff984 */ /* 0x000fe20000000800 */
[----:B------:R-:W-:Y:S01]  /*9f90*/  @!PT LDS RZ, [RZ] ;  /* 0x00000000fffff984 */ /* 0x000fe20000000800 */
[----:B------:R-:W-:Y:S01]  /*9fa0*/  @!PT LDS RZ, [RZ] ;  /* 0x00000000fffff984 */ /* 0x000fe20000000800 */
[----:B------:R5:W-:Y:S06]  /*9fb0*/  MEMBAR.ALL.CTA ;  /* 0x0000000000007992 */ /* 0x000bec0000008000 */
[----:B-----5:R-:W3:Y:S01]  /*9fc0*/  FENCE.VIEW.ASYNC.S ;  /* 0x00000000000073c6 */ /* 0x020ee20000000000 */
[----:B--2---:R-:W-:Y:S02]  /*9fd0*/  R2UR UR18, R6 ;  /* 0x00000000061272ca */ /* 0x004fe400000e0000 */
[----:B-1----:R-:W-:Y:S01]  /*9fe0*/  R2UR UR19, R5 ;  /* 0x00000000051372ca */ /* 0x002fe200000e0000 */
[----:B------:R-:W-:Y:S03]  /*9ff0*/  @!UPT UIADD3 URZ, UPT, UPT, URZ, URZ, URZ ;  /* 0x000000fffffff290 */ /* 0x000fe6000fffe0ff */
[----:B------:R-:W-:Y:S11]  /*a000*/  BRA.U UP1, `(.L_x_133) ;  /* 0x0000000101047547 */ /* 0x000ff6000b800000 */
[----:B------:R-:W-:Y:S05]  /*a010*/  BPT.TRAP 0x1 ;  /* 0x000000040000795c */ /* 0x000fea0000300000 */
.L_x_133:
[----:B------:R-:W-:Y:S01]  /*a020*/  UIADD3 UR8, UPT, UPT, UR8, 0x260, URZ ;  /* 0x0000026008087890 */ /* 0x000fe2000fffe0ff */
[----:B----4-:R-:W-:Y:S03]  /*a030*/  ISETP.NE.AND P0, PT, R0, RZ, PT ;  /* 0x000000ff0000720c */ /* 0x010fe60003f05270 */
[----:B------:R-:W-:Y:S09]  /*a040*/  UPRMT UR8, UR25, 0x654, UR8 ;  /* 0x0000065419087896 */ /* 0x000ff20008000008 */
[----:B---3--:R-:W-:Y:S01]  /*a050*/  SYNCS.ARRIVE.TRANS64.RED.A1T0 RZ, [UR8], RZ ;  /* 0x000000ffffff79a7 */ /* 0x008fe20008100408 */
[----:B------:R-:W-:Y:S04]  /*a060*/  UIADD3 UR8, UPT, UPT, UR5, 0x1, URZ ;  /* 0x0000000105087890 */ /* 0x000fe8000fffe0ff */
[----:B------:R-:W-:Y:S04]  /*a070*/  UISETP.NE.AND UP1, UPT, UR8, 0x8, UPT ;  /* 0x000000080800788c */ /* 0x000fe8000bf25270 */
[----:B------:R-:W-:Y:S02]  /*a080*/  USEL UR4, URZ, 0x1, UP1 ;  /* 0x00000001ff047887 */ /* 0x000fe40008800000 */
[----:B------:R-:W-:Y:S02]  /*a090*/  USEL UR5, UR8, URZ, UP1 ;  /* 0x000000ff08057287 */ /* 0x000fe40008800000 */
[----:B------:R-:W-:Y:S02]  /*a0a0*/  UPLOP3.LUT UP1, UPT, UPT, UPT, UPT, 0x80, 0x8 ;  /* 0x000000000008789c */ /* 0x000fe40003f2f070 */
[----:B------:R-:W-:Y:S01]  /*a0b0*/  LOP3.LUT R18, R18, UR4, RZ, 0x3c, !PT ;  /* 0x0000000412127c12 */ /* 0x000fe2000f8e3cff */
[----:B------:R-:W-:Y:S08]  /*a0c0*/  @P0 BRA `(.L_x_134) ;  /* 0xffffffec00c00947 */ /* 0x000ff0000383ffff */
[----:B------:R-:W-:Y:S05]  /*a0d0*/  BRA.U UP0, `(.L_x_135) ;  /* 0x0000000100047547 */ /* 0x000fea000b800000 */
[----:B------:R-:W-:Y:S05]  /*a0e0*/  BPT.TRAP 0x1 ;  /* 0x000000040000795c */ /* 0x000fea0000300000 */
.L_x_135:
[----:B------:R-:W-:-:S04]  /*a0f0*/  SHF.L.U32 R3, R19, 0x1f, RZ ;  /* 0x0000001f13037819 */ /* 0x000fc800000006ff */
[----:B------:R-:W1:Y:S02]  /*a100*/  SYNCS.PHASECHK.TRANS64.TRYWAIT P0, [UR24+0x110], R3 ;  /* 0x00011003ff0075a7 */ /* 0x000e640008001118 */
[----:B-1----:R-:W-:Y:S05]  /*a110*/  @!P0 BRA `(.L_x_136) ;  /* 0x0000008800408947 */ /* 0x002fea0003800000 */
.L_x_298:
[----:B------:R-:W-:Y:S05]  /*a120*/  BRA.U UP0, `(.L_x_137) ;  /* 0x0000000100047547 */ /* 0x000fea000b800000 */
[----:B------:R-:W-:Y:S05]  /*a130*/  BPT.TRAP 0x1 ;  /* 0x000000040000795c */ /* 0x000fea0000300000 */
.L_x_137:
[----:B------:R-:W2:Y:S02]  /*a140*/  SYNCS.PHASECHK.TRANS64.TRYWAIT P0, [UR24+0x118], R3 ;  /* 0x00011803ff0075a7 */ /* 0x000ea40008001118 */
[----:B--2---:R-:W-:Y:S05]  /*a150*/  @!P0 BRA `(.L_x_138) ;  /* 0x0000008800488947 */ /* 0x004fea0003800000 */
.L_x_300:
[----:B------:R-:W-:Y:S05]  /*a160*/  BRA.U UP0, `(.L_x_139) ;  /* 0x0000000100047547 */ /* 0x000fea000b800000 */
[----:B------:R-:W-:Y:S05]  /*a170*/  BPT.TRAP 0x1 ;  /* 0x000000040000795c */ /* 0x000fea0000300000 */
.L_x_139:
[----:B------:R-:W2:Y:S02]  /*a180*/  SYNCS.PHASECHK.TRANS64.TRYWAIT P0, [UR24+0x120], R3 ;  /* 0x00012003ff0075a7 */ /* 0x000ea40008001118 */
[----:B--2---:R-:W-:Y:S05]  /*a190*/  @!P0 BRA `(.L_x_140) ;  /* 0x0000008800508947 */ /* 0x004fea0003800000 */
.L_x_302:
[----:B------:R-:W-:Y:S05]  /*a1a0*/  BRA.U UP0, `(.L_x_141) ;  /* 0x0000000100047547 */ /* 0x000fea000b800000 */
[----:B------:R-:W-:Y:S05]  /*a1b0*/  BPT.TRAP 0x1 ;  /* 0x000000040000795c */ /* 0x000fea0000300000 */
.L_x_141:
[----:B-1----:R-:W-:Y:S02]  /*a1c0*/  SHF.L.U32 R3, R19, 0x1f, RZ ;  /* 0x0000001f13037819 */ /* 0x002fe400000006ff */
[----:B------:R-:W-:-:S04]  /*a1d0*/  MOV R0, UR24 ;  /* 0x0000001800007c02 */ /* 0x000fc80008000f00 */
[----:B------:R1:W2:Y:S03]  /*a1e0*/  SYNCS.PHASECHK.TRANS64.TRYWAIT P0, [R0+URZ+0x128], R3 ;  /* 0x00012803000075a7 */ /* 0x0002a600080011ff */
[----:B--2---:R-:W-:Y:S05]  /*a1f0*/  @!P0 NANOSLEEP.SYNCS 0x989680 ;  /* 0x009896800000895d */ /* 0x004fea0003900000 */
[----:B------:R-:W2:Y:S02]  /*a200*/  @!P0 SYNCS.PHASECHK.TRANS64 P0, [R0+URZ+0x128], R3 ;  /* 0x00012803000085a7 */ /* 0x000ea400080010ff */
[----:B--2---:R-:W-:Y:S05]  /*a210*/  @P0 EXIT ;  /* 0x000000000000094d */ /* 0x004fea0003800000 */
[----:B------:R-:W-:Y:S05]  /*a220*/  BRA `(.L_x_141) ;  /* 0xfffffffc00e47947 */ /* 0x000fea000383ffff */
.L_x_100:
[----:B------:R-:W-:-:S09]  /*a230*/  UISETP.NE.AND UP0, UPT, UR21, 0x4, UPT ;  /* 0x000000041500788c */ /* 0x000fd2000bf05270 */
[----:B------:R-:W-:Y:S05]  /*a240*/  BRA.U UP0, `(.L_x_142) ;  /* 0x0000004d004c7547 */ /* 0x000fea000b800000 */
.L_x_143:
[----:B------:R-:W-:-:S08]  /*a250*/  NOP ;  /* 0x0000000000007918 */ /* 0x000fd00000000000 */
[----:B------:R-:W2:Y:S02]  /*a260*/  USETMAXREG.TRY_ALLOC.CTAPOOL UP0, 0xe8 ;  /* 0x000000e8000079c8 */ /* 0x000ea40008000600 */
[----:B--2---:R-:W-:Y:S05]  /*a270*/  BRA.U !UP0, `(.L_x_143) ;  /* 0xfffffffd08f47547 */ /* 0x004fea000b83ffff */
[----:B------:R-:W2:Y:S08]  /*a280*/  S2UR UR52, SR_CgaCtaId ;  /* 0x00000000003479c3 */ /* 0x000eb00000008800 */
[----:B------:R-:W-:Y:S01]  /*a290*/  BAR.SYNC.DEFER_BLOCKING 0x6, 0xa0 ;  /* 0x0182800000007b1d */ /* 0x000fe20000010000 */
[C---:B------:R-:W-:Y:S01]  /*a2a0*/  IMAD.SHL.U32 R3, R0.reuse, 0x40, RZ ;  /* 0x0000004000037824 */ /* 0x040fe200078e00ff */
[C---:B------:R-:W-:Y:S01]  /*a2b0*/  LOP3.LUT P1, RZ, R0.reuse, 0x2, RZ, 0xc0, !PT ;  /* 0x0000000200ff7812 */ /* 0x040fe2000782c0ff */
[C---:B------:R-:W-:Y:S01]  /*a2c0*/  IMAD.SHL.U32 R92, R0.reuse, 0x8, RZ ;  /* 0x00000008005c7824 */ /* 0x040fe200078e00ff */
[C---:B------:R-:W-:Y:S01]  /*a2d0*/  LOP3.LUT R94, R0.reuse, 0x60, RZ, 0xc0, !PT ;  /* 0x00000060005e7812 */ /* 0x040fe200078ec0ff */
[----:B------:R-:W-:Y:S01]  /*a2e0*/  IMAD.U32 R93, R0, 0x10000, RZ ;  /* 0x00010000005d7824 */ /* 0x000fe200078e00ff */
[----:B------:R-:W-:-:S02]  /*a2f0*/  UMOV UR43, 0x400 ;  /* 0x00000400002b7882 */ /* 0x000fc40000000000 */
[----:B------:R-:W3:Y:S01]  /*a300*/  LDC.64 R98, c[0x0][0x390] ;  /* 0x0000e400ff627b82 */ /* 0x000ee20000000a00 */
[----:B------:R-:W1:Y:S01]  /*a310*/  SHFL.IDX PT, R96, R80, RZ, 0x1f ;  /* 0x00001fff50607589 */ /* 0x000e6200000e0000 */
[----:B------:R-:W-:Y:S01]  /*a320*/  LOP3.LUT R3, R3, 0x1c0, RZ, 0xc0, !PT ;  /* 0x000001c003037812 */ /* 0x000fe200078ec0ff */
[----:B------:R-:W-:Y:S01]  /*a330*/  IMAD.MOV.U32 R95, RZ, RZ, 0x10 ;  /* 0x00000010ff5f7424 */ /* 0x000fe200078e00ff */
[----:B------:R-:W-:Y:S01]  /*a340*/  LOP3.LUT R93, R93, 0x600000, RZ, 0xc0, !PT ;  /* 0x006000005d5d7812 */ /* 0x000fe200078ec0ff */
[----:B------:R-:W-:Y:S01]  /*a350*/  UMOV UR58, URZ ;  /* 0x000000ff003a7c82 */ /* 0x000fe20008000000 */
[----:B------:R-:W-:Y:S01]  /*a360*/  LOP3.LUT R3, R3, 0x28, R0, 0xf8, !PT ;  /* 0x0000002803037812 */ /* 0x000fe200078ef800 */
[----:B------:R-:W-:Y:S01]  /*a370*/  UMOV UR59, URZ ;  /* 0x000000ff003b7c82 */ /* 0x000fe20008000000 */
[----:B------:R-:W3:Y:S01]  /*a380*/  LDC.64 R76, c[0x0][0x890] ;  /* 0x00022400ff4c7b82 */ /* 0x000ee20000000a00 */
[----:B------:R-:W3:Y:S01]  /*a390*/  LDCU.64 UR38, c[0x0][0x888] ;  /* 0x00011100ff2677ac */ /* 0x000ee20008000a00 */
[----:B------:R-:W-:Y:S01]  /*a3a0*/  LOP3.LUT R92, R3, 0x38, R92, 0x78, !PT ;  /* 0x00000038035c7812 */ /* 0x000fe200078e785c */
[----:B------:R-:W-:Y:S01]  /*a3b0*/  IMAD.SHL.U32 R3, R0, 0x20, RZ ;  /* 0x0000002000037824 */ /* 0x000fe200078e00ff */
[----:B------:R-:W-:Y:S01]  /*a3c0*/  PLOP3.LUT P2, PT, PT, PT, PT, 0x80, 0x8 ;  /* 0x000000000008781c */ /* 0x000fe20003f4f070 */
[----:B------:R-:W3:Y:S01]  /*a3d0*/  LDCU.64 UR48, c[0x0][0xb18] ;  /* 0x00016300ff3077ac */ /* 0x000ee20008000a00 */
[----:B------:R-:W-:Y:S01]  /*a3e0*/  IMAD.MOV.U32 R91, RZ, RZ, 0x1 ;  /* 0x00000001ff5b7424 */ /* 0x000fe200078e00ff */
[----:B------:R-:W-:Y:S01]  /*a3f0*/  PRMT R89, RZ, 0x7610, R89 ;  /* 0x00007610ff597816 */ /* 0x000fe20000000059 */
[----:B------:R-:W3:Y:S01]  /*a400*/  LDC.64 R78, c[0x0][0x8b8] ;  /* 0x00022e00ff4e7b82 */ /* 0x000ee20000000a00 */
[----:B--2---:R-:W-:Y:S01]  /*a410*/  ULEA UR43, UR52, UR43, 0x18 ;  /* 0x0000002b342b7291 */ /* 0x004fe2000f8ec0ff */
[----:B------:R-:W-:Y:S01]  /*a420*/  LOP3.LUT R92, R92, 0xa00, R3, 0xf8, !PT ;  /* 0x00000a005c5c7812 */ /* 0x000fe200078ef803 */
[----:B------:R-:W2:Y:S01]  /*a430*/  LDCU.64 UR46, c[0x0][0xb20] ;  /* 0x00016400ff2e77ac */ /* 0x000ea20008000a00 */
[----:B------:R-:W-:Y:S01]  /*a440*/  IMAD.MOV.U32 R90, RZ, RZ, RZ ;  /* 0x000000ffff5a7224 */ /* 0x000fe200078e00ff */
[----:B------:R-:W-:Y:S01]  /*a450*/  SEL R95, R95, 0xfffffff0, !P1 ;  /* 0xfffffff05f5f7807 */ /* 0x000fe20004800000 */
[----:B------:R-:W-:Y:S01]  /*a460*/  IMAD.MOV.U32 R88, RZ, RZ, RZ ;  /* 0x000000ffff587224 */ /* 0x000fe200078e00ff */
[----:B------:R-:W2:Y:S01]  /*a470*/  LDCU.64 UR44, c[0x0][0x8b0] ;  /* 0x00011600ff2c77ac */ /* 0x000ea20008000a00 */
[----:B------:R-:W-:Y:S01]  /*a480*/  IMAD.MOV.U32 R87, RZ, RZ, RZ ;  /* 0x000000ffff577224 */ /* 0x000fe200078e00ff */
[----:B-1----:R-:W-:Y:S01]  /*a490*/  ISETP.NE.AND P0, PT, R96, 0x4, PT ;  /* 0x000000046000780c */ /* 0x002fe20003f05270 */
[----:B------:R-:W1:Y:S01]  /*a4a0*/  LDS R2, [UR43+0x3e0] ;  /* 0x0003e02bff027984 */ /* 0x000e620008000800 */
[----:B------:R-:W-:Y:S01]  /*a4b0*/  UIADD3 UR4, UPT, UPT, UR43, 0x1000, URZ ;  /* 0x000010002b047890 */ /* 0x000fe2000fffe0ff */
[----:B------:R-:W-:Y:S01]  /*a4c0*/  UMOV UR5, URZ ;  /* 0x000000ff00057c82 */ /* 0x000fe20008000000 */
[----:B-1----:R-:W-:-:S09]  /*a4d0*/  IMAD.IADD R93, R2, 0x1, R93 ;  /* 0x00000001025d7824 */ /* 0x002fd200078e025d */
[----:B--23--:R-:W-:Y:S05]  /*a4e0*/  @P0 BRA `(.L_x_144) ;  /* 0x00000000007c0947 */ /* 0x00cfea0003800000 */
[----:B------:R-:W1:Y:S01]  /*a4f0*/  LDC.64 R36, c[0x0][0xa00] ;  /* 0x00028000ff247b82 */ /* 0x000e620000000a00 */
[----:B------:R-:W2:Y:S01]  /*a500*/  LDCU UR6, c[0x0][0xc1c] ;  /* 0x00018380ff0677ac */ /* 0x000ea20008000800 */
[----:B------:R-:W3:Y:S06]  /*a510*/  LDCU.64 UR58, c[0x0][0xb00] ;  /* 0x00016000ff3a77ac */ /* 0x000eec0008000a00 */
[----:B------:R-:W1:Y:S01]  /*a520*/  LDC.64 R38, c[0x0][0xa08] ;  /* 0x00028200ff267b82 */ /* 0x000e620000000a00 */
[----:B------:R-:W-:-:S07]  /*a530*/  ELECT P0, URZ, PT ;  /* 0x0000000000ff782f */ /* 0x000fce0003800000 */
[----:B------:R-:W4:Y:S01]  /*a540*/  LDC.64 R32, c[0x0][0xa10] ;  /* 0x00028400ff207b82 */ /* 0x000f220000000a00 */
[----:B--2---:R-:W-:-:S04]  /*a550*/  UIADD3 UR6, UPT, UPT, UR28, UR6, URZ ;  /* 0x000000061c067290 */ /* 0x004fc8000fffe0ff */
[----:B------:R-:W-:-:S03]  /*a560*/  UIMAD UR6, UR6, 0xe, URZ ;  /* 0x0000000e060678a4 */ /* 0x000fc6000f8e02ff */
[----:B------:R-:W4:Y:S01]  /*a570*/  LDC.64 R34, c[0x0][0xa18] ;  /* 0x00028600ff227b82 */ /* 0x000f220000000a00 */
[----:B---3--:R-:W-:-:S07]  /*a580*/  UIMAD.WIDE.U32 UR58, UR6, 0x80, UR58 ;  /* 0x00000080063a78a5 */ /* 0x008fce000f8e003a */
[----:B------:R-:W2:Y:S01]  /*a590*/  LDC.64 R28, c[0x0][0xa20] ;  /* 0x00028800ff1c7b82 */ /* 0x000ea20000000a00 */
[----:B-1----:R1:W-:Y:S07]  /*a5a0*/  @P0 STS.128 [UR43+0x480], R36 ;  /* 0x00048024ff000988 */ /* 0x0023ee0008000c2b */
[----:B------:R-:W2:Y:S08]  /*a5b0*/  LDC.64 R30, c[0x0][0xa28] ;  /* 0x00028a00ff1e7b82 */ /* 0x000eb00000000a00 */
[----:B------:R-:W3:Y:S01]  /*a5c0*/  LDC.64 R24, c[0x0][0xa30] ;  /* 0x00028c00ff187b82 */ /* 0x000ee20000000a00 */
[----:B----4-:R1:W-:Y:S07]  /*a5d0*/  @P0 STS.128 [UR43+0x490], R32 ;  /* 0x00049020ff000988 */ /* 0x0103ee0008000c2b */
[----:B------:R-:W3:Y:S08]  /*a5e0*/  LDC.64 R26, c[0x0][0xa38] ;  /* 0x00028e00ff1a7b82 */ /* 0x000ef00000000a00 */
[----:B------:R-:W4:Y:S01]  /*a5f0*/  LDC.64 R20, c[0x0][0xa40] ;  /* 0x00029000ff147b82 */ /* 0x000f220000000a00 */
[----:B--2---:R1:W-:Y:S07]  /*a600*/  @P0 STS.128 [UR43+0x4a0], R28 ;  /* 0x0004a01cff000988 */ /* 0x0043ee0008000c2b */
[----:B------:R-:W4:Y:S08]  /*a610*/  LDC.64 R22, c[0x0][0xa48] ;  /* 0x00029200ff167b82 */ /* 0x000f300000000a00 */
[----:B------:R-:W2:Y:S01]  /*a620*/  LDC.64 R12, c[0x0][0xa50] ;  /* 0x00029400ff0c7b82 */ /* 0x000ea20000000a00 */
[----:B---3--:R1:W-:Y:S07]  /*a630*/  @P0 STS.128 [UR43+0x4b0], R24 ;  /* 0x0004b018ff000988 */ /* 0x0083ee0008000c2b */
[----:B------:R-:W2:Y:S08]  /*a640*/  LDC.64 R14, c[0x0][0xa58] ;  /* 0x00029600ff0e7b82 */ /* 0x000eb00000000a00 */
[----:B------:R-:W3:Y:S01]  /*a650*/  LDC.64 R8, c[0x0][0xa60] ;  /* 0x00029800ff087b82 */ /* 0x000ee20000000a00 */
[----:B----4-:R1:W-:Y:S07]  /*a660*/  @P0 STS.128 [UR43+0x4c0], R20 ;  /* 0x0004c014ff000988 */ /* 0x0103ee0008000c2b */
[----:B------:R-:W3:Y:S08]  /*a670*/  LDC.64 R10, c[0x0][0xa68] ;  /* 0x00029a00ff0a7b82 */ /* 0x000ef00000000a00 */
[----:B------:R-:W4:Y:S01]  /*a680*/  LDC.64 R4, c[0x0][0xa70] ;  /* 0x00029c00ff047b82 */ /* 0x000f220000000a00 */
[----:B--2---:R1:W-:Y:S07]  /*a690*/  @P0 STS.128 [UR43+0x4d0], R12 ;  /* 0x0004d00cff000988 */ /* 0x0043ee0008000c2b */
[----:B-----5:R-:W4:Y:S01]  /*a6a0*/  LDC.64 R6, c[0x0][0xa78] ;  /* 0x00029e00ff067b82 */ /* 0x020f220000000a00 */
[----:B---3--:R1:W-:Y:S04]  /*a6b0*/  @P0 STS.128 [UR43+0x4e0], R8 ;  /* 0x0004e008ff000988 */ /* 0x0083e80008000c2b */
[----:B----4-:R1:W-:Y:S01]  /*a6c0*/  @P0 STS.128 [UR43+0x4f0], R4 ;  /* 0x0004f004ff000988 */ /* 0x0103e20008000c2b */
[----:B------:R-:W-:Y:S01]  /*a6d0*/  NOP ;  /* 0x0000000000007918 */ /* 0x000fe20000000000 */
.L_x_144:
[----:B------:R-:W-:Y:S01]  /*a6e0*/  MOV R81, UR4 ;  /* 0x0000000400517c02 */ /* 0x000fe20008000f00 */
[----:B------:R-:W-:Y:S01]  /*a6f0*/  UMOV UR54, URZ ;  /* 0x000000ff00367c82 */ /* 0x000fe20008000000 */
[----:B------:R-:W-:Y:S01]  /*a700*/  SHF.L.U32 R92, R92, 0x1, RZ ;  /* 0x000000015c5c7819 */ /* 0x000fe200000006ff */
[----:B------:R-:W-:-:S06]  /*a710*/  UMOV UR53, URZ ;  /* 0x000000ff00357c82 */ /* 0x000fcc0008000000 */
.L_x_198:
        /* <DEDUP_REMOVED lines=17> */
[----:B------:R-:W-:Y:S02]  /*a830*/  ISETP.NE.OR P0, PT, R96, 0x4, !P2 ;  /* 0x000000046000780c */ /* 0x000fe40005705670 */
[----:B------:R-:W-:Y:S02]  /*a840*/  R2UR UR56, R2 ;  /* 0x00000000023872ca */ /* 0x000fe400000e0000 */
[----:B------:R-:W-:Y:S09]  /*a850*/  R2UR UR57, R3 ;  /* 0x00000000033972ca */ /* 0x000ff200000e0000 */
[----:B--234-:R-:W-:Y:S06]  /*a860*/  @P0 BRA `(.L_x_145) ;  /* 0x0000000000ec0947 */ /* 0x01cfec0003800000 */
[----:B-1----:R-:W-:Y:S01]  /*a870*/  IMAD.U32 R9, RZ, RZ, UR43 ;  /* 0x0000002bff097e24 */ /* 0x002fe2000f8e00ff */
[----:B------:R-:W1:Y:S01]  /*a880*/  S2R R0, SR_LANEID ;  /* 0x0000000000007919 */ /* 0x000e620000000000 */
[----:B------:R-:W-:Y:S01]  /*a890*/  ELECT P0, URZ, PT ;  /* 0x0000000000ff782f */ /* 0x000fe20003800000 */
[----:B------:R-:W-:Y:S01]  /*a8a0*/  BSSY.RECONVERGENT B0, `(.L_x_146) ;  /* 0x0000032000007945 */ /* 0x000fe20003800200 */
[----:B-1----:R-:W-:Y:S05]  /*a8b0*/  IMAD.SHL.U32 R0, R0, 0x4, RZ ;  /* 0x0000000400007824 */ /* 0x002fea00078e00ff */
[----:B------:R-:W-:Y:S06]  /*a8c0*/  IADD3 R9, PT, PT, R0, 0x480, R9 ;  /* 0x0000048000097810 */ /* 0x000fec0007ffe009 */
[----:B------:R-:W-:Y:S05]  /*a8d0*/  @!P0 BRA `(.L_x_147) ;  /* 0x0000000000b88947 */ /* 0x000fea0003800000 */
[----:B------:R-:W-:Y:S01]  /*a8e0*/  STS [UR43+0x4b0], RZ ;  /* 0x0004b0ffff007988 */ /* 0x000fe2000800082b */
[----:B------:R-:W-:Y:S01]  /*a8f0*/  ISETP.NE.U32.AND P0, PT, RZ, UR46, PT ;  /* 0x0000002eff007c0c */ /* 0x000fe2000bf05070 */
[C---:B-----5:R-:W-:Y:S01]  /*a900*/  IMAD.WIDE R6, R17.reuse, 0xc, R98 ;  /* 0x0000000c11067825 */ /* 0x060fe200078e0262 */
[----:B------:R-:W-:Y:S02]  /*a910*/  UIADD3 UR4, UPT, UPT, UR43, 0x480, URZ ;  /* 0x000004802b047890 */ /* 0x000fe4000fffe0ff */
[----:B------:R-:W-:Y:S02]  /*a920*/  ISETP.NE.AND.EX P1, PT, RZ, UR47, PT, P0 ;  /* 0x0000002fff007c0c */ /* 0x000fe4000bf25300 */
[----:B----4-:R-:W2:Y:S01]  /*a930*/  LDG.E R14, desc[UR50][R6.64] ;  /* 0x00000032060e7981 */ /* 0x010ea2000c1e1900 */
[C---:B------:R-:W-:Y:S03]  /*a940*/  LEA R2, P0, R17.reuse, RZ, 0x3 ;  /* 0x000000ff11027211 */ /* 0x040fe600078018ff */
[----:B------:R1:W3:Y:S01]  /*a950*/  LDG.E R5, desc[UR50][R6.64+0x4] ;  /* 0x0000043206057981 */ /* 0x0002e2000c1e1900 */
[----:B------:R-:W-:Y:S06]  /*a960*/  LEA.HI.X.SX32 R3, R17, RZ, 0x3, P0 ;  /* 0x000000ff11037211 */ /* 0x000fec00000f1eff */
[C---:B------:R-:W-:Y:S04]  /*a970*/  @P1 IADD3 R10, P0, PT, R2.reuse, UR46, RZ ;  /* 0x0000002e020a1c10 */ /* 0x040fe8000ff1e0ff */
[C---:B------:R-:W-:Y:S02]  /*a980*/  @P1 IADD3.X R11, PT, PT, R3.reuse, UR47, RZ, P0, !PT ;  /* 0x0000002f030b1c10 */ /* 0x040fe400087fe4ff */
[----:B------:R-:W-:Y:S03]  /*a990*/  IADD3 R12, P0, PT, R2, UR48, RZ ;  /* 0x00000030020c7c10 */ /* 0x000fe6000ff1e0ff */
[----:B------:R-:W4:Y:S01]  /*a9a0*/  @P1 LDG.E.64 R18, desc[UR50][R10.64] ;  /* 0x000000320a121981 */ /* 0x000f22000c1e1b00 */
[----:B------:R-:W-:Y:S03]  /*a9b0*/  IADD3.X R13, PT, PT, R3, UR49, RZ, P0, !PT ;  /* 0x00000031030d7c10 */ /* 0x000fe600087fe4ff */
[----:B------:R-:W4:Y:S04]  /*a9c0*/  LDS R3, [UR43+0x49c] ;  /* 0x00049c2bff037984 */ /* 0x000f280008000800 */
[----:B------:R-:W2:Y:S01]  /*a9d0*/  LDG.E.64 R12, desc[UR50][R12.64] ;  /* 0x000000320c0c7981 */ /* 0x000ea2000c1e1b00 */
[----:B-1----:R-:W-:Y:S03]  /*a9e0*/  IMAD.U32 R6, RZ, RZ, UR4 ;  /* 0x00000004ff067e24 */ /* 0x002fe6000f8e00ff */
[----:B--2---:R-:W-:Y:S01]  /*a9f0*/  STS.64 [UR43+0x480], R12 ;  /* 0x0004800cff007988 */ /* 0x004fe20008000a2b */
[--C-:B------:R-:W-:Y:S01]  /*aa00*/  SHF.R.S32.HI R15, RZ, 0x1f, R14.reuse ;  /* 0x0000001fff0f7819 */ /* 0x100fe2000001140e */
[----:B------:R-:W-:Y:S02]  /*aa10*/  @!P1 IMAD.MOV.U32 R18, RZ, RZ, R14 ;  /* 0x000000ffff129224 */ /* 0x000fe400078e000e */
[----:B---3--:R-:W-:Y:S02]  /*aa20*/  VIADD R5, R5, 0xffffffff ;  /* 0xffffffff05057836 */ /* 0x008fe40000000000 */
[----:B------:R-:W-:Y:S05]  /*aa30*/  @!P1 IMAD.MOV.U32 R19, RZ, RZ, R15 ;  /* 0x000000ffff139224 */ /* 0x000fea00078e000f */
[----:B----4-:R-:W-:Y:S04]  /*aa40*/  SHF.L.U64.HI R8, R18, 0x1, R19 ;  /* 0x0000000112087819 */ /* 0x010fe80000010213 */
[----:B------:R-:W-:Y:S04]  /*aa50*/  LOP3.LUT R8, R8, 0x1fffffff, RZ, 0xc0, !PT ;  /* 0x1fffffff08087812 */ /* 0x000fe800078ec0ff */
[----:B------:R-:W-:Y:S04]  /*aa60*/  SHF.R.U32.HI R2, RZ, 0x4, R8 ;  /* 0x00000004ff027819 */ /* 0x000fe80000011608 */
[----:B------:R-:W-:Y:S02]  /*aa70*/  LOP3.LUT R11, R3, 0xf, R2, 0xb8, !PT ;  /* 0x0000000f030b7812 */ /* 0x000fe400078eb802 */
[----:B------:R-:W-:Y:S03]  /*aa80*/  SHF.R.U64 R2, R6, 0x4, RZ ;  /* 0x0000000406027819 */ /* 0x000fe600000012ff */
[----:B------:R1:W-:Y:S04]  /*aa90*/  STS [UR43+0x49c], R11 ;  /* 0x00049c0bff007988 */ /* 0x0003e8000800082b */
[----:B------:R-:W2:Y:S04]  /*aaa0*/  LDS R4, [UR43+0x49c] ;  /* 0x00049c2bff047984 */ /* 0x000ea80008000800 */
[----:B------:R-:W-:Y:S04]  /*aab0*/  STS [UR43+0x490], R2 ;  /* 0x00049002ff007988 */ /* 0x000fe8000800082b */
[----:B------:R-:W-:Y:S01]  /*aac0*/  STS [UR43+0x494], R2 ;  /* 0x00049402ff007988 */ /* 0x000fe2000800082b */
[----:B-1----:R-:W-:Y:S05]  /*aad0*/  IMAD.SHL.U32 R11, R18, 0x2, RZ ;  /* 0x00000002120b7824 */ /* 0x002fea00078e00ff */
[----:B------:R-:W-:Y:S04]  /*aae0*/  LOP3.LUT R11, R11, 0xfffffffe, RZ, 0xc0, !PT ;  /* 0xfffffffe0b0b7812 */ /* 0x000fe800078ec0ff */
[----:B------:R-:W-:Y:S05]  /*aaf0*/  SHF.R.U64 R8, R11, 0x4, R8 ;  /* 0x000000040b087819 */ /* 0x000fea0000001208 */
[----:B------:R-:W-:Y:S01]  /*ab00*/  STS [UR43+0x48c], R8 ;  /* 0x00048c08ff007988 */ /* 0x000fe2000800082b */
[----:B--2---:R-:W-:Y:S05]  /*ab10*/  LOP3.LUT R7, R4, 0xf0, RZ, 0xb8, !PT ;  /* 0x000000f004077812 */ /* 0x004fea00078eb8ff */
[----:B------:R1:W-:Y:S04]  /*ab20*/  STS [UR43+0x49c], R7 ;  /* 0x00049c07ff007988 */ /* 0x0003e8000800082b */
[----:B------:R-:W2:Y:S01]  /*ab30*/  LDS R4, [UR43+0x49c] ;  /* 0x00049c2bff047984 */ /* 0x000ea20008000800 */
[----:B-1----:R-:W-:Y:S02]  /*ab40*/  CS2R R6, SRZ ;  /* 0x0000000000067805 */ /* 0x002fe4000001ff00 */
[----:B--2---:R-:W-:Y:S01]  /*ab50*/  LOP3.LUT R3, R4, 0xf00, RZ, 0xb8, !PT ;  /* 0x00000f0004037812 */ /* 0x004fe200078eb8ff */
[----:B------:R-:W-:Y:S04]  /*ab60*/  VIADD R4, R14, 0xffffffff ;  /* 0xffffffff0e047836 */ /* 0x000fe80000000000 */
[----:B------:R-:W-:Y:S04]  /*ab70*/  STS.64 [UR43+0x498], R2 ;  /* 0x00049802ff007988 */ /* 0x000fe80008000a2b */
[----:B------:R-:W1:Y:S04]  /*ab80*/  LDS R10, [UR43+0x49c] ;  /* 0x00049c2bff0a7984 */ /* 0x000e680008000800 */
[----:B------:R2:W-:Y:S01]  /*ab90*/  STS.128 [UR43+0x4a0], R4 ;  /* 0x0004a004ff007988 */ /* 0x0005e20008000c2b */
[----:B-1----:R-:W-:Y:S05]  /*aba0*/  LOP3.LUT R10, R10, 0xf000, RZ, 0xb8, !PT ;  /* 0x0000f0000a0a7812 */ /* 0x002fea00078eb8ff */
[----:B------:R2:W-:Y:S02]  /*abb0*/  STS [UR43+0x49c], R10 ;  /* 0x00049c0aff007988 */ /* 0x0005e4000800082b */
.L_x_147:
[----:B------:R-:W-:Y:S05]  /*abc0*/  BSYNC.RECONVERGENT B0 ;  /* 0x0000000000007941 */ /* 0x000fea0003800200 */
.L_x_146:
[----:B------:R-:W-:Y:S01]  /*abd0*/  NOP ;  /* 0x0000000000007918 */ /* 0x000fe20000000000 */
[----:B------:R-:W1:Y:S01]  /*abe0*/  LDS R9, [R9] ;  /* 0x0000000009097984 */ /* 0x000e620000000800 */
[----:B------:R-:W-:Y:S04]  /*abf0*/  IADD3 R2, P0, PT, R0, UR56, RZ ;  /* 0x0000003800027c10 */ /* 0x000fe8000ff1e0ff */
[----:B------:R-:W-:Y:S05]  /*ac00*/  IADD3.X R3, PT, PT, RZ, UR57, RZ, P0, !PT ;  /* 0x00000039ff037c10 */ /* 0x000fea00087fe4ff */
[----:B-1----:R3:W5:Y:S04]  /*ac10*/  ATOMG.E.EXCH.STRONG.GPU PT, RZ, [R2], R9 ;  /* 0x0000000902ff73a8 */ /* 0x00276800041ee100 */
.L_x_145:
[----:B------:R-:W-:Y:S09]  /*ac20*/  UISETP.NE.AND UP0, UPT, UR37, 0x8, UPT ;  /* 0x000000082500788c */ /* 0x000ff2000bf05270 */
[----:B------:R-:W-:Y:S05]  /*ac30*/  BRA.U UP0, `(.L_x_148) ;  /* 0x0000000100047547 */ /* 0x000fea000b800000 */
[----:B------:R-:W-:Y:S05]  /*ac40*/  BPT.TRAP 0x1 ;  /* 0x000000040000795c */ /* 0x000fea0000300000 */
.L_x_148:
[----:B------:R-:W-:Y:S01]  /*ac50*/  ULEA UR6, UR5, UR43, 0x3 ;  /* 0x0000002b05067291 */ /* 0x000fe2000f8e18ff */
[----:B---3--:R-:W-:Y:S08]  /*ac60*/  SHF.L.U32 R3, R87, 0x1f, RZ ;  /* 0x0000001f57037819 */ /* 0x008ff000000006ff */
[----:B-----5:R-:W3:Y:S02]  /*ac70*/  SYNCS.PHASECHK.TRANS64.TRYWAIT P0, [UR6+0x220], R3 ;  /* 0x00022003ff0075a7 */ /* 0x020ee40008001106 */
[----:B---3--:R-:W-:Y:S05]  /*ac80*/  @!P0 BRA `(.L_x_149) ;  /* 0x0000007c00ac8947 */ /* 0x008fea0003800000 */
.L_x_304:
[----:B------:R-:W-:Y:S09]  /*ac90*/  UIMAD UR4, UR5, 0x14, UR36 ;  /* 0x00000014050478a4 */ /* 0x000ff2000f8e0224 */
[----:B------:R-:W1:Y:S04]  /*aca0*/  LDS.U16 R89, [UR4+0x12] ;  /* 0x00001204ff597984 */ /* 0x000e680008000400 */
[----:B------:R-:W1:Y:S04]  /*acb0*/  LDS R85, [UR4] ;  /* 0x00000004ff557984 */ /* 0x000e680008000800 */
[----:B------:R-:W1:Y:S04]  /*acc0*/  LDS R84, [UR4+0x4] ;  /* 0x00000404ff547984 */ /* 0x000e680008000800 */
[----:B------:R-:W1:Y:S04]  /*acd0*/  LDS R83, [UR4+0x8] ;  /* 0x00000804ff537984 */ /* 0x000e680008000800 */
[----:B------:R-:W1:Y:S01]  /*ace0*/  LDS R82, [UR4+0xc] ;  /* 0x00000c04ff527984 */ /* 0x000e620008000800 */
[----:B------:R-:W-:Y:S01]  /*acf0*/  @!PT LDS RZ, [RZ] ;  /* 0x00000000fffff984 */ /* 0x000fe20000000800 */
[----:B------:R-:W-:Y:S01]  /*ad00*/  @!PT LDS RZ, [RZ] ;  /* 0x00000000fffff984 */ /* 0x000fe20000000800 */
[----:B------:R-:W-:Y:S01]  /*ad10*/  @!PT LDS RZ, [RZ] ;  /* 0x00000000fffff984 */ /* 0x000fe20000000800 */
[----:B------:R-:W-:Y:S01]  /*ad20*/  @!PT LDS RZ, [RZ] ;  /* 0x00000000fffff984 */ /* 0x000fe20000000800 */
[----:B------:R5:W-:Y:S06]  /*ad30*/  MEMBAR.ALL.CTA ;  /* 0x0000000000007992 */ /* 0x000bec0000008000 */
[----:B-----5:R-:W1:Y:S01]  /*ad40*/  FENCE.VIEW.ASYNC.S ;  /* 0x00000000000073c6 */ /* 0x020e620000000000 */
[----:B------:R-:W-:Y:S05]  /*ad50*/  BRA.U UP0, `(.L_x_150) ;  /* 0x0000000100047547 */ /* 0x000fea000b800000 */
[----:B------:R-:W-:Y:S05]  /*ad60*/  BPT.TRAP 0x1 ;  /* 0x000000040000795c */ /* 0x000fea0000300000 */
.L_x_150:
[----:B------:R-:W-:Y:S01]  /*ad70*/  UIADD3 UR4, UPT, UPT, UR6, 0x260, URZ ;  /* 0x0000026006047890 */ /* 0x000fe2000fffe0ff */
[----:B------:R-:W-:Y:S01]  /*ad80*/  IMAD.WIDE R100, R17, 0xc, R98 ;  /* 0x0000000c11647825 */ /* 0x000fe200078e0262 */
[----:B------:R-:W-:Y:S01]  /*ad90*/  USHF.L.U32 UR41, UR18, 0x7, URZ ;  /* 0x0000000712297899 */ /* 0x000fe200080006ff */
[----:B------:R-:W-:Y:S01]  /*ada0*/  ISETP.NE.OR P1, PT, R94, RZ, !P2 ;  /* 0x000000ff5e00720c */ /* 0x000fe20005725670 */
[----:B------:R-:W-:Y:S01]  /*adb0*/  UPRMT UR4, UR52, 0x654, UR4 ;  /* 0x0000065434047896 */ /* 0x000fe20008000004 */
[----:B------:R-:W-:Y:S01]  /*adc0*/  BSSY.RECONVERGENT B0, `(.L_x_151) ;  /* 0x000000b000007945 */ /* 0x000fe20003800200 */
[----:B------:R-:W-:Y:S01]  /*add0*/  USHF.L.U32 UR42, UR19, 0x7, URZ ;  /* 0x00000007132a7899 */ /* 0x000fe200080006ff */
[----:B------:R-:W-:Y:S01]  /*ade0*/  LOP3.LUT P0, RZ, R81, 0x3f0, RZ, 0xc0, !PT ;  /* 0x000003f051ff7812 */ /* 0x000fe2000780c0ff */
[----:B------:R-:W-:Y:S05]  /*adf0*/  UIADD3 UR55, UPT, UPT, UR5, 0x1, URZ ;  /* 0x0000000105377890 */ /* 0x000fea000fffe0ff */
[----:B-1----:R-:W-:Y:S01]  /*ae00*/  SYNCS.ARRIVE.TRANS64.RED.A1T0 RZ, [UR4], RZ ;  /* 0x000000ffffff79a7 */ /* 0x002fe20008100404 */
[----:B------:R1:W5:Y:S02]  /*ae10*/  LDG.E R100, desc[UR50][R100.64+0x8] ;  /* 0x0000083264647981 */ /* 0x000364000c1e1900 */
[----:B------:R-:W-:Y:S05]  /*ae20*/  @P1 BRA `(.L_x_152) ;  /* 0x0000000000101947 */ /* 0x000fea0003800000 */
[----:B------:R-:W-:Y:S04]  /*ae30*/  DEPBAR {5,4,3,2,1,0} ;  /* 0x0000003f0000791a */ /* 0x000fe80000000000 */
[----:B------:R-:W2:Y:S02]  /*ae40*/  CCTL.E.C.LDCU.IV.DEEP [UR56] ;  /* 0x0000000038007540 */ /* 0x000ea40009c08000 */
[----:B--2---:R2:W-:Y:S01]  /*ae50*/  UTMACCTL.IV [UR56] ;  /* 0x00000000380079b9 */ /* 0x0045e20008000000 */
[----:B------:R-:W-:Y:S01]  /*ae60*/  NOP ;  /* 0x0000000000007918 */ /* 0x000fe20000000000 */
.L_x_152:
[----:B--2---:R-:W-:Y:S05]  /*ae70*/  BSYNC.RECONVERGENT B0 ;  /* 0x0000000000007941 */ /* 0x004fea0003800200 */
.L_x_151:
[----:B------:R-:W-:Y:S04]  /*ae80*/  BSSY.RECONVERGENT B6, `(.L_x_153) ;  /* 0x0000021000067945 */ /* 0x000fe80003800200 */
[----:B------:R-:W-:Y:S05]  /*ae90*/  @!P0 BRA `(.L_x_154) ;  /* 0x00000000007c8947 */ /* 0x000fea0003800000 */
[----:B------:R-:W2:Y:S01]  /*aea0*/  LDCU.64 UR8, c[0x4][0x80] ;  /* 0x01001000ff0877ac */ /* 0x000ea20008000a00 */
[----:B------:R-:W-:Y:S01]  /*aeb0*/  MOV R2, 0x0 ;  /* 0x0000000000027802 */ /* 0x000fe20000000f00 */
[----:B------:R-:W-:Y:S02]  /*aec0*/  HFMA2 R12, -RZ, RZ, 0, 5.9604644775390625e-08 ;  /* 0x00000001ff0c7431 */ /* 0x000fe400000001ff */
[----:B------:R-:W-:Y:S01]  /*aed0*/  IMAD.MOV.U32 R8, RZ, RZ, 0x70 ;  /* 0x00000070ff087424 */ /* 0x000fe200078e00ff */
[----:B----4-:R4:W1:Y:S01]  /*aee0*/  LDC.64 R14, c[0x4][R2] ;  /* 0x01000000020e7b82 */ /* 0x0108620000000a00 */
[----:B------:R-:W3:Y:S01]  /*aef0*/  LDCU.64 UR6, c[0x4][0x88] ;  /* 0x01001100ff0677ac */ /* 0x000ee20008000a00 */
[----:B------:R-:W-:Y:S01]  /*af00*/  IMAD.MOV.U32 R13, RZ, RZ, RZ ;  /* 0x000000ffff0d7224 */ /* 0x000fe200078e00ff */
[----:B------:R-:W3:Y:S01]  /*af10*/  LDCU.64 UR4, c[0x4][0x8] ;  /* 0x01000100ff0477ac */ /* 0x000ee20008000a00 */
[----:B--2---:R-:W-:Y:S01]  /*af20*/  MOV R5, UR9 ;  /* 0x0000000900057c02 */ /* 0x004fe20008000f00 */
[----:B------:R-:W-:Y:S01]  /*af30*/  IMAD.U32 R4, RZ, RZ, UR8 ;  /* 0x00000008ff047e24 */ /* 0x000fe2000f8e00ff */
[----:B---3--:R-:W-:Y:S01]  /*af40*/  MOV R7, UR7 ;  /* 0x0000000700077c02 */ /* 0x008fe20008000f00 */
[----:B------:R-:W-:Y:S01]  /*af50*/  IMAD.U32 R6, RZ, RZ, UR6 ;  /* 0x00000006ff067e24 */ /* 0x000fe2000f8e00ff */
[----:B------:R-:W-:Y:S01]  /*af60*/  MOV R11, UR5 ;  /* 0x00000005000b7c02 */ /* 0x000fe20008000f00 */
[----:B------:R-:W-:Y:S02]  /*af70*/  IMAD.U32 R10, RZ, RZ, UR4 ;  /* 0x00000004ff0a7e24 */ /* 0x000fe4000f8e00ff */
[----:B------:R-:W-:Y:S07]  /*af80*/  LEPC R20, `(.L_x_155) ;  /* 0x000000001014794e */ /* 0x000fee0000000000 */
[----:B-1--45:R-:W-:Y:S05]  /*af90*/  CALL.ABS.NOINC R14 ;  /* 0x000000000e007343 */ /* 0x032fea0003c00000 */
.L_x_155:
[----:B------:R-:W1:Y:S01]  /*afa0*/  LDCU.64 UR8, c[0x4][0x80] ;  /* 0x01001000ff0877ac */ /* 0x000e620008000a00 */
[----:B------:R-:W2:Y:S01]  /*afb0*/  LDC.64 R2, c[0x4][R2] ;  /* 0x0100000002027b82 */ /* 0x000ea20000000a00 */
[----:B------:R-:W-:Y:S02]  /*afc0*/  HFMA2 R12, -RZ, RZ, 0, 5.9604644775390625e-08 ;  /* 0x00000001ff0c7431 */ /* 0x000fe400000001ff */
[----:B------:R-:W-:Y:S02]  /*afd0*/  IMAD.MOV.U32 R8, RZ, RZ, 0x70 ;  /* 0x00000070ff087424 */ /* 0x000fe400078e00ff */
[----:B------:R-:W-:Y:S01]  /*afe0*/  IMAD.MOV.U32 R13, RZ, RZ, RZ ;  /* 0x000000ffff0d7224 */ /* 0x000fe200078e00ff */
[----:B------:R-:W3:Y:S01]  /*aff0*/  LDCU.64 UR6, c[0x4][0x88] ;  /* 0x01001100ff0677ac */ /* 0x000ee20008000a00 */
[----:B------:R-:W4:Y:S01]  /*b000*/  LDCU.64 UR4, c[0x4][0x8] ;  /* 0x01000100ff0477ac */ /* 0x000f220008000a00 */
[----:B-1----:R-:W-:Y:S02]  /*b010*/  MOV R4, UR8 ;  /* 0x0000000800047c02 */ /* 0x002fe40008000f00 */
[----:B------:R-:W-:Y:S02]  /*b020*/  MOV R5, UR9 ;  /* 0x0000000900057c02 */ /* 0x000fe40008000f00 */
[----:B---3--:R-:W-:Y:S01]  /*b030*/  MOV R7, UR7 ;  /* 0x0000000700077c02 */ /* 0x008fe20008000f00 */
[----:B------:R-:W-:Y:S01]  /*b040*/  IMAD.U32 R6, RZ, RZ, UR6 ;  /* 0x00000006ff067e24 */ /* 0x000fe2000f8e00ff */
[----:B----4-:R-:W-:Y:S01]  /*b050*/  MOV R11, UR5 ;  /* 0x00000005000b7c02 */ /* 0x010fe20008000f00 */
[----:B------:R-:W-:Y:S02]  /*b060*/  IMAD.U32 R10, RZ, RZ, UR4 ;  /* 0x00000004ff0a7e24 */ /* 0x000fe4000f8e00ff */
[----:B------:R-:W-:Y:S07]  /*b070*/  LEPC R20, `(.L_x_154) ;  /* 0x000000001014794e */ /* 0x000fee0000000000 */
[----:B--2---:R-:W-:Y:S05]  /*b080*/  CALL.ABS.NOINC R2 ;  /* 0x0000000002007343 */ /* 0x004fea0003c00000 */
.L_x_154:
[----:B------:R-:W-:Y:S05]  /*b090*/  BSYNC.RECONVERGENT B6 ;  /* 0x0000000000067941 */ /* 0x000fea0003800200 */
.L_x_153:
[----:B------:R-:W-:Y:S01]  /*b0a0*/  ISETP.NE.AND P0, PT, R94, RZ, PT ;  /* 0x000000ff5e00720c */ /* 0x000fe20003f05270 */
[----:B------:R-:W-:Y:S01]  /*b0b0*/  BSSY B0, `(.L_x_156) ;  /* 0x0000009000007945 */ /* 0x000fe20003800000 */
[----:B------:R-:W-:Y:S04]  /*b0c0*/  PLOP3.LUT P1, PT, PT, PT, PT, 0x8, 0x80 ;  /* 0x000000000080781c */ /* 0x000fe80003f2e170 */
[----:B-1----:R-:W-:Y:S07]  /*b0d0*/  P2R R101, PR, RZ, 0x2 ;  /* 0x00000002ff657803 */ /* 0x002fee0000000000 */
[----:B------:R-:W-:Y:S05]  /*b0e0*/  @P0 BRA `(.L_x_157) ;  /* 0x0000000000140947 */ /* 0x000fea0003800000 */
[----:B------:R-:W-:Y:S03]  /*b0f0*/  UMOV UR4, 0xffffffff ;  /* 0xffffffff00047882 */ /* 0x000fe60000000000 */
[----:B------:R-:W-:Y:S05]  /*b100*/  BRA.DIV UR4, `(.L_x_158) ;  /* 0x0000007a04a47947 */ /* 0x000fea000b800000 */
[----:B------:R-:W-:Y:S11]  /*b110*/  ELECT P6, URZ, PT ;  /* 0x0000000000ff782f */ /* 0x000ff600038c0000 */
[----:B------:R-:W-:Y:S02]  /*b120*/  @!UPT UIADD3 URZ, UPT, UPT, URZ, URZ, URZ ;  /* 0x000000fffffff290 */ /* 0x000fe4000fffe0ff */
.L_x_306:
[----:B------:R-:W-:Y:S07]  /*b130*/  P2R R101, PR, RZ, 0x40 ;  /* 0x00000040ff657803 */ /* 0x000fee0000000000 */
.L_x_157:
[----:B------:R-:W-:Y:S05]  /*b140*/  BSYNC B0 ;  /* 0x0000000000007941 */ /* 0x000fea0003800000 */
.L_x_156:
[----:B------:R-:W-:Y:S02]  /*b150*/  ISETP.NE.U32.AND P0, PT, R78, RZ, PT ;  /* 0x000000ff4e00720c */ /* 0x000fe40003f05070 */
[----:B------:R-:W-:Y:S02]  /*b160*/  LOP3.LUT R91, R91, 0x1, RZ, 0x3c, !PT ;  /* 0x000000015b5b7812 */ /* 0x000fe400078e3cff */
[----:B------:R-:W-:Y:S02]  /*b170*/  ISETP.NE.AND.EX P1, PT, R79, RZ, PT, P0 ;  /* 0x000000ff4f00720c */ /* 0x000fe40003f25300 */
[----:B------:R-:W-:Y:S04]  /*b180*/  ISETP.NE.U32.AND P0, PT, R76, RZ, PT ;  /* 0x000000ff4c00720c */ /* 0x000fe80003f05070 */
[----:B------:R-:W-:Y:S07]  /*b190*/  ISETP.NE.AND.EX P0, PT, R77, RZ, PT, P0 ;  /* 0x000000ff4d00720c */ /* 0x000fee0003f05300 */
[----:B------:R-:W1:Y:S08]  /*b1a0*/  @P1 LDC.64 R8, c[0x0][0x8b8] ;  /* 0x00022e00ff081b82 */ /* 0x000e700000000a00 */
[----:B---3--:R-:W2:Y:S02]  /*b1b0*/  @P0 LDC.64 R2, c[0x0][0x890] ;  /* 0x00022400ff020b82 */ /* 0x008ea40000000a00 */
[C---:B--2---:R-:W-:Y:S04]  /*b1c0*/  @P0 IMAD.WIDE R2, R17.reuse, 0x8, R2 ;  /* 0x0000000811020825 */ /* 0x044fe800078e0202 */
[----:B-1----:R-:W-:Y:S01]  /*b1d0*/  @P1 IMAD.WIDE R8, R17, 0x8, R8 ;  /* 0x0000000811081825 */ /* 0x002fe200078e0208 */
[----:B------:R1:W2:Y:S04]  /*b1e0*/  @P0 LDG.E.64 R4, desc[UR50][R2.64] ;  /* 0x0000003202040981 */ /* 0x0002a8000c1e1b00 */
[----:B------:R-:W3:Y:S01]  /*b1f0*/  @P1 LDG.E.64 R6, desc[UR50][R8.64] ;  /* 0x0000003208061981 */ /* 0x000ee2000c1e1b00 */
[----:B-1----:R-:W-:Y:S03]  /*b200*/  SHF.L.U32 R2, R91, 0x1f, RZ ;  /* 0x0000001f5b027819 */ /* 0x002fe600000006ff */
[----:B--2---:R1:W5:Y:S04]  /*b210*/  @P0 LD.E R48, desc[UR50][R4.64] ;  /* 0x0000003204300980 */ /* 0x004368000c101900 */
[----:B---3--:R1:W5:Y:S01]  /*b220*/  @P1 LD.E R47, desc[UR50][R6.64] ;  /* 0x00000032062f1980 */ /* 0x008362000c101900 */
[----:B------:R-:W-:Y:S05]  /*b230*/  @P0 BRA `(.L_x_159) ;  /* 0x0000000000240947 */ /* 0x000fea0003800000 */
[----:B------:R-:W-:Y:S04]  /*b240*/  ISETP.NE.U32.AND P0, PT, RZ, UR38, PT ;  /* 0x00000026ff007c0c */ /* 0x000fe8000bf05070 */
[----:B------:R-:W-:Y:S11]  /*b250*/  ISETP.NE.AND.EX P0, PT, RZ, UR39, PT, P0 ;  /* 0x00000027ff007c0c */ /* 0x000ff6000bf05300 */
[----:B------:R-:W-:Y:S02]  /*b260*/  @!UPT UIADD3 URZ, UPT, UPT, URZ, URZ, URZ ;  /* 0x000000fffffff290 */ /* 0x000fe4000fffe0ff */
[----:B------:R-:W2:Y:S08]  /*b270*/  @P0 LDC R0, c[0x0][0x898] ;  /* 0x00022600ff000b82 */ /* 0x000eb00000000800 */
[----:B-1----:R-:W1:Y:S01]  /*b280*/  @P0 LDC.64 R4, c[0x0][0x888] ;  /* 0x00022200ff040b82 */ /* 0x002e620000000a00 */
[----:B--2---:R-:W-:Y:S04]  /*b290*/  @P0 IMAD R0, R17, R0, RZ ;  /* 0x0000000011000224 */ /* 0x004fe800078e02ff */
[----:B-1----:R-:W-:Y:S05]  /*b2a0*/  @P0 IMAD.WIDE R4, R0, 0x4, R4 ;  /* 0x0000000400040825 */ /* 0x002fea00078e0204 */
[----:B-----5:R2:W5:Y:S02]  /*b2b0*/  @P0 LDG.E R48, desc[UR50][R4.64] ;  /* 0x0000003204300981 */ /* 0x020564000c1e1900 */
[----:B--2---:R-:W3:Y:S02]  /*b2c0*/  @!P0 LDC R48, c[0x0][0x880] ;  /* 0x00022000ff308b82 */ /* 0x004ee40000000800 */
.L_x_159:
        /* <DEDUP_REMOVED lines=9> */
[----:B--2---:R-:W1:Y:S02]  /*b360*/  @!P0 LDC R47, c[0x0][0x8a8] ;  /* 0x00022a00ff2f8b82 */ /* 0x004e640000000800 */
.L_x_160:
[----:B------:R-:W2:Y:S01]  /*b370*/  SYNCS.PHASECHK.TRANS64.TRYWAIT P0, [UR43+0xf0], R2 ;  /* 0x0000f002ff0075a7 */ /* 0x000ea2000800112b */
[----:B------:R-:W-:Y:S01]  /*b380*/  LEA R97, R90, UR43, 0x3 ;  /* 0x0000002b5a617c11 */ /* 0x000fe2000f8e18ff */
[----:B------:R-:W-:Y:S01]  /*b390*/  BSSY B0, `(.L_x_161) ;  /* 0x0000008000007945 */ /* 0x000fe20003800000 */
[----:B------:R-:W-:Y:S01]  /*b3a0*/  SHF.L.U32 R0, R88, 0x1f, RZ ;  /* 0x0000001f58007819 */ /* 0x000fe200000006ff */
[----:B------:R-:W-:Y:S02]  /*b3b0*/  VIADD R86, R92, UR43 ;  /* 0x0000002b5c567c36 */ /* 0x000fe40008000000 */
[----:B------:R-:W-:Y:S01]  /*b3c0*/  IMAD.MOV.U32 R71, RZ, RZ, RZ ;  /* 0x000000ffff477224 */ /* 0x000fe200078e00ff */
[----:B------:R1:W1:Y:S01]  /*b3d0*/  SYNCS.PHASECHK.TRANS64.TRYWAIT P2, [R97+URZ+0x1c0], R0 ;  /* 0x0001c000610075a7 */ /* 0x00026200080411ff */
[----:B--2---:R-:W-:Y:S05]  /*b3e0*/  @P0 BRA `(.L_x_162) ;  /* 0x0000000000080947 */ /* 0x004fea0003800000 */
[----:B------:R-:W2:Y:S02]  /*b3f0*/  SYNCS.PHASECHK.TRANS64.TRYWAIT P0, [UR43+0xf0], R2 ;  /* 0x0000f002ff0075a7 */ /* 0x000ea4000800112b */
[----:B--2---:R-:W-:Y:S05]  /*b400*/  @!P0 BRA `(.L_x_163) ;  /* 0x0000007400fc8947 */ /* 0x004fea0003800000 */
.L_x_162:
[----:B------:R-:W-:Y:S05]  /*b410*/  BSYNC B0 ;  /* 0x0000000000007941 */ /* 0x000fea0003800000 */
.L_x_161:
[----:B---3-5:R-:W-:Y:S01]  /*b420*/  FSETP.NEU.AND P0, PT, R48, RZ, PT ;  /* 0x000000ff3000720b */ /* 0x028fe20003f0d000 */
[----:B------:R-:W-:Y:S01]  /*b430*/  IMAD.MOV.U32 R70, RZ, RZ, RZ ;  /* 0x000000ffff467224 */ /* 0x000fe200078e00ff */
[----:B------:R-:W-:Y:S02]  /*b440*/  CS2R R68, SRZ ;  /* 0x0000000000447805 */ /* 0x000fe4000001ff00 */
[----:B------:R-:W-:Y:S02]  /*b450*/  CS2R R74, SRZ ;  /* 0x00000000004a7805 */ /* 0x000fe4000001ff00 */
[----:B------:R-:W-:Y:S02]  /*b460*/  CS2R R72, SRZ ;  /* 0x0000000000487805 */ /* 0x000fe4000001ff00 */
[----:B------:R-:W-:Y:S02]  /*b470*/  CS2R R62, SRZ ;  /* 0x00000000003e7805 */ /* 0x000fe4000001ff00 */
[----:B------:R-:W-:Y:S02]  /*b480*/  CS2R R60, SRZ ;  /* 0x00000000003c7805 */ /* 0x000fe4000001ff00 */
[----:B------:R-:W-:Y:S02]  /*b490*/  CS2R R58, SRZ ;  /* 0x00000000003a7805 */ /* 0x000fe4000001ff00 */
[----:B------:R-:W-:Y:S02]  /*b4a0*/  CS2R R56, SRZ ;  /* 0x0000000000387805 */ /* 0x000fe4000001ff00 */
[----:B------:R-:W-:Y:S01]  /*b4b0*/  ISETP.GE.AND P1, PT, R100, 0x1, PT ;  /* 0x000000016400780c */ /* 0x000fe20003f26270 */
[----:B------:R-:W-:Y:S01]  /*b4c0*/  IMAD R54, R90, 0x80, R93 ;  /* 0x000000805a367824 */ /* 0x000fe200078e025d */
[----:B------:R-:W-:Y:S02]  /*b4d0*/  CS2R R38, SRZ ;  /* 0x0000000000267805 */ /* 0x000fe4000001ff00 */
[----:B------:R-:W-:Y:S01]  /*b4e0*/  CS2R R36, SRZ ;  /* 0x0000000000247805 */ /* 0x000fe2000001ff00 */
[----:B--2---:R-:W-:Y:S01]  /*b4f0*/  @P0 IMAD R2, R95, 0x2, R86 ;  /* 0x000000025f020824 */ /* 0x004fe200078e0256 */
[----:B------:R-:W-:Y:S05]  /*b500*/  @P0 WARPSYNC.ALL ;  /* 0x0000000000000948 */ /* 0x000fea0003800000 */
[----:B------:R2:W3:Y:S01]  /*b510*/  @P0 LDSM.16.MT88.4 R68, [R2+0x1000] ;  /* 0x001000000244083b */ /* 0x0004e20000004200 */
[----:B------:R-:W-:Y:S02]  /*b520*/  CS2R R34, SRZ ;  /* 0x0000000000227805 */ /* 0x000fe4000001ff00 */
[----:B------:R-:W-:Y:S02]  /*b530*/  CS2R R32, SRZ ;  /* 0x0000000000207805 */ /* 0x000fe4000001ff00 */
[----:B------:R-:W-:Y:S02]  /*b540*/  CS2R R30, SRZ ;  /* 0x00000000001e7805 */ /* 0x000fe4000001ff00 */
[----:B------:R-:W-:Y:S02]  /*b550*/  CS2R R28, SRZ ;  /* 0x00000000001c7805 */ /* 0x000fe4000001ff00 */
[----:B------:R-:W-:Y:S01]  /*b560*/  CS2R R26, SRZ ;  /* 0x00000000001a7805 */ /* 0x000fe2000001ff00 */
[----:B------:R2:W2:Y:S01]  /*b570*/  @P0 LDSM.16.MT88.4 R72, [R2+0x1800] ;  /* 0x001800000248083b */ /* 0x0004a20000004200 */
[----:B------:R-:W-:Y:S02]  /*b580*/  CS2R R24, SRZ ;  /* 0x0000000000187805 */ /* 0x000fe4000001ff00 */
[----:B------:R-:W-:Y:S02]  /*b590*/  CS2R R18, SRZ ;  /* 0x0000000000127805 */ /* 0x000fe4000001ff00 */
[----:B------:R-:W-:Y:S02]  /*b5a0*/  CS2R R16, SRZ ;  /* 0x0000000000107805 */ /* 0x000fe4000001ff00 */
[----:B----4-:R-:W-:Y:S02]  /*b5b0*/  CS2R R14, SRZ ;  /* 0x00000000000e7805 */ /* 0x010fe4000001ff00 */
[----:B------:R-:W-:Y:S01]  /*b5c0*/  CS2R R12, SRZ ;  /* 0x00000000000c7805 */ /* 0x000fe2000001ff00 */
[----:B------:R4:W2:Y:S01]  /*b5d0*/  @P0 LDSM.16.MT88.4 R60, [R92+UR43+0x1000] ;  /* 0x0010002b5c3c083b */ /* 0x0008a20008004200 */
[----:B------:R-:W-:Y:S02]  /*b5e0*/  CS2R R10, SRZ ;  /* 0x00000000000a7805 */ /* 0x000fe4000001ff00 */
[----:B------:R-:W-:Y:S02]  /*b5f0*/  CS2R R8, SRZ ;  /* 0x0000000000087805 */ /* 0x000fe4000001ff00 */
[----:B-1----:R-:W-:Y:S02]  /*b600*/  CS2R R6, SRZ ;  /* 0x0000000000067805 */ /* 0x002fe4000001ff00 */
[----:B------:R-:W-:Y:S01]  /*b610*/  CS2R R4, SRZ ;  /* 0x0000000000047805 */ /* 0x000fe2000001ff00 */
[----:B------:R-:W-:Y:S01]  /*b620*/  VIADD R102, R86, 0x1000 ;  /* 0x0000100056667836 */ /* 0x000fe20000000000 */
[----:B------:R4:W1:Y:S01]  /*b630*/  @P0 LDSM.16.MT88.4 R56, [R92+UR43+0x1800] ;  /* 0x0018002b5c38083b */ /* 0x0008620008004200 */
[----:B------:R-:W-:Y:S05]  /*b640*/  @!P1 BRA `(.L_x_164) ;  /* 0x0000000000d49947 */ /* 0x000fea0003800000 */
[----:B------:R-:W-:Y:S01]  /*b650*/  SHF.R.U32.HI R3, RZ, 0x15, R54 ;  /* 0x00000015ff037819 */ /* 0x000fe20000011636 */
[----:B------:R-:W-:Y:S03]  /*b660*/  BSSY B0, `(.L_x_165) ;  /* 0x0000006000007945 */ /* 0x000fe60003800000 */
[----:B------:R-:W-:Y:S01]  /*b670*/  LOP3.LUT P0, RZ, R3, 0x3, R80, 0x48, !PT ;  /* 0x0000000303ff7812 */ /* 0x000fe20007804850 */
[----:B------:R-:W-:Y:S01]  /*b680*/  @!UPT UIADD3 URZ, UPT, UPT, URZ, URZ, URZ ;  /* 0x000000fffffff290 */ /* 0x000fe2000fffe0ff */
[----:B------:R-:W-:Y:S11]  /*b690*/  @P2 BRA `(.L_x_166) ;  /* 0x0000000000082947 */ /* 0x000ff60003800000 */
[----:B------:R-:W5:Y:S02]  /*b6a0*/  SYNCS.PHASECHK.TRANS64.TRYWAIT P1, [R97+URZ+0x1c0], R0 ;  /* 0x0001c000610075a7 */ /* 0x000f6400080211ff */
[----:B-----5:R-:W-:Y:S05]  /*b6b0*/  @!P1 BRA `(.L_x_167) ;  /* 0x0000007400689947 */ /* 0x020fea0003800000 */
.L_x_166:
[----:B------:R-:W-:Y:S05]  /*b6c0*/  BSYNC B0 ;  /* 0x0000000000007941 */ /* 0x000fea0003800000 */
.L_x_165:
[----:B------:R-:W-:Y:S05]  /*b6d0*/  @!P0 BRA `(.L_x_168) ;  /* 0x0000000000408947 */ /* 0x000fea0003800000 */
[----:B------:R-:W5:Y:S01]  /*b6e0*/  LDCU.64 UR8, c[0x4][0x70] ;  /* 0x01000e00ff0877ac */ /* 0x000f620008000a00 */
[----:B------:R-:W-:Y:S01]  /*b6f0*/  MOV R3, 0x0 ;  /* 0x0000000000037802 */ /* 0x000fe20000000f00 */
[----:B------:R-:W-:Y:S02]  /*b700*/  HFMA2 R12, -RZ, RZ, 0, 5.9604644775390625e-08 ;  /* 0x00000001ff0c7431 */ /* 0x000fe400000001ff */
[----:B------:R-:W-:Y:S02]  /*b710*/  IMAD.MOV.U32 R8, RZ, RZ, 0x192 ;  /* 0x00000192ff087424 */ /* 0x000fe400078e00ff */
[----:B------:R-:W-:Y:S01]  /*b720*/  IMAD.MOV.U32 R13, RZ, RZ, RZ ;  /* 0x000000ffff0d7224 */ /* 0x000fe200078e00ff */
[----:B------:R-:W3:Y:S01]  /*b730*/  LDCU.64 UR6, c[0x4][0x78] ;  /* 0x01000f00ff0677ac */ /* 0x000ee20008000a00 */
[----:B--2---:R-:W2:Y:S01]  /*b740*/  LDC.64 R2, c[0x4][R3] ;  /* 0x0100000003027b82 */ /* 0x004ea20000000a00 */
[----:B------:R-:W4:Y:S01]  /*b750*/  LDCU.64 UR4, c[0x4][0x10] ;  /* 0x01000200ff0477ac */ /* 0x000f220008000a00 */
[----:B-----5:R-:W-:Y:S01]  /*b760*/  MOV R5, UR9 ;  /* 0x0000000900057c02 */ /* 0x020fe20008000f00 */
[----:B------:R-:W-:Y:S01]  /*b770*/  IMAD.U32 R4, RZ, RZ, UR8 ;  /* 0x00000008ff047e24 */ /* 0x000fe2000f8e00ff */
[----:B---3--:R-:W-:Y:S01]  /*b780*/  MOV R7, UR7 ;  /* 0x0000000700077c02 */ /* 0x008fe20008000f00 */
[----:B------:R-:W-:Y:S01]  /*b790*/  IMAD.U32 R6, RZ, RZ, UR6 ;  /* 0x00000006ff067e24 */ /* 0x000fe2000f8e00ff */
[----:B----4-:R-:W-:Y:S01]  /*b7a0*/  MOV R11, UR5 ;  /* 0x00000005000b7c02 */ /* 0x010fe20008000f00 */
[----:B------:R-:W-:Y:S02]  /*b7b0*/  IMAD.U32 R10, RZ, RZ, UR4 ;  /* 0x00000004ff0a7e24 */ /* 0x000fe4000f8e00ff */
[----:B------:R-:W-:Y:S07]  /*b7c0*/  LEPC R20, `(.L_x_168) ;  /* 0x000000001014794e */ /* 0x000fee0000000000 */
[----:B-12---:R-:W-:Y:S05]  /*b7d0*/  CALL.ABS.NOINC R2 ;  /* 0x0000000002007343 */ /* 0x006fea0003c00000 */
.L_x_168:
[----:B------:R-:W-:Y:S05]  /*b7e0*/  WARPSYNC.ALL ;  /* 0x0000000000007948 */ /* 0x000fea0003800000 */
[C---:B------:R-:W-:Y:S01]  /*b7f0*/  R2UR UR4, R54.reuse ;  /* 0x00000000360472ca */ /* 0x040fe200000e0000 */
[----:B------:R-:W-:Y:S05]  /*b800*/  VIADD R3, R54, 0x100000 ;  /* 0x0010000036037836 */ /* 0x000fea0000000000 */
[----:B------:R-:W-:Y:S04]  /*b810*/  SHF.R.U32.HI R3, RZ, 0x15, R3 ;  /* 0x00000015ff037819 */ /* 0x000fe80000011603 */
[----:B------:R-:W-:Y:S03]  /*b820*/  LOP3.LUT P0, RZ, R3, 0x3, R80, 0x48, !PT ;  /* 0x0000000303ff7812 */ /* 0x000fe60007804850 */
[----:B------:R-:W1:Y:S10]  /*b830*/  LDTM.16dp256bit.x4 R24, tmem[UR4] ;  /* 0x00000004001879ee */ /* 0x000e740008120000 */
[----:B-1----:R-:W-:Y:S05]  /*b840*/  @!P0 BRA `(.L_x_169) ;  /* 0x0000000000408947 */ /* 0x002fea0003800000 */
[----:B------:R-:W1:Y:S01]  /*b850*/  LDCU.64 UR8, c[0x4][0x70] ;  /* 0x01000e00ff0877ac */ /* 0x000e620008000a00 */
[----:B------:R-:W-:Y:S01]  /*b860*/  MOV R3, 0x0 ;  /* 0x0000000000037802 */ /* 0x000fe20000000f00 */
[----:B------:R-:W-:Y:S02]  /*b870*/  HFMA2 R12, -RZ, RZ, 0, 5.9604644775390625e-08 ;  /* 0x00000001ff0c7431 */ /* 0x000fe400000001ff */
[----:B------:R-:W-:Y:S02]  /*b880*/  IMAD.MOV.U32 R8, RZ, RZ, 0x192 ;  /* 0x00000192ff087424 */ /* 0x000fe400078e00ff */
[----:B------:R-:W-:Y:S01]  /*b890*/  IMAD.MOV.U32 R13, RZ, RZ, RZ ;  /* 0x000000ffff0d7224 */ /* 0x000fe200078e00ff */
[----:B------:R-:W5:Y:S01]  /*b8a0*/  LDCU.64 UR6, c[0x4][0x78] ;  /* 0x01000f00ff0677ac */ /* 0x000f620008000a00 */
[----:B--2---:R-:W2:Y:S01]  /*b8b0*/  LDC.64 R2, c[0x4][R3] ;  /* 0x0100000003027b82 */ /* 0x004ea20000000a00 */
[----:B------:R-:W3:Y:S01]  /*b8c0*/  LDCU.64 UR4, c[0x4][0x10] ;  /* 0x01000200ff0477ac */ /* 0x000ee20008000a00 */
[----:B-1----:R-:W-:Y:S01]  /*b8d0*/  MOV R5, UR9 ;  /* 0x0000000900057c02 */ /* 0x002fe20008000f00 */
[----:B------:R-:W-:Y:S01]  /*b8e0*/  IMAD.U32 R4, RZ, RZ, UR8 ;  /* 0x00000008ff047e24 */ /* 0x000fe2000f8e00ff */
[----:B-----5:R-:W-:Y:S01]  /*b8f0*/  MOV R7, UR7 ;  /* 0x0000000700077c02 */ /* 0x020fe20008000f00 */
[----:B------:R-:W-:Y:S01]  /*b900*/  IMAD.U32 R6, RZ, RZ, UR6 ;  /* 0x00000006ff067e24 */ /* 0x000fe2000f8e00ff */
[----:B---3--:R-:W-:Y:S01]  /*b910*/  MOV R11, UR5 ;  /* 0x00000005000b7c02 */ /* 0x008fe20008000f00 */
[----:B------:R-:W-:Y:S02]  /*b920*/  IMAD.U32 R10, RZ, RZ, UR4 ;  /* 0x00000004ff0a7e24 */ /* 0x000fe4000f8e00ff */
[----:B------:R-:W-:Y:S07]  /*b930*/  LEPC R20, `(.L_x_169) ;  /* 0x000000001014794e */ /* 0x000fee0000000000 */
[----:B--2-4-:R-:W-:Y:S05]  /*b940*/  CALL.ABS.NOINC R2 ;  /* 0x0000000002007343 */ /* 0x014fea0003c00000 */
.L_x_169:
[----:B------:R-:W-:Y:S05]  /*b950*/  WARPSYNC.ALL ;  /* 0x0000000000007948 */ /* 0x000fea0003800000 */
[----:B------:R-:W-:Y:S11]  /*b960*/  R2UR UR4, R54 ;  /* 0x00000000360472ca */ /* 0x000ff600000e0000 */
[----:B------:R-:W-:Y:S02]  /*b970*/  @!UPT UIADD3 URZ, UPT, UPT, URZ, URZ, URZ ;  /* 0x000000fffffff290 */ /* 0x000fe4000fffe0ff */
[----:B------:R-:W1:Y:S02]  /*b980*/  LDTM.16dp256bit.x4 R4, tmem[UR4+0x100000] ;  /* 0x10000004000479ee */ /* 0x000e640008120000 */
[----:B-1----:R-:W-:Y:S01]  /*b990*/  NOP ;  /* 0x0000000000007918 */ /* 0x002fe20000000000 */
.L_x_164:
[--C-:B--2---:R-:W-:Y:S01]  /*b9a0*/  HADD2.F32 R49, -RZ, R60.reuse.H0_H0 ;  /* 0x2000003cff317230 */ /* 0x104fe20000004100 */
[----:B------:R-:W-:Y:S05]  /*b9b0*/  WARPSYNC.ALL ;  /* 0x0000000000007948 */ /* 0x000fea0003800000 */
[----:B------:R-:W-:Y:S01]  /*b9c0*/  LEA R55, R95, R86, 0x1 ;  /* 0x000000565f377211 */ /* 0x000fe200078e08ff */
[-C--:B------:R-:W-:Y:S01]  /*b9d0*/  FMUL R0, R24, R47.reuse ;  /* 0x0000002f18007220 */ /* 0x080fe20000400000 */
[----:B------:R-:W-:Y:S02]  /*b9e0*/  HADD2.F32 R51, -RZ, R60.H1_H1 ;  /* 0x3000003cff337230 */ /* 0x000fe40000004100 */
[-C--:B------:R-:W-:Y:S01]  /*b9f0*/  FMUL R2, R25, R47.reuse ;  /* 0x0000002f19027220 */ /* 0x080fe20000400000 */
[----:B------:R-:W-:Y:S01]  /*ba00*/  FMUL R3, R26, R47 ;  /* 0x0000002f1a037220 */ /* 0x000fe20000400000 */
[C---:B------:R-:W-:Y:S01]  /*ba10*/  FFMA R0, R48.reuse, R49, R0 ;  /* 0x0000003130007223 */ /* 0x040fe20000000000 */
[--C-:B------:R-:W-:Y:S02]  /*ba20*/  HADD2.F32 R49, -RZ, R61.reuse.H0_H0 ;  /* 0x2000003dff317230 */ /* 0x100fe40000004100 */
[----:B------:R-:W-:Y:S01]  /*ba30*/  FFMA R2, R48, R51, R2 ;  /* 0x0000003330027223 */ /* 0x000fe20000000002 */
[-C--:B------:R-:W-:Y:S01]  /*ba40*/  FMUL R20, R4, R47.reuse ;  /* 0x0000002f04147220 */ /* 0x080fe20000400000 */
[----:B------:R-:W-:Y:S02]  /*ba50*/  HADD2.F32 R51, -RZ, R61.H1_H1 ;  /* 0x3000003dff337230 */ /* 0x000fe40000004100 */
[----:B------:R-:W-:Y:S01]  /*ba60*/  FMUL R21, R5, R47 ;  /* 0x0000002f05157220 */ /* 0x000fe20000400000 */
[----:B------:R-:W-:Y:S01]  /*ba70*/  FFMA R3, R48, R49, R3 ;  /* 0x0000003130037223 */ /* 0x000fe20000000003 */
[----:B------:R-:W-:Y:S01]  /*ba80*/  F2FP.F16.F32.PACK_AB R64, R2, R0 ;  /* 0x000000000240723e */ /* 0x000fe200000000ff */
[-C--:B------:R-:W-:Y:S01]  /*ba90*/  FMUL R4, R27, R47.reuse ;  /* 0x0000002f1b047220 */ /* 0x080fe20000400000 */
[--C-:B------:R-:W-:Y:S02]  /*baa0*/  HADD2.F32 R50, -RZ, R62.reuse.H0_H0 ;  /* 0x2000003eff327230 */ /* 0x100fe40000004100 */
[-C--:B------:R-:W-:Y:S01]  /*bab0*/  FMUL R5, R28, R47.reuse ;  /* 0x0000002f1c057220 */ /* 0x080fe20000400000 */
[----:B------:R-:W-:Y:S01]  /*bac0*/  FMUL R22, R6, R47 ;  /* 0x0000002f06167220 */ /* 0x000fe20000400000 */
[----:B------:R-:W-:Y:S02]  /*bad0*/  HADD2.F32 R49, -RZ, R62.H1_H1 ;  /* 0x3000003eff317230 */ /* 0x000fe40000004100 */
[C---:B------:R-:W-:Y:S01]  /*bae0*/  FFMA R4, R48.reuse, R51, R4 ;  /* 0x0000003330047223 */ /* 0x040fe20000000004 */
[----:B------:R-:W-:Y:S01]  /*baf0*/  FFMA R5, R48, R50, R5 ;  /* 0x0000003230057223 */ /* 0x000fe20000000005 */
[--C-:B------:R-:W-:Y:S02]  /*bb00*/  HADD2.F32 R50, -RZ, R63.reuse.H0_H0 ;  /* 0x2000003fff327230 */ /* 0x100fe40000004100 */
[-C--:B------:R-:W-:Y:S01]  /*bb10*/  FMUL R6, R29, R47.reuse ;  /* 0x0000002f1d067220 */ /* 0x080fe20000400000 */
[----:B------:R-:W-:Y:S01]  /*bb20*/  FMUL R23, R7, R47 ;  /* 0x0000002f07177220 */ /* 0x000fe20000400000 */
[----:B------:R-:W-:Y:S01]  /*bb30*/  HADD2.F32 R51, -RZ, R63.H1_H1 ;  /* 0x3000003fff337230 */ /* 0x000fe20000004100 */
[----:B------:R-:W-:Y:S01]  /*bb40*/  F2FP.F16.F32.PACK_AB R65, R4, R3 ;  /* 0x000000030441723e */ /* 0x000fe200000000ff */
[----:B------:R-:W-:Y:S01]  /*bb50*/  FFMA R6, R48, R49, R6 ;  /* 0x0000003130067223 */ /* 0x000fe20000000006 */
[-C--:B------:R-:W-:Y:S01]  /*bb60*/  FMUL R24, R8, R47.reuse ;  /* 0x0000002f08187220 */ /* 0x080fe20000400000 */
[--C-:B-1----:R-:W-:Y:S02]  /*bb70*/  HADD2.F32 R49, -RZ, R56.reuse.H0_H0 ;  /* 0x20000038ff317230 */ /* 0x102fe40000004100 */
[-C--:B------:R-:W-:Y:S01]  /*bb80*/  FMUL R7, R30, R47.reuse ;  /* 0x0000002f1e077220 */ /* 0x080fe20000400000 */
[----:B------:R-:W-:Y:S01]  /*bb90*/  FMUL R8, R31, R47 ;  /* 0x0000002f1f087220 */ /* 0x000fe20000400000 */
[----:B---3--:R-:W-:Y:S01]  /*bba0*/  HADD2.F32 R52, -RZ, R69.H1_H1 ;  /* 0x30000045ff347230 */ /* 0x008fe20000004100 */
[----:B------:R-:W-:Y:S01]  /*bbb0*/  F2FP.F16.F32.PACK_AB R66, R6, R5 ;  /* 0x000000050642723e */ /* 0x000fe200000000ff */
[C---:B------:R-:W-:Y:S01]  /*bbc0*/  FFMA R7, R48.reuse, R50, R7 ;  /* 0x0000003230077223 */ /* 0x040fe20000000007 */
[----:B------:R-:W-:Y:S01]  /*bbd0*/  FFMA R8, R48, R51, R8 ;  /* 0x0000003330087223 */ /* 0x000fe20000000008 */
[----:B------:R-:W-:Y:S02]  /*bbe0*/  HADD2.F32 R51, -RZ, R56.H1_H1 ;  /* 0x30000038ff337230 */ /* 0x000fe40000004100 */
[-C--:B------:R-:W-:Y:S01]  /*bbf0*/  FMUL R25, R9, R47.reuse ;  /* 0x0000002f09197220 */ /* 0x080fe20000400000 */
[----:B------:R-:W-:Y:S01]  /*bc00*/  FMUL R9, R32, R47 ;  /* 0x0000002f20097220 */ /* 0x000fe20000400000 */
[--C-:B------:R-:W-:Y:S01]  /*bc10*/  HADD2.F32 R50, -RZ, R58.reuse.H0_H0 ;  /* 0x2000003aff327230 */ /* 0x100fe20000004100 */
[----:B------:R-:W-:Y:S01]  /*bc20*/  F2FP.F16.F32.PACK_AB R67, R8, R7 ;  /* 0x000000070843723e */ /* 0x000fe200000000ff */
[----:B------:R-:W-:Y:S01]  /*bc30*/  FMUL R40, R10, R47 ;  /* 0x0000002f0a287220 */ /* 0x000fe20000400000 */
[C---:B------:R-:W-:Y:S01]  /*bc40*/  FFMA R9, R48.reuse, R49, R9 ;  /* 0x0000003130097223 */ /* 0x040fe20000000009 */
[----:B------:R-:W-:Y:S02]  /*bc50*/  HADD2.F32 R49, -RZ, R57.H0_H0 ;  /* 0x20000039ff317230 */ /* 0x000fe40000004100 */
[-C--:B------:R-:W-:Y:S01]  /*bc60*/  FMUL R10, R33, R47.reuse ;  /* 0x0000002f210a7220 */ /* 0x080fe20000400000 */
[----:B------:R1:W-:Y:S01]  /*bc70*/  STSM.16.MT88.4 [R86+0x1000], R64 ;  /* 0x0010004056007844 */ /* 0x0003e20000004200 */
[----:B------:R-:W-:Y:S01]  /*bc80*/  FMUL R41, R11, R47 ;  /* 0x0000002f0b297220 */ /* 0x000fe20000400000 */
[----:B------:R-:W-:Y:S02]  /*bc90*/  HADD2.F32 R53, -RZ, R73.H0_H0 ;  /* 0x20000049ff357230 */ /* 0x000fe40000004100 */
[----:B------:R-:W-:Y:S01]  /*bca0*/  FFMA R10, R48, R51, R10 ;  /* 0x00000033300a7223 */ /* 0x000fe2000000000a */
[-C--:B------:R-:W-:Y:S01]  /*bcb0*/  FMUL R11, R34, R47.reuse ;  /* 0x0000002f220b7220 */ /* 0x080fe20000400000 */
[----:B------:R-:W-:Y:S02]  /*bcc0*/  HADD2.F32 R51, -RZ, R57.H1_H1 ;  /* 0x30000039ff337230 */ /* 0x000fe40000004100 */
[-C--:B------:R-:W-:Y:S01]  /*bcd0*/  FMUL R42, R12, R47.reuse ;  /* 0x0000002f0c2a7220 */ /* 0x080fe20000400000 */
[----:B------:R-:W-:Y:S01]  /*bce0*/  FMUL R43, R13, R47 ;  /* 0x0000002f0d2b7220 */ /* 0x000fe20000400000 */
[----:B------:R-:W-:Y:S01]  /*bcf0*/  FFMA R11, R48, R49, R11 ;  /* 0x00000031300b7223 */ /* 0x000fe2000000000b */
[----:B------:R-:W-:Y:S01]  /*bd00*/  HADD2.F32 R49, -RZ, R58.H1_H1 ;  /* 0x3000003aff317230 */ /* 0x000fe20000004100 */
[----:B------:R-:W-:Y:S01]  /*bd10*/  F2FP.F16.F32.PACK_AB R104, R10, R9 ;  /* 0x000000090a68723e */ /* 0x000fe200000000ff */
[-C--:B------:R-:W-:Y:S01]  /*bd20*/  FMUL R12, R35, R47.reuse ;  /* 0x0000002f230c7220 */ /* 0x080fe20000400000 */
[-C--:B------:R-:W-:Y:S01]  /*bd30*/  FMUL R44, R14, R47.reuse ;  /* 0x0000002f0e2c7220 */ /* 0x080fe20000400000 */
[-C--:B------:R-:W-:Y:S01]  /*bd40*/  FMUL R13, R36, R47.reuse ;  /* 0x0000002f240d7220 */ /* 0x080fe20000400000 */
[----:B------:R-:W-:Y:S01]  /*bd50*/  FMUL R14, R37, R47 ;  /* 0x0000002f250e7220 */ /* 0x000fe20000400000 */
[C---:B------:R-:W-:Y:S01]  /*bd60*/  FFMA R12, R48.reuse, R51, R12 ;  /* 0x00000033300c7223 */ /* 0x040fe2000000000c */
[--C-:B------:R-:W-:Y:S02]  /*bd70*/  HADD2.F32 R51, -RZ, R68.reuse.H0_H0 ;  /* 0x20000044ff337230 */ /* 0x100fe40000004100 */
[C---:B------:R-:W-:Y:S01]  /*bd80*/  FFMA R13, R48.reuse, R50, R13 ;  /* 0x00000032300d7223 */ /* 0x040fe2000000000d */
[--C-:B------:R-:W-:Y:S02]  /*bd90*/  HADD2.F32 R50, -RZ, R59.reuse.H0_H0 ;  /* 0x2000003bff327230 */ /* 0x100fe40000004100 */
[----:B------:R-:W-:Y:S01]  /*bda0*/  FFMA R14, R48, R49, R14 ;  /* 0x00000031300e7223 */ /* 0x000fe2000000000e */
[----:B------:R-:W-:Y:S02]  /*bdb0*/  HADD2.F32 R49, -RZ, R59.H1_H1 ;  /* 0x3000003bff317230 */ /* 0x000fe40000004100 */
[-C--:B------:R-:W-:Y:S01]  /*bdc0*/  FMUL R45, R15, R47.reuse ;  /* 0x0000002f0f2d7220 */ /* 0x080fe20000400000 */
[-C--:B------:R-:W-:Y:S01]  /*bdd0*/  FMUL R46, R16, R47.reuse ;  /* 0x0000002f102e7220 */ /* 0x080fe20000400000 */
[-C--:B------:R-:W-:Y:S01]  /*bde0*/  FMUL R15, R38, R47.reuse ;  /* 0x0000002f260f7220 */ /* 0x080fe20000400000 */
[-C--:B------:R-:W-:Y:S01]  /*bdf0*/  FMUL R16, R39, R47.reuse ;  /* 0x0000002f27107220 */ /* 0x080fe20000400000 */
[-C--:B------:R-:W-:Y:S01]  /*be00*/  FMUL R17, R17, R47.reuse ;  /* 0x0000002f11117220 */ /* 0x080fe20000400000 */
[----:B------:R-:W-:Y:S01]  /*be10*/  FMUL R18, R18, R47 ;  /* 0x0000002f12127220 */ /* 0x000fe20000400000 */
[C---:B------:R-:W-:Y:S01]  /*be20*/  FFMA R15, R48.reuse, R50, R15 ;  /* 0x00000032300f7223 */ /* 0x040fe2000000000f */
[----:B------:R-:W-:Y:S02]  /*be30*/  HADD2.F32 R50, -RZ, R68.H1_H1 ;  /* 0x30000044ff327230 */ /* 0x000fe40000004100 */
[C---:B------:R-:W-:Y:S01]  /*be40*/  FFMA R16, R48.reuse, R49, R16 ;  /* 0x0000003130107223 */ /* 0x040fe20000000010 */
[----:B------:R-:W-:Y:S02]  /*be50*/  HADD2.F32 R49, -RZ, R69.H0_H0 ;  /* 0x20000045ff317230 */ /* 0x000fe40000004100 */
[C---:B------:R-:W-:Y:S01]  /*be60*/  FFMA R20, R48.reuse, R51, R20 ;  /* 0x0000003330147223 */ /* 0x040fe20000000014 */
[----:B------:R-:W-:Y:S02]  /*be70*/  HADD2.F32 R51, -RZ, R71.H0_H0 ;  /* 0x20000047ff337230 */ /* 0x000fe40000004100 */
[C---:B------:R-:W-:Y:S01]  /*be80*/  FFMA R21, R48.reuse, R50, R21 ;  /* 0x0000003230157223 */ /* 0x040fe20000000015 */
[--C-:B------:R-:W-:Y:S02]  /*be90*/  HADD2.F32 R50, -RZ, R70.reuse.H1_H1 ;  /* 0x30000046ff327230 */ /* 0x100fe40000004100 */
[C---:B------:R-:W-:Y:S01]  /*bea0*/  FFMA R22, R48.reuse, R49, R22 ;  /* 0x0000003130167223 */ /* 0x040fe20000000016 */
[----:B------:R-:W-:Y:S02]  /*beb0*/  HADD2.F32 R49, -RZ, R70.H0_H0 ;  /* 0x20000046ff317230 */ /* 0x000fe40000004100 */
[----:B------:R-:W-:Y:S01]  /*bec0*/  FFMA R23, R48, R52, R23 ;  /* 0x0000003430177223 */ /* 0x000fe20000000017 */
[----:B------:R-:W-:Y:S02]  /*bed0*/  HADD2.F32 R52, -RZ, R75.H1_H1 ;  /* 0x3000004bff347230 */ /* 0x000fe40000004100 */
[----:B------:R-:W-:Y:S01]  /*bee0*/  FMUL R19, R19, R47 ;  /* 0x0000002f13137220 */ /* 0x000fe20000400000 */
[----:B------:R-:W-:Y:S01]  /*bef0*/  F2FP.F16.F32.PACK_AB R105, R12, R11 ;  /* 0x0000000b0c69723e */ /* 0x000fe200000000ff */
[C---:B------:R-:W-:Y:S01]  /*bf00*/  FFMA R24, R48.reuse, R49, R24 ;  /* 0x0000003130187223 */ /* 0x040fe20000000018 */
[C---:B------:R-:W-:Y:S01]  /*bf10*/  FFMA R25, R48.reuse, R50, R25 ;  /* 0x0000003230197223 */ /* 0x040fe20000000019 */
[----:B------:R-:W-:Y:S01]  /*bf20*/  FFMA R40, R48, R51, R40 ;  /* 0x0000003330287223 */ /* 0x000fe20000000028 */
[----:B------:R-:W-:Y:S01]  /*bf30*/  HADD2.F32 R49, -RZ, R71.H1_H1 ;  /* 0x30000047ff317230 */ /* 0x000fe20000004100 */
[----:B------:R-:W-:Y:S01]  /*bf40*/  F2FP.F16.F32.PACK_AB R106, R14, R13 ;  /* 0x0000000d0e6a723e */ /* 0x000fe200000000ff */
[--C-:B------:R-:W-:Y:S01]  /*bf50*/  HADD2.F32 R51, -RZ, R72.reuse.H0_H0 ;  /* 0x20000048ff337230 */ /* 0x100fe20000004100 */
[----:B------:R-:W-:Y:S01]  /*bf60*/  F2FP.F16.F32.PACK_AB R107, R16, R15 ;  /* 0x0000000f106b723e */ /* 0x000fe200000000ff */
[----:B------:R-:W-:Y:S02]  /*bf70*/  HADD2.F32 R50, -RZ, R72.H1_H1 ;  /* 0x30000048ff327230 */ /* 0x000fe40000004100 */
[C---:B------:R-:W-:Y:S01]  /*bf80*/  FFMA R41, R48.reuse, R49, R41 ;  /* 0x0000003130297223 */ /* 0x040fe20000000029 */
[----:B------:R-:W-:Y:S02]  /*bf90*/  HADD2.F32 R49, -RZ, R73.H1_H1 ;  /* 0x30000049ff317230 */ /* 0x000fe40000004100 */
[C---:B------:R-:W-:Y:S01]  /*bfa0*/  FFMA R42, R48.reuse, R51, R42 ;  /* 0x00000033302a7223 */ /* 0x040fe2000000002a */
[----:B------:R1:W-:Y:S01]  /*bfb0*/  STSM.16.MT88.4 [R86+0x1800], R104 ;  /* 0x0018006856007844 */ /* 0x0003e20000004200 */
[C---:B------:R-:W-:Y:S01]  /*bfc0*/  FFMA R43, R48.reuse, R50, R43 ;  /* 0x00000032302b7223 */ /* 0x040fe2000000002b */
[--C-:B------:R-:W-:Y:S02]  /*bfd0*/  HADD2.F32 R51, -RZ, R74.reuse.H0_H0 ;  /* 0x2000004aff337230 */ /* 0x100fe40000004100 */
[C---:B------:R-:W-:Y:S01]  /*bfe0*/  FFMA R44, R48.reuse, R53, R44 ;  /* 0x00000035302c7223 */ /* 0x040fe2000000002c */
[----:B------:R-:W-:Y:S02]  /*bff0*/  HADD2.F32 R50, -RZ, R74.H1_H1 ;  /* 0x3000004aff327230 */ /* 0x000fe40000004100 */
[C---:B------:R-:W-:Y:S01]  /*c000*/  FFMA R45, R48.reuse, R49, R45 ;  /* 0x00000031302d7223 */ /* 0x040fe2000000002d */
[----:B------:R-:W-:Y:S02]  /*c010*/  HADD2.F32 R53, -RZ, R75.H0_H0 ;  /* 0x2000004bff357230 */ /* 0x000fe40000004100 */
[C---:B------:R-:W-:Y:S01]  /*c020*/  FFMA R46, R48.reuse, R51, R46 ;  /* 0x00000033302e7223 */ /* 0x040fe2000000002e */
[----:B------:R-:W-:Y:S01]  /*c030*/  F2FP.F16.F32.PACK_AB R108, R21, R20 ;  /* 0x00000014156c723e */ /* 0x000fe200000000ff */
[C---:B------:R-:W-:Y:S01]  /*c040*/  FFMA R17, R48.reuse, R50, R17 ;  /* 0x0000003230117223 */ /* 0x040fe20000000011 */
[----:B------:R-:W-:Y:S01]  /*c050*/  F2FP.F16.F32.PACK_AB R109, R23, R22 ;  /* 0x00000016176d723e */ /* 0x000fe200000000ff */
[C---:B------:R-:W-:Y:S01]  /*c060*/  FFMA R18, R48.reuse, R53, R18 ;  /* 0x0000003530127223 */ /* 0x040fe20000000012 */
[----:B------:R-:W-:Y:S01]  /*c070*/  FFMA R19, R48, R52, R19 ;  /* 0x0000003430137223 */ /* 0x000fe20000000013 */
[----:B------:R-:W-:Y:S01]  /*c080*/  F2FP.F16.F32.PACK_AB R110, R25, R24 ;  /* 0x00000018196e723e */ /* 0x000fe200000000ff */
[----:B------:R-:W-:Y:S01]  /*c090*/  BSSY.RECONVERGENT B0, `(.L_x_170) ;  /* 0x000001c000007945 */ /* 0x000fe20003800200 */
[----:B------:R-:W-:Y:S02]  /*c0a0*/  F2FP.F16.F32.PACK_AB R111, R41, R40 ;  /* 0x00000028296f723e */ /* 0x000fe400000000ff */
[----:B------:R-:W-:Y:S02]  /*c0b0*/  F2FP.F16.F32.PACK_AB R112, R43, R42 ;  /* 0x0000002a2b70723e */ /* 0x000fe400000000ff */
[----:B------:R-:W-:Y:S01]  /*c0c0*/  F2FP.F16.F32.PACK_AB R113, R45, R44 ;  /* 0x0000002c2d71723e */ /* 0x000fe200000000ff */
[----:B------:R1:W-:Y:S01]  /*c0d0*/  STSM.16.MT88.4 [R55+0x1000], R108 ;  /* 0x0010006c37007844 */ /* 0x0003e20000004200 */
[----:B------:R-:W-:Y:S02]  /*c0e0*/  F2FP.F16.F32.PACK_AB R114, R17, R46 ;  /* 0x0000002e1172723e */ /* 0x000fe400000000ff */
[----:B------:R-:W-:Y:S02]  /*c0f0*/  F2FP.F16.F32.PACK_AB R115, R19, R18 ;  /* 0x000000121373723e */ /* 0x000fe400000000ff */
[----:B------:R-:W-:Y:S03]  /*c100*/  ISETP.NE.AND P0, PT, R101, RZ, PT ;  /* 0x000000ff6500720c */ /* 0x000fe60003f05270 */
[----:B------:R1:W-:Y:S01]  /*c110*/  STSM.16.MT88.4 [R55+0x1800], R112 ;  /* 0x0018007037007844 */ /* 0x0003e20000004200 */
[----:B------:R-:W-:Y:S01]  /*c120*/  @!PT LDS RZ, [RZ] ;  /* 0x00000000fffff984 */ /* 0x000fe20000000800 */
[----:B------:R-:W-:Y:S01]  /*c130*/  @!PT LDS RZ, [RZ] ;  /* 0x00000000fffff984 */ /* 0x000fe20000000800 */
[----:B------:R-:W-:Y:S01]  /*c140*/  @!PT LDS RZ, [RZ] ;  /* 0x00000000fffff984 */ /* 0x000fe20000000800 */
[----:B------:R-:W-:Y:S01]  /*c150*/  @!PT LDS RZ, [RZ] ;  /* 0x00000000fffff984 */ /* 0x000fe20000000800 */
[----:B------:R2:W-:Y:S07]  /*c160*/  MEMBAR.ALL.CTA ;  /* 0x0000000000007992 */ /* 0x0005ee0000008000 */
[----:B--2---:R-:W2:Y:S02]  /*c170*/  FENCE.VIEW.ASYNC.S ;  /* 0x00000000000073c6 */ /* 0x004ea40000000000 */
[----:B--2---:R-:W-:Y:S06]  /*c180*/  BAR.SYNC.DEFER_BLOCKING 0x1, 0x80 ;  /* 0x0042000000007b1d */ /* 0x004fec0000010000 */
[----:B------:R-:W-:Y:S05]  /*c190*/  @!P0 BRA `(.L_x_171) ;  /* 0x00000000002c8947 */ /* 0x000fea0003800000 */
[----:B------:R-:W-:Y:S02]  /*c1a0*/  UIADD3 UR7, UPT, UPT, UR43, 0x1000, URZ ;  /* 0x000010002b077890 */ /* 0x000fe4000fffe0ff */
[----:B------:R-:W-:Y:S02]  /*c1b0*/  UIADD3 UR5, UPT, UPT, UR41, 0x40, URZ ;  /* 0x0000004029057890 */ /* 0x000fe4000fffe0ff */
[----:B------:R-:W-:Y:S02]  /*c1c0*/  UIADD3 UR4, UPT, UPT, UR43, 0x2000, URZ ;  /* 0x000020002b047890 */ /* 0x000fe4000fffe0ff */
[----:B------:R-:W-:Y:S01]  /*c1d0*/  MOV R81, UR7 ;  /* 0x0000000700517c02 */ /* 0x000fe20008000f00 */
[----:B------:R-:W-:Y:S03]  /*c1e0*/  UMOV UR6, UR42 ;  /* 0x0000002a00067c82 */ /* 0x000fe60008000000 */
[----:B------:R-:W-:Y:S11]  /*c1f0*/  R2UR UR40, R81 ;  /* 0x00000000512872ca */ /* 0x000ff600000e0000 */
[----:B------:R-:W-:Y:S02]  /*c200*/  @!UPT UIADD3 URZ, UPT, UPT, URZ, URZ, URZ ;  /* 0x000000fffffff290 */ /* 0x000fe4000fffe0ff */
[----:B------:R2:W-:Y:S01]  /*c210*/  UTMASTG.2D [UR40], [UR56] ;  /* 0x00000028380073b5 */ /* 0x0005e20008008000 */
[----:B------:R2:W-:Y:S01]  /*c220*/  UTMASTG.2D [UR4], [UR56] ;  /* 0x00000004380073b5 */ /* 0x0005e20008008000 */
[----:B------:R0:W-:Y:S01]  /*c230*/  UTMACMDFLUSH ;  /* 0x00000000000079b7 */ /* 0x0001e20000000000 */
[----:B--2---:R-:W-:Y:S04]  /*c240*/  DEPBAR.LE SB0, 0x1 ;  /* 0x000080400000791a */ /* 0x004fe80000000000 */
.L_x_171:
[----:B------:R-:W-:Y:S05]  /*c250*/  BSYNC.RECONVERGENT B0 ;  /* 0x0000000000007941 */ /* 0x000fea0003800200 */
.L_x_170:
[----:B------:R-:W-:Y:S01]  /*c260*/  UISETP.NE.AND UP1, UPT, UR54, URZ, UPT ;  /* 0x000000ff3600728c */ /* 0x000fe2000bf25270 */
[----:B------:R-:W-:Y:S01]  /*c270*/  BAR.SYNC.DEFER_BLOCKING 0x1, 0x80 ;  /* 0x0042000000007b1d */ /* 0x000fe20000010000 */
[----:B------:R-:W-:Y:S01]  /*c280*/  SHF.L.U32 R0, R91, 0x1f, RZ ;  /* 0x0000001f5b007819 */ /* 0x000fe200000006ff */
[----:B------:R-:W-:Y:S03]  /*c290*/  IMAD R102, R95, 0x2, R102 ;  /* 0x000000025f667824 */ /* 0x000fe600078e0266 */
[----:B------:R-:W-:Y:S05]  /*c2a0*/  PLOP3.LUT P0, PT, PT, PT, UP1, 0x80, 0x8 ;  /* 0x000000000008781c */ /* 0x000fea0003f0f018 */
[----:B------:R-:W-:Y:S04]  /*c2b0*/  @UP1 ULEA UR4, UR53, UR43, 0x3 ;  /* 0x0000002b35041291 */ /* 0x000fe8000f8e18ff */
[----:B------:R-:W-:Y:S04]  /*c2c0*/  @UP1 UIADD3 UR4, UPT, UPT, UR4, 0x110, URZ ;  /* 0x0000011004041890 */ /* 0x000fe8000fffe0ff */
[----:B------:R-:W-:Y:S09]  /*c2d0*/  @UP1 UPRMT UR4, UR52, 0x654, UR4 ;  /* 0x0000065434041896 */ /* 0x000ff20008000004 */
[----:B------:R-:W-:Y:S01]  /*c2e0*/  @P0 SYNCS.ARRIVE.TRANS64.RED.A1T0 RZ, [UR4], RZ ;  /* 0x000000ffffff09a7 */ /* 0x000fe20008100404 */
[----:B------:R-:W-:Y:S01]  /*c2f0*/  @UP1 UIADD3 UR4, UPT, UPT, UR53, 0x1, URZ ;  /* 0x0000000135041890 */ /* 0x000fe2000fffe0ff */
[----:B------:R-:W-:Y:S01]  /*c300*/  BSSY B0, `(.L_x_172) ;  /* 0x0000008000007945 */ /* 0x000fe20003800000 */
[----:B------:R-:W-:Y:S02]  /*c310*/  FSETP.NEU.AND P0, PT, R48, RZ, PT ;  /* 0x000000ff3000720b */ /* 0x000fe40003f0d000 */
[----:B------:R-:W-:Y:S01]  /*c320*/  @UP1 UISETP.NE.AND UP0, UPT, UR4, 0x4, UPT ;  /* 0x000000040400188c */ /* 0x000fe2000bf05270 */
[----:B------:R-:W2:Y:S03]  /*c330*/  SYNCS.PHASECHK.TRANS64.TRYWAIT P1, [UR43+0xf8], R0 ;  /* 0x0000f800ff0075a7 */ /* 0x000ea6000802112b */
[----:B------:R-:W-:Y:S01]  /*c340*/  @UP1 USEL UR53, UR4, URZ, UP0 ;  /* 0x000000ff04351287 */ /* 0x000fe20008000000 */
[----:B--2---:R-:W-:Y:S11]  /*c350*/  @P1 BRA `(.L_x_173) ;  /* 0x0000000000081947 */ /* 0x004ff60003800000 */
[----:B------:R-:W2:Y:S02]  /*c360*/  SYNCS.PHASECHK.TRANS64.TRYWAIT P1, [UR43+0xf8], R0 ;  /* 0x0000f800ff0075a7 */ /* 0x000ea4000802112b */
[----:B--2---:R-:W-:Y:S05]  /*c370*/  @!P1 BRA `(.L_x_174) ;  /* 0x00000068004c9947 */ /* 0x004fea0003800000 */
.L_x_173:
[----:B------:R-:W-:Y:S05]  /*c380*/  BSYNC B0 ;  /* 0x0000000000007941 */ /* 0x000fea0003800000 */
.L_x_172:
[----:B------:R-:W-:Y:S05]  /*c390*/  @P0 WARPSYNC.ALL ;  /* 0x0000000000000948 */ /* 0x000fea0003800000 */
[----:B------:R3:W1:Y:S01]  /*c3a0*/  @P0 LDSM.16.MT88.4 R60, [R92+UR43+0x3000] ;  /* 0x0030002b5c3c083b */ /* 0x0006620008004200 */
[----:B------:R-:W-:Y:S02]  /*c3b0*/  CS2R R38, SRZ ;  /* 0x0000000000267805 */ /* 0x000fe4000001ff00 */
[----:B------:R-:W-:Y:S02]  /*c3c0*/  CS2R R36, SRZ ;  /* 0x0000000000247805 */ /* 0x000fe4000001ff00 */
[----:B------:R-:W-:Y:S01]  /*c3d0*/  CS2R R34, SRZ ;  /* 0x0000000000227805 */ /* 0x000fe2000001ff00 */
[----:B------:R3:W1:Y:S01]  /*c3e0*/  @P0 LDSM.16.MT88.4 R56, [R92+UR43+0x3800] ;  /* 0x0038002b5c38083b */ /* 0x0006620008004200 */
[----:B------:R-:W-:Y:S02]  /*c3f0*/  CS2R R32, SRZ ;  /* 0x0000000000207805 */ /* 0x000fe4000001ff00 */
[----:B------:R-:W-:Y:S02]  /*c400*/  CS2R R30, SRZ ;  /* 0x00000000001e7805 */ /* 0x000fe4000001ff00 */
[----:B------:R-:W-:Y:S01]  /*c410*/  CS2R R28, SRZ ;  /* 0x00000000001c7805 */ /* 0x000fe2000001ff00 */
[----:B------:R3:W1:Y:S01]  /*c420*/  @P0 LDSM.16.MT88.4 R68, [R102+0x2000] ;  /* 0x002000006644083b */ /* 0x0006620000004200 */
[----:B------:R-:W-:Y:S02]  /*c430*/  CS2R R26, SRZ ;  /* 0x00000000001a7805 */ /* 0x000fe4000001ff00 */
[----:B------:R-:W-:Y:S02]  /*c440*/  CS2R R24, SRZ ;  /* 0x0000000000187805 */ /* 0x000fe4000001ff00 */
[----:B------:R-:W-:Y:S01]  /*c450*/  CS2R R18, SRZ ;  /* 0x0000000000127805 */ /* 0x000fe2000001ff00 */
[----:B------:R3:W1:Y:S01]  /*c460*/  @P0 LDSM.16.MT88.4 R72, [R102+0x2800] ;  /* 0x002800006648083b */ /* 0x0006620000004200 */
[----:B------:R-:W-:Y:S02]  /*c470*/  ISETP.GE.AND P0, PT, R100, 0x1, PT ;  /* 0x000000016400780c */ /* 0x000fe40003f06270 */
[----:B------:R-:W-:Y:S02]  /*c480*/  CS2R R16, SRZ ;  /* 0x0000000000107805 */ /* 0x000fe4000001ff00 */
[----:B------:R-:W-:Y:S02]  /*c490*/  CS2R R14, SRZ ;  /* 0x00000000000e7805 */ /* 0x000fe4000001ff00 */
[----:B------:R-:W-:Y:S02]  /*c4a0*/  CS2R R12, SRZ ;  /* 0x00000000000c7805 */ /* 0x000fe4000001ff00 */
[----:B------:R-:W-:Y:S02]  /*c4b0*/  CS2R R10, SRZ ;  /* 0x00000000000a7805 */ /* 0x000fe4000001ff00 */
[----:B------:R-:W-:Y:S02]  /*c4c0*/  CS2R R8, SRZ ;  /* 0x0000000000087805 */ /* 0x000fe4000001ff00 */
[----:B------:R-:W-:Y:S02]  /*c4d0*/  CS2R R6, SRZ ;  /* 0x0000000000067805 */ /* 0x000fe4000001ff00 */
[----:B------:R-:W-:Y:S01]  /*c4e0*/  CS2R R4, SRZ ;  /* 0x0000000000047805 */ /* 0x000fe2000001ff00 */
[----:B------:R-:W-:Y:S06]  /*c4f0*/  @!P0 BRA `(.L_x_175) ;  /* 0x0000000000c48947 */ /* 0x000fec0003800000 */
[----:B--2---:R-:W-:Y:S05]  /*c500*/  VIADD R3, R54, 0x20 ;  /* 0x0000002036037836 */ /* 0x004fea0000000000 */
[----:B------:R-:W-:Y:S04]  /*c510*/  SHF.R.U32.HI R3, RZ, 0x15, R3 ;  /* 0x00000015ff037819 */ /* 0x000fe80000011603 */
[----:B------:R-:W-:Y:S11]  /*c520*/  LOP3.LUT P0, RZ, R3, 0x3, R80, 0x48, !PT ;  /* 0x0000000303ff7812 */ /* 0x000ff60007804850 */
[----:B------:R-:W-:Y:S02]  /*c530*/  @!UPT UIADD3 URZ, UPT, UPT, URZ, URZ, URZ ;  /* 0x000000fffffff290 */ /* 0x000fe4000fffe0ff */
[----:B------:R-:W-:Y:S05]  /*c540*/  @!P0 BRA `(.L_x_176) ;  /* 0x0000000000408947 */ /* 0x000fea0003800000 */
[----:B------:R-:W2:Y:S01]  /*c550*/  LDCU.64 UR8, c[0x4][0x70] ;  /* 0x01000e00ff0877ac */ /* 0x000ea20008000a00 */
[----:B------:R-:W-:Y:S01]  /*c560*/  MOV R3, 0x0 ;  /* 0x0000000000037802 */ /* 0x000fe20000000f00 */
[----:B------:R-:W-:Y:S02]  /*c570*/  HFMA2 R12, -RZ, RZ, 0, 5.9604644775390625e-08 ;  /* 0x00000001ff0c7431 */ /* 0x000fe400000001ff */
[----:B------:R-:W-:Y:S02]  /*c580*/  IMAD.MOV.U32 R8, RZ, RZ, 0x192 ;  /* 0x00000192ff087424 */ /* 0x000fe400078e00ff */
[----:B------:R-:W-:Y:S01]  /*c590*/  IMAD.MOV.U32 R13, RZ, RZ, RZ ;  /* 0x000000ffff0d7224 */ /* 0x000fe200078e00ff */
[----:B------:R-:W5:Y:S01]  /*c5a0*/  LDCU.64 UR6, c[0x4][0x78] ;  /* 0x01000f00ff0677ac */ /* 0x000f620008000a00 */
[----:B------:R-:W1:Y:S01]  /*c5b0*/  LDC.64 R2, c[0x4][R3] ;  /* 0x0100000003027b82 */ /* 0x000e620000000a00 */
[----:B------:R-:W3:Y:S01]  /*c5c0*/  LDCU.64 UR4, c[0x4][0x10] ;  /* 0x01000200ff0477ac */ /* 0x000ee20008000a00 */
[----:B--2---:R-:W-:Y:S01]  /*c5d0*/  MOV R5, UR9 ;  /* 0x0000000900057c02 */ /* 0x004fe20008000f00 */
[----:B------:R-:W-:Y:S01]  /*c5e0*/  IMAD.U32 R4, RZ, RZ, UR8 ;  /* 0x00000008ff047e24 */ /* 0x000fe2000f8e00ff */
[----:B-----5:R-:W-:Y:S01]  /*c5f0*/  MOV R7, UR7 ;  /* 0x0000000700077c02 */ /* 0x020fe20008000f00 */
[----:B------:R-:W-:Y:S01]  /*c600*/  IMAD.U32 R6, RZ, RZ, UR6 ;  /* 0x00000006ff067e24 */ /* 0x000fe2000f8e00ff */
[----:B---3--:R-:W-:Y:S01]  /*c610*/  MOV R11, UR5 ;  /* 0x00000005000b7c02 */ /* 0x008fe20008000f00 */
[----:B------:R-:W-:Y:S02]  /*c620*/  IMAD.U32 R10, RZ, RZ, UR4 ;  /* 0x00000004ff0a7e24 */ /* 0x000fe4000f8e00ff */
[----:B------:R-:W-:Y:S07]  /*c630*/  LEPC R20, `(.L_x_176) ;  /* 0x000000001014794e */ /* 0x000fee0000000000 */
[----:B-1--4-:R-:W-:Y:S05]  /*c640*/  CALL.ABS.NOINC R2 ;  /* 0x0000000002007343 */ /* 0x012fea0003c00000 */
.L_x_176:
[----:B------:R-:W-:Y:S05]  /*c650*/  WARPSYNC.ALL ;  /* 0x0000000000007948 */ /* 0x000fea0003800000 */
[C---:B------:R-:W-:Y:S01]  /*c660*/  R2UR UR4, R54.reuse ;  /* 0x00000000360472ca */ /* 0x040fe200000e0000 */
[----:B------:R-:W-:Y:S05]  /*c670*/  VIADD R3, R54, 0x100020 ;  /* 0x0010002036037836 */ /* 0x000fea0000000000 */
[----:B------:R-:W-:Y:S04]  /*c680*/  SHF.R.U32.HI R3, RZ, 0x15, R3 ;  /* 0x00000015ff037819 */ /* 0x000fe80000011603 */
[----:B------:R-:W-:Y:S03]  /*c690*/  LOP3.LUT P0, RZ, R3, 0x3, R80, 0x48, !PT ;  /* 0x0000000303ff7812 */ /* 0x000fe60007804850 */
[----:B------:R-:W2:Y:S10]  /*c6a0*/  LDTM.16dp256bit.x4 R24, tmem[UR4+0x20] ;  /* 0x00002004001879ee */ /* 0x000eb40008120000 */
[----:B--2---:R-:W-:Y:S05]  /*c6b0*/  @!P0 BRA `(.L_x_177) ;  /* 0x0000000000408947 */ /* 0x004fea0003800000 */
        /* <DEDUP_REMOVED lines=16> */
.L_x_177:
[----:B------:R-:W-:Y:S05]  /*c7c0*/  WARPSYNC.ALL ;  /* 0x0000000000007948 */ /* 0x000fea0003800000 */
[----:B------:R-:W-:Y:S11]  /*c7d0*/  R2UR UR4, R54 ;  /* 0x00000000360472ca */ /* 0x000ff600000e0000 */
[----:B------:R-:W-:Y:S02]  /*c7e0*/  @!UPT UIADD3 URZ, UPT, UPT, URZ, URZ, URZ ;  /* 0x000000fffffff290 */ /* 0x000fe4000fffe0ff */
[----:B------:R-:W2:Y:S02]  /*c7f0*/  LDTM.16dp256bit.x4 R4, tmem[UR4+0x100020] ;  /* 0x10002004000479ee */ /* 0x000ea40008120000 */
[----:B--2---:R-:W-:Y:S01]  /*c800*/  NOP ;  /* 0x0000000000007918 */ /* 0x004fe20000000000 */
.L_x_175:
[--C-:B-1----:R-:W-:Y:S01]  /*c810*/  HADD2.F32 R49, -RZ, R60.reuse.H0_H0 ;  /* 0x2000003cff317230 */ /* 0x102fe20000004100 */
[----:B------:R-:W-:Y:S05]  /*c820*/  WARPSYNC.ALL ;  /* 0x0000000000007948 */ /* 0x000fea0003800000 */
[-C--:B--2---:R-:W-:Y:S01]  /*c830*/  FMUL R0, R24, R47.reuse ;  /* 0x0000002f18007220 */ /* 0x084fe20000400000 */
        /* <DEDUP_REMOVED lines=25> */
[--C-:B------:R-:W-:Y:S02]  /*c9d0*/  HADD2.F32 R49, -RZ, R56.reuse.H0_H0 ;  /* 0x20000038ff317230 */ /* 0x100fe40000004100 */
[-C--:B------:R-:W-:Y:S01]  /*c9e0*/  FMUL R7, R30, R47.reuse ;  /* 0x0000002f1e077220 */ /* 0x080fe20000400000 */
[----:B------:R-:W-:Y:S01]  /*c9f0*/  FMUL R8, R31, R47 ;  /* 0x0000002f1f087220 */ /* 0x000fe20000400000 */
[----:B------:R-:W-:Y:S01]  /*ca00*/  HADD2.F32 R52, -RZ, R69.H1_H1 ;  /* 0x30000045ff347230 */ /* 0x000fe20000004100 */
        /* <DEDUP_REMOVED lines=96> */
[----:B------:R-:W-:Y:S01]  /*d010*/  UIADD3 UR8, UPT, UPT, UR43, 0x3000, URZ ;  /* 0x000030002b087890 */ /* 0x000fe2000fffe0ff */
[----:B------:R-:W-:Y:S01]  /*d020*/  UMOV UR9, UR41 ;  /* 0x0000002900097c82 */ /* 0x000fe20008000000 */
[----:B------:R-:W-:Y:S02]  /*d030*/  UIADD3 UR5, UPT, UPT, UR41, 0x40, URZ ;  /* 0x0000004029057890 */ /* 0x000fe4000fffe0ff */
[----:B------:R-:W-:Y:S01]  /*d040*/  UIADD3 UR4, UPT, UPT, UR43, 0x4000, URZ ;  /* 0x000040002b047890 */ /* 0x000fe2000fffe0ff */
[----:B------:R-:W-:Y:S04]  /*d050*/  UMOV UR6, UR10 ;  /* 0x0000000a00067c82 */ /* 0x000fe80008000000 */
[----:B------:R2:W-:Y:S04]  /*d060*/  UTMASTG.2D [UR8], [UR56] ;  /* 0x00000008380073b5 */ /* 0x0005e80008008000 */
[----:B------:R2:W-:Y:S01]  /*d070*/  UTMASTG.2D [UR4], [UR56] ;  /* 0x00000004380073b5 */ /* 0x0005e20008008000 */
[----:B------:R0:W-:Y:S01]  /*d080*/  UTMACMDFLUSH ;  /* 0x00000000000079b7 */ /* 0x0001e20000000000 */
[----:B--2---:R-:W-:Y:S04]  /*d090*/  DEPBAR.LE SB0, 0x1 ;  /* 0x000080400000791a */ /* 0x004fe80000000000 */
.L_x_179:
[----:B------:R-:W-:Y:S05]  /*d0a0*/  BSYNC.RECONVERGENT B0 ;  /* 0x0000000000007941 */ /* 0x000fea0003800200 */
.L_x_178:
[----:B------:R-:W-:Y:S01]  /*d0b0*/  BAR.SYNC.DEFER_BLOCKING 0x1, 0x80 ;  /* 0x0042000000007b1d */ /* 0x000fe20000010000 */
[----:B------:R-:W-:Y:S01]  /*d0c0*/  ULEA UR4, UR53, UR43, 0x3 ;  /* 0x0000002b35047291 */ /* 0x000fe2000f8e18ff */
[----:B------:R-:W-:Y:S01]  /*d0d0*/  SHF.L.U32 R3, R91, 0x1f, RZ ;  /* 0x0000001f5b037819 */ /* 0x000fe200000006ff */
[----:B------:R-:W-:Y:S01]  /*d0e0*/  UIADD3 UR40, UPT, UPT, UR53, 0x1, URZ ;  /* 0x0000000135287890 */ /* 0x000fe2000fffe0ff */
[----:B------:R-:W-:Y:S01]  /*d0f0*/  FSETP.NEU.AND P0, PT, R48, RZ, PT ;  /* 0x000000ff3000720b */ /* 0x000fe20003f0d000 */
[----:B------:R-:W-:Y:S04]  /*d100*/  UIADD3 UR4, UPT, UPT, UR4, 0x110, URZ ;  /* 0x0000011004047890 */ /* 0x000fe8000fffe0ff */
[----:B------:R-:W-:Y:S09]  /*d110*/  UPRMT UR4, UR52, 0x654, UR4 ;  /* 0x0000065434047896 */ /* 0x000ff20008000004 */
[----:B------:R-:W-:Y:S01]  /*d120*/  SYNCS.ARRIVE.TRANS64.RED.A1T0 RZ, [UR4], RZ ;  /* 0x000000ffffff79a7 */ /* 0x000fe20008100404 */
[----:B------:R-:W-:Y:S01]  /*d130*/  BSSY B0, `(.L_x_180) ;  /* 0x0000005000007945 */ /* 0x000fe20003800000 */
[----:B------:R-:W2:Y:S03]  /*d140*/  SYNCS.PHASECHK.TRANS64.TRYWAIT P1, [UR43+0x100], R3 ;  /* 0x00010003ff0075a7 */ /* 0x000ea6000802112b */
[----:B--2---:R-:W-:Y:S05]  /*d150*/  @P1 BRA `(.L_x_181) ;  /* 0x0000000000081947 */ /* 0x004fea0003800000 */
[----:B------:R-:W2:Y:S02]  /*d160*/  SYNCS.PHASECHK.TRANS64.TRYWAIT P1, [UR43+0x100], R3 ;  /* 0x00010003ff0075a7 */ /* 0x000ea4000802112b */
[----:B--2---:R-:W-:Y:S05]  /*d170*/  @!P1 BRA `(.L_x_182) ;  /* 0x0000005800e49947 */ /* 0x004fea0003800000 */
.L_x_181:
[----:B------:R-:W-:Y:S05]  /*d180*/  BSYNC B0 ;  /* 0x0000000000007941 */ /* 0x000fea0003800000 */
.L_x_180:
        /* <DEDUP_REMOVED lines=44> */
.L_x_184:
        /* <DEDUP_REMOVED lines=23> */
.L_x_185:
[----:B------:R-:W-:Y:S05]  /*d5c0*/  WARPSYNC.ALL ;  /* 0x0000000000007948 */ /* 0x000fea0003800000 */
[----:B------:R-:W-:Y:S11]  /*d5d0*/  R2UR UR4, R54 ;  /* 0x00000000360472ca */ /* 0x000ff600000e0000 */
[----:B------:R-:W-:Y:S02]  /*d5e0*/  @!UPT UIADD3 URZ, UPT, UPT, URZ, URZ, URZ ;  /* 0x000000fffffff290 */ /* 0x000fe4000fffe0ff */
[----:B------:R-:W2:Y:S02]  /*d5f0*/  LDTM.16dp256bit.x4 R4, tmem[UR4+0x100040] ;  /* 0x10004004000479ee */ /* 0x000ea40008120000 */
[----:B--2---:R-:W-:Y:S01]  /*d600*/  NOP ;  /* 0x0000000000007918 */ /* 0x004fe20000000000 */
.L_x_183:
        /* <DEDUP_REMOVED lines=137> */
.L_x_187:
[----:B------:R-:W-:Y:S05]  /*dea0*/  BSYNC.RECONVERGENT B0 ;  /* 0x0000000000007941 */ /* 0x000fea0003800200 */
.L_x_186:
[----:B------:R-:W-:Y:S01]  /*deb0*/  UISETP.NE.AND UP0, UPT, UR40, 0x4, UPT ;  /* 0x000000042800788c */ /* 0x000fe2000bf05270 */
[----:B------:R-:W-:Y:S01]  /*dec0*/  BAR.SYNC.DEFER_BLOCKING 0x1, 0x80 ;  /* 0x0042000000007b1d */ /* 0x000fe20000010000 */
[----:B------:R-:W-:Y:S02]  /*ded0*/  SHF.L.U32 R3, R91, 0x1f, RZ ;  /* 0x0000001f5b037819 */ /* 0x000fe400000006ff */
[----:B------:R-:W-:Y:S01]  /*dee0*/  USEL UR5, UR40, URZ, UP0 ;  /* 0x000000ff28057287 */ /* 0x000fe20008000000 */
[----:B------:R-:W-:Y:S03]  /*def0*/  FSETP.NEU.AND P0, PT, R48, RZ, PT ;  /* 0x000000ff3000720b */ /* 0x000fe60003f0d000 */
[----:B------:R-:W-:Y:S02]  /*df00*/  ULEA UR4, UR5, UR43, 0x3 ;  /* 0x0000002b05047291 */ /* 0x000fe4000f8e18ff */
[----:B------:R-:W-:Y:S02]  /*df10*/  UIADD3 UR5, UPT, UPT, UR5, 0x1, URZ ;  /* 0x0000000105057890 */ /* 0x000fe4000fffe0ff */
[----:B------:R-:W-:Y:S02]  /*df20*/  UIADD3 UR4, UPT, UPT, UR4, 0x110, URZ ;  /* 0x0000011004047890 */ /* 0x000fe4000fffe0ff */
[----:B------:R-:W-:Y:S02]  /*df30*/  UISETP.NE.AND UP0, UPT, UR5, 0x4, UPT ;  /* 0x000000040500788c */ /* 0x000fe4000bf05270 */
[----:B------:R-:W-:Y:S02]  /*df40*/  UPRMT UR4, UR52, 0x654, UR4 ;  /* 0x0000065434047896 */ /* 0x000fe40008000004 */
[----:B------:R-:W-:Y:S07]  /*df50*/  USEL UR53, UR5, URZ, UP0 ;  /* 0x000000ff05357287 */ /* 0x000fee0008000000 */
[----:B------:R-:W-:Y:S01]  /*df60*/  SYNCS.ARRIVE.TRANS64.RED.A1T0 RZ, [UR4], RZ ;  /* 0x000000ffffff79a7 */ /* 0x000fe20008100404 */
[----:B------:R-:W-:Y:S01]  /*df70*/  BSSY B0, `(.L_x_188) ;  /* 0x0000005000007945 */ /* 0x000fe20003800000 */
[----:B------:R-:W2:Y:S03]  /*df80*/  SYNCS.PHASECHK.TRANS64.TRYWAIT P1, [UR43+0x108], R3 ;  /* 0x00010803ff0075a7 */ /* 0x000ea6000802112b */
[----:B--2---:R-:W-:Y:S05]  /*df90*/  @P1 BRA `(.L_x_189) ;  /* 0x0000000000081947 */ /* 0x004fea0003800000 */
[----:B------:R-:W2:Y:S02]  /*dfa0*/  SYNCS.PHASECHK.TRANS64.TRYWAIT P1, [UR43+0x108], R3 ;  /* 0x00010803ff0075a7 */ /* 0x000ea4000802112b */
[----:B--2---:R-:W-:Y:S05]  /*dfb0*/  @!P1 BRA `(.L_x_190) ;  /* 0x0000004c006c9947 */ /* 0x004fea0003800000 */
.L_x_189:
[----:B------:R-:W-:Y:S05]  /*dfc0*/  BSYNC B0 ;  /* 0x0000000000007941 */ /* 0x000fea0003800000 */
.L_x_188:
        /* <DEDUP_REMOVED lines=44> */
.L_x_192:
        /* <DEDUP_REMOVED lines=23> */
.L_x_193:
[----:B------:R-:W-:Y:S05]  /*e400*/  WARPSYNC.ALL ;  /* 0x0000000000007948 */ /* 0x000fea0003800000 */
[----:B------:R-:W-:Y:S11]  /*e410*/  R2UR UR4, R54 ;  /* 0x00000000360472ca */ /* 0x000ff600000e0000 */
[----:B------:R-:W-:Y:S02]  /*e420*/  @!UPT UIADD3 URZ, UPT, UPT, URZ, URZ, URZ ;  /* 0x000000fffffff290 */ /* 0x000fe4000fffe0ff */
[----:B------:R-:W2:Y:S02]  /*e430*/  LDTM.16dp256bit.x4 R4, tmem[UR4+0x100060] ;  /* 0x10006004000479ee */ /* 0x000ea40008120000 */
[----:B--2---:R-:W-:Y:S01]  /*e440*/  NOP ;  /* 0x0000000000007918 */ /* 0x004fe20000000000 */
.L_x_191:
[--C-:B-1----:R-:W-:Y:S01]  /*e450*/  HADD2.F32 R41, -RZ, R60.reuse.H0_H0 ;  /* 0x2000003cff297230 */ /* 0x102fe20000004100 */
[----:B------:R-:W-:Y:S01]  /*e460*/  ISETP.GE.AND P0, PT, R100, 0x1, PT ;  /* 0x000000016400780c */ /* 0x000fe20003f06270 */
[-C--:B--2---:R-:W-:Y:S01]  /*e470*/  FMUL R0, R24, R47.reuse ;  /* 0x0000002f18007220 */ /* 0x084fe20000400000 */
[----:B------:R-:W-:Y:S02]  /*e480*/  HADD2.F32 R43, -RZ, R60.H1_H1 ;  /* 0x3000003cff2b7230 */ /* 0x000fe40000004100 */
[----:B------:R-:W-:Y:S01]  /*e490*/  FMUL R2, R25, R47 ;  /* 0x0000002f19027220 */ /* 0x000fe20000400000 */
[--C-:B------:R-:W-:Y:S02]  /*e4a0*/  HADD2.F32 R40, -RZ, R61.reuse.H0_H0 ;  /* 0x2000003dff287230 */ /* 0x100fe40000004100 */
[----:B------:R-:W-:Y:S01]  /*e4b0*/  FFMA R0, R48, R41, R0 ;  /* 0x0000002930007223 */ /* 0x000fe20000000000 */
[----:B------:R-:W-:Y:S01]  /*e4c0*/  FMUL R3, R26, R47 ;  /* 0x0000002f1a037220 */ /* 0x000fe20000400000 */
[----:B------:R-:W-:Y:S02]  /*e4d0*/  HADD2.F32 R45, -RZ, R61.H1_H1 ;  /* 0x3000003dff2d7230 */ /* 0x000fe40000004100 */
[C---:B------:R-:W-:Y:S01]  /*e4e0*/  FFMA R2, R48.reuse, R43, R2 ;  /* 0x0000002b30027223 */ /* 0x040fe20000000002 */
[-C--:B------:R-:W-:Y:S01]  /*e4f0*/  FMUL R20, R27, R47.reuse ;  /* 0x0000002f1b147220 */ /* 0x080fe20000400000 */
[--C-:B------:R-:W-:Y:S02]  /*e500*/  HADD2.F32 R42, -RZ, R62.reuse.H0_H0 ;  /* 0x2000003eff2a7230 */ /* 0x100fe40000004100 */
[----:B------:R-:W-:Y:S01]  /*e510*/  FFMA R3, R48, R40, R3 ;  /* 0x0000002830037223 */ /* 0x000fe20000000003 */
[----:B------:R-:W-:Y:S01]  /*e520*/  FMUL R21, R28, R47 ;  /* 0x0000002f1c157220 */ /* 0x000fe20000400000 */
[----:B------:R-:W-:Y:S01]  /*e530*/  HADD2.F32 R49, -RZ, R62.H1_H1 ;  /* 0x3000003eff317230 */ /* 0x000fe20000004100 */
[----:B------:R-:W-:Y:S01]  /*e540*/  F2FP.F16.F32.PACK_AB R104, R2, R0 ;  /* 0x000000000268723e */ /* 0x000fe200000000ff */
[----:B------:R-:W-:Y:S05]  /*e550*/  @P0 WARPSYNC.ALL ;  /* 0x0000000000000948 */ /* 0x000fea0003800000 */
[----:B------:R-:W-:Y:S01]  /*e560*/  @P0 NOP ;  /* 0x0000000000000918 */ /* 0x000fe20000000000 */
[C---:B------:R-:W-:Y:S01]  /*e570*/  FFMA R20, R48.reuse, R45, R20 ;  /* 0x0000002d30147223 */ /* 0x040fe20000000014 */
[----:B------:R-:W-:Y:S01]  /*e580*/  FFMA R21, R48, R42, R21 ;  /* 0x0000002a30157223 */ /* 0x000fe20000000015 */
[----:B------:R-:W-:Y:S01]  /*e590*/  @P0 IADD3 R97, PT, PT, R97, 0x1e0, RZ ;  /* 0x000001e061610810 */ /* 0x000fe20007ffe0ff */
[----:B------:R-:W-:Y:S01]  /*e5a0*/  FMUL R22, R29, R47 ;  /* 0x0000002f1d167220 */ /* 0x000fe20000400000 */
[--C-:B------:R-:W-:Y:S01]  /*e5b0*/  HADD2.F32 R44, -RZ, R63.reuse.H0_H0 ;  /* 0x2000003fff2c7230 */ /* 0x100fe20000004100 */
[----:B------:R-:W-:Y:S01]  /*e5c0*/  F2FP.F16.F32.PACK_AB R105, R20, R3 ;  /* 0x000000031469723e */ /* 0x000fe200000000ff */
[----:B------:R-:W-:Y:S01]  /*e5d0*/  FMUL R23, R30, R47 ;  /* 0x0000002f1e177220 */ /* 0x000fe20000400000 */
[----:B------:R-:W-:Y:S01]  /*e5e0*/  HADD2.F32 R51, -RZ, R63.H1_H1 ;  /* 0x3000003fff337230 */ /* 0x000fe20000004100 */
[----:B------:R-:W-:Y:S01]  /*e5f0*/  @P0 LOP3.LUT R97, R97, 0xfefffff8, RZ, 0xc0, !PT ;  /* 0xfefffff861610812 */ /* 0x000fe200078ec0ff */
[C---:B------:R-:W-:Y:S01]  /*e600*/  FFMA R22, R48.reuse, R49, R22 ;  /* 0x0000003130167223 */ /* 0x040fe20000000016 */
[----:B------:R-:W-:Y:S01]  /*e610*/  FFMA R23, R48, R44, R23 ;  /* 0x0000002c30177223 */ /* 0x000fe20000000017 */
[----:B------:R-:W-:Y:S01]  /*e620*/  FMUL R24, R31, R47 ;  /* 0x0000002f1f187220 */ /* 0x000fe20000400000 */
[----:B------:R-:W-:Y:S01]  /*e630*/  HADD2.F32 R46, -RZ, R56.H0_H0 ;  /* 0x20000038ff2e7230 */ /* 0x000fe20000004100 */
[----:B------:R1:W-:Y:S01]  /*e640*/  @P0 SYNCS.ARRIVE.TRANS64.RED.A1T0 RZ, [R97+URZ], RZ ;  /* 0x000000ff61ff09a7 */ /* 0x0003e200081004ff */
[----:B------:R-:W-:Y:S07]  /*e650*/  F2FP.F16.F32.PACK_AB R106, R22, R21 ;  /* 0x00000015166a723e */ /* 0x000fee00000000ff */
[----:B------:R-:W-:Y:S05]  /*e660*/  WARPSYNC.ALL ;  /* 0x0000000000007948 */ /* 0x000fea0003800000 */
[----:B------:R-:W-:Y:S01]  /*e670*/  FFMA R24, R48, R51, R24 ;  /* 0x0000003330187223 */ /* 0x000fe20000000018 */
[-C--:B------:R-:W-:Y:S01]  /*e680*/  FMUL R25, R32, R47.reuse ;  /* 0x0000002f20197220 */ /* 0x080fe20000400000 */
[----:B------:R-:W-:Y:S02]  /*e690*/  HADD2.F32 R53, -RZ, R56.H1_H1 ;  /* 0x30000038ff357230 */ /* 0x000fe40000004100 */
[----:B------:R-:W-:Y:S01]  /*e6a0*/  FMUL R26, R33, R47 ;  /* 0x0000002f211a7220 */ /* 0x000fe20000400000 */
[--C-:B------:R-:W-:Y:S01]  /*e6b0*/  HADD2.F32 R50, -RZ, R57.reuse.H0_H0 ;  /* 0x20000039ff327230 */ /* 0x100fe20000004100 */
[----:B------:R-:W-:Y:S01]  /*e6c0*/  F2FP.F16.F32.PACK_AB R107, R24, R23 ;  /* 0x00000017186b723e */ /* 0x000fe200000000ff */
[C---:B------:R-:W-:Y:S01]  /*e6d0*/  FFMA R25, R48.reuse, R46, R25 ;  /* 0x0000002e30197223 */ /* 0x040fe20000000019 */
[----:B------:R-:W-:Y:S01]  /*e6e0*/  FFMA R26, R48, R53, R26 ;  /* 0x00000035301a7223 */ /* 0x000fe2000000001a */
[-C--:B------:R-:W-:Y:S01]  /*e6f0*/  FMUL R27, R34, R47.reuse ;  /* 0x0000002f221b7220 */ /* 0x080fe20000400000 */
[----:B------:R-:W-:Y:S01]  /*e700*/  HADD2.F32 R55, -RZ, R57.H1_H1 ;  /* 0x30000039ff377230 */ /* 0x000fe20000004100 */
[----:B------:R2:W-:Y:S01]  /*e710*/  STSM.16.MT88.4 [R86+0x7000], R104 ;  /* 0x0070006856007844 */ /* 0x0005e20000004200 */
[----:B------:R-:W-:Y:S01]  /*e720*/  FMUL R28, R35, R47 ;  /* 0x0000002f231c7220 */ /* 0x000fe20000400000 */
[--C-:B------:R-:W-:Y:S01]  /*e730*/  HADD2.F32 R52, -RZ, R58.reuse.H0_H0 ;  /* 0x2000003aff347230 */ /* 0x100fe20000004100 */
[----:B------:R-:W-:Y:S01]  /*e740*/  F2FP.F16.F32.PACK_AB R108, R26, R25 ;  /* 0x000000191a6c723e */ /* 0x000fe200000000ff */
[C---:B------:R-:W-:Y:S01]  /*e750*/  FFMA R27, R48.reuse, R50, R27 ;  /* 0x00000032301b7223 */ /* 0x040fe2000000001b */
[----:B------:R-:W-:Y:S01]  /*e760*/  FFMA R28, R48, R55, R28 ;  /* 0x00000037301c7223 */ /* 0x000fe2000000001c */
[----:B------:R-:W-:Y:S01]  /*e770*/  FMUL R29, R36, R47 ;  /* 0x0000002f241d7220 */ /* 0x000fe20000400000 */
[----:B------:R-:W-:-:S02]  /*e780*/  HADD2.F32 R57, -RZ, R58.H1_H1 ;  /* 0x3000003aff397230 */ /* 0x000fc40000004100 */
[----:B------:R-:W-:Y:S01]  /*e790*/  FMUL R30, R37, R47 ;  /* 0x0000002f251e7220 */ /* 0x000fe20000400000 */
[--C-:B------:R-:W-:Y:S01]  /*e7a0*/  HADD2.F32 R54, -RZ, R59.reuse.H0_H0 ;  /* 0x2000003bff367230 */ /* 0x100fe20000004100 */
[----:B------:R-:W-:Y:S01]  /*e7b0*/  F2FP.F16.F32.PACK_AB R109, R28, R27 ;  /* 0x0000001b1c6d723e */ /* 0x000fe200000000ff */
[C---:B------:R-:W-:Y:S01]  /*e7c0*/  FFMA R29, R48.reuse, R52, R29 ;  /* 0x00000034301d7223 */ /* 0x040fe2000000001d */
        /* <DEDUP_REMOVED lines=32> */
[-C--:B------:R-:W-:Y:S01]  /*e9d0*/  FMUL R11, R11, R47.reuse ;  /* 0x0000002f0b0b7220 */ /* 0x080fe20000400000 */
[--C-:B------:R-:W-:Y:S02]  /*e9e0*/  HADD2.F32 R41, -RZ, R72.reuse.H0_H0 ;  /* 0x20000048ff297230 */ /* 0x100fe40000004100 */
[----:B------:R-:W-:Y:S01]  /*e9f0*/  FMUL R12, R12, R47 ;  /* 0x0000002f0c0c7220 */ /* 0x000fe20000400000 */
[----:B------:R-:W-:-:S02]  /*ea00*/  HADD2.F32 R64, -RZ, R72.H1_H1 ;  /* 0x30000048ff407230 */ /* 0x000fc40000004100 */
[----:B------:R-:W-:Y:S01]  /*ea10*/  FMUL R13, R13, R47 ;  /* 0x0000002f0d0d7220 */ /* 0x000fe20000400000 */
[--C-:B------:R-:W-:Y:S02]  /*ea20*/  HADD2.F32 R43, -RZ, R73.reuse.H0_H0 ;  /* 0x20000049ff2b7230 */ /* 0x100fe40000004100 */
[----:B------:R-:W-:Y:S01]  /*ea30*/  FFMA R10, R48, R67, R10 ;  /* 0x00000043300a7223 */ /* 0x000fe2000000000a */
[-C--:B------:R-:W-:Y:S01]  /*ea40*/  FMUL R14, R14, R47.reuse ;  /* 0x0000002f0e0e7220 */ /* 0x080fe20000400000 */
[----:B------:R-:W-:Y:S02]  /*ea50*/  HADD2.F32 R66, -RZ, R73.H1_H1 ;  /* 0x30000049ff427230 */ /* 0x000fe40000004100 */
[C---:B------:R-:W-:Y:S01]  /*ea60*/  FFMA R11, R48.reuse, R62, R11 ;  /* 0x0000003e300b7223 */ /* 0x040fe2000000000b */
[----:B------:R-:W-:Y:S01]  /*ea70*/  FMUL R15, R15, R47 ;  /* 0x0000002f0f0f7220 */ /* 0x000fe20000400000 */
[--C-:B------:R-:W-:Y:S02]  /*ea80*/  HADD2.F32 R69, -RZ, R74.reuse.H0_H0 ;  /* 0x2000004aff457230 */ /* 0x100fe40000004100 */
[----:B------:R-:W-:Y:S01]  /*ea90*/  FFMA R12, R48, R41, R12 ;  /* 0x00000029300c7223 */ /* 0x000fe2000000000c */
[----:B------:R-:W-:Y:S01]  /*eaa0*/  FMUL R16, R16, R47 ;  /* 0x0000002f10107220 */ /* 0x000fe20000400000 */
[----:B------:R-:W-:-:S02]  /*eab0*/  HADD2.F32 R68, -RZ, R74.H1_H1 ;  /* 0x3000004aff447230 */ /* 0x000fc40000004100 */
[C---:B------:R-:W-:Y:S01]  /*eac0*/  FFMA R13, R48.reuse, R64, R13 ;  /* 0x00000040300d7223 */ /* 0x040fe2000000000d */
[----:B------:R-:W-:Y:S01]  /*ead0*/  FMUL R17, R17, R47 ;  /* 0x0000002f11117220 */ /* 0x000fe20000400000 */
[--C-:B------:R-:W-:Y:S02]  /*eae0*/  HADD2.F32 R71, -RZ, R75.reuse.H0_H0 ;  /* 0x2000004bff477230 */ /* 0x100fe40000004100 */
[----:B------:R-:W-:Y:S01]  /*eaf0*/  FFMA R14, R48, R43, R14 ;  /* 0x0000002b300e7223 */ /* 0x000fe2000000000e */
[-C--:B------:R-:W-:Y:S01]  /*eb00*/  FMUL R18, R18, R47.reuse ;  /* 0x0000002f12127220 */ /* 0x080fe20000400000 */
[----:B------:R-:W-:Y:S02]  /*eb10*/  HADD2.F32 R70, -RZ, R75.H1_H1 ;  /* 0x3000004bff467230 */ /* 0x000fe40000004100 */
[C---:B------:R-:W-:Y:S01]  /*eb20*/  FFMA R15, R48.reuse, R66, R15 ;  /* 0x00000042300f7223 */ /* 0x040fe2000000000f */
[----:B------:R-:W-:Y:S01]  /*eb30*/  FMUL R19, R19, R47 ;  /* 0x0000002f13137220 */ /* 0x000fe20000400000 */
[C---:B------:R-:W-:Y:S01]  /*eb40*/  FFMA R16, R48.reuse, R69, R16 ;  /* 0x0000004530107223 */ /* 0x040fe20000000010 */
[C---:B------:R-:W-:Y:S01]  /*eb50*/  FFMA R17, R48.reuse, R68, R17 ;  /* 0x0000004430117223 */ /* 0x040fe20000000011 */
[C---:B------:R-:W-:Y:S01]  /*eb60*/  FFMA R18, R48.reuse, R71, R18 ;  /* 0x0000004730127223 */ /* 0x040fe20000000012 */
[----:B------:R-:W-:Y:S01]  /*eb70*/  FFMA R19, R48, R70, R19 ;  /* 0x0000004630137223 */ /* 0x000fe20000000013 */
[----:B------:R-:W-:Y:S01]  /*eb80*/  F2FP.F16.F32.PACK_AB R114, R9, R8 ;  /* 0x000000080972723e */ /* 0x000fe200000000ff */
[----:B------:R-:W-:Y:S01]  /*eb90*/  BSSY.RECONVERGENT B0, `(.L_x_194) ;  /* 0x000001d000007945 */ /* 0x000fe20003800200 */
[----:B------:R-:W-:-:S02]  /*eba0*/  F2FP.F16.F32.PACK_AB R115, R11, R10 ;  /* 0x0000000a0b73723e */ /* 0x000fc400000000ff */
[----:B------:R-:W-:Y:S02]  /*ebb0*/  F2FP.F16.F32.PACK_AB R116, R13, R12 ;  /* 0x0000000c0d74723e */ /* 0x000fe400000000ff */
[----:B------:R-:W-:Y:S01]  /*ebc0*/  F2FP.F16.F32.PACK_AB R117, R15, R14 ;  /* 0x0000000e0f75723e */ /* 0x000fe200000000ff */
[----:B------:R2:W-:Y:S01]  /*ebd0*/  STSM.16.MT88.4 [R102+0x6000], R112 ;  /* 0x0060007066007844 */ /* 0x0005e20000004200 */
[----:B------:R-:W-:Y:S02]  /*ebe0*/  F2FP.F16.F32.PACK_AB R118, R17, R16 ;  /* 0x000000101176723e */ /* 0x000fe400000000ff */
[----:B------:R-:W-:Y:S02]  /*ebf0*/  F2FP.F16.F32.PACK_AB R119, R19, R18 ;  /* 0x000000121377723e */ /* 0x000fe400000000ff */
[----:B------:R-:W-:Y:S02]  /*ec00*/  ISETP.NE.AND P2, PT, R101, RZ, PT ;  /* 0x000000ff6500720c */ /* 0x000fe40003f45270 */
[----:B-1----:R-:W-:Y:S01]  /*ec10*/  @P0 IADD3 R97, PT, PT, R90, 0x1, RZ ;  /* 0x000000015a610810 */ /* 0x002fe20007ffe0ff */
[----:B------:R2:W-:Y:S03]  /*ec20*/  STSM.16.MT88.4 [R102+0x6800], R116 ;  /* 0x0068007466007844 */ /* 0x0005e60000004200 */
[----:B------:R-:W-:Y:S01]  /*ec30*/  @P0 ISETP.NE.AND P1, PT, R97, 0x4, PT ;  /* 0x000000046100080c */ /* 0x000fe20003f25270 */
[----:B------:R-:W-:Y:S01]  /*ec40*/  @!PT LDS RZ, [RZ] ;  /* 0x00000000fffff984 */ /* 0x000fe20000000800 */
[----:B------:R-:W-:Y:S01]  /*ec50*/  @!PT LDS RZ, [RZ] ;  /* 0x00000000fffff984 */ /* 0x000fe20000000800 */
[----:B------:R-:W-:Y:S01]  /*ec60*/  @!PT LDS RZ, [RZ] ;  /* 0x00000000fffff984 */ /* 0x000fe20000000800 */
[----:B------:R-:W-:Y:S01]  /*ec70*/  @!PT LDS RZ, [RZ] ;  /* 0x00000000fffff984 */ /* 0x000fe20000000800 */
[----:B------:R1:W-:Y:S06]  /*ec80*/  MEMBAR.ALL.CTA ;  /* 0x0000000000007992 */ /* 0x0003ec0000008000 */
[----:B-1----:R-:W1:Y:S01]  /*ec90*/  FENCE.VIEW.ASYNC.S ;  /* 0x00000000000073c6 */ /* 0x002e620000000000 */
[----:B------:R-:W-:Y:S01]  /*eca0*/  @P0 SEL R101, RZ, 0x1, P1 ;  /* 0x00000001ff650807 */ /* 0x000fe20000800000 */
[----:B-1----:R-:W-:Y:S06]  /*ecb0*/  BAR.SYNC.DEFER_BLOCKING 0x1, 0x80 ;  /* 0x0042000000007b1d */ /* 0x002fec0000010000 */
        /* <DEDUP_REMOVED lines=8> */
[----:B------:R1:W-:Y:S02]  /*ed40*/  UTMASTG.2D [UR4], [UR56] ;  /* 0x00000004380073b5 */ /* 0x0003e40008008000 */
[----:B-1----:R0:W-:Y:S02]  /*ed50*/  UTMACMDFLUSH ;  /* 0x00000000000079b7 */ /* 0x0021e40000000000 */
.L_x_195:
[----:B------:R-:W-:Y:S05]  /*ed60*/  BSYNC.RECONVERGENT B0 ;  /* 0x0000000000007941 */ /* 0x000fea0003800200 */
.L_x_194:
[----:B------:R-:W-:Y:S01]  /*ed70*/  @P0 SEL R90, R97, RZ, P1 ;  /* 0x000000ff615a0207 */ /* 0x000fe20000800000 */
[----:B------:R-:W-:Y:S01]  /*ed80*/  BSSY.RECONVERGENT B0, `(.L_x_196) ;  /* 0x0000004000007945 */ /* 0x000fe20003800200 */
[----:B------:R-:W-:Y:S03]  /*ed90*/  @P0 LOP3.LUT R88, R88, R101, RZ, 0x3c, !PT ;  /* 0x0000006558580212 */ /* 0x000fe600078e3cff */
[----:B------:R-:W-:Y:S05]  /*eda0*/  @!P2 BRA `(.L_x_197) ;  /* 0x000000000004a947 */ /* 0x000fea0003800000 */
[----:B------:R-:W-:Y:S04]  /*edb0*/  DEPBAR.LE SB0, 0x1 ;  /* 0x000080400000791a */ /* 0x000fe80000000000 */
.L_x_197:
[----:B------:R-:W-:Y:S05]  /*edc0*/  BSYNC.RECONVERGENT B0 ;  /* 0x0000000000007941 */ /* 0x000fea0003800200 */
.L_x_196:
[----:B------:R-:W-:Y:S01]  /*edd0*/  UISETP.NE.AND UP1, UPT, UR54, -0x4, UPT ;  /* 0xfffffffc3600788c */ /* 0x000fe2000bf25270 */
[----:B------:R-:W-:Y:S01]  /*ede0*/  BAR.SYNC.DEFER_BLOCKING 0x1, 0x80 ;  /* 0x0042000000007b1d */ /* 0x000fe20000010000 */
[----:B------:R-:W-:Y:S01]  /*edf0*/  UISETP.NE.AND UP0, UPT, UR55, 0x8, UPT ;  /* 0x000000083700788c */ /* 0x000fe2000bf05270 */
[----:B------:R-:W-:Y:S01]  /*ee00*/  R2UR UR18, R85 ;  /* 0x00000000551272ca */ /* 0x000fe200000e0000 */
[----:B------:R-:W-:Y:S01]  /*ee10*/  UIADD3 UR54, UPT, UPT, UR54, 0x4, URZ ;  /* 0x0000000436367890 */ /* 0x000fe2000fffe0ff */
[----:B------:R-:W-:Y:S01]  /*ee20*/  R2UR UR19, R84 ;  /* 0x00000000541372ca */ /* 0x000fe200000e0000 */
[----:B------:R-:W-:Y:S01]  /*ee30*/  USEL UR6, URZ, 0x1, UP0 ;  /* 0x00000001ff067887 */ /* 0x000fe20008000000 */
[----:B------:R-:W-:Y:S01]  /*ee40*/  PLOP3.LUT P0, PT, PT, PT, UP1, 0x80, 0x8 ;  /* 0x000000000008781c */ /* 0x000fe20003f0f018 */
[----:B------:R-:W-:Y:S01]  /*ee50*/  USEL UR5, UR55, URZ, UP0 ;  /* 0x000000ff37057287 */ /* 0x000fe20008000000 */
[----:B------:R-:W-:Y:S01]  /*ee60*/  PLOP3.LUT P2, PT, PT, PT, PT, 0x8, 0x80 ;  /* 0x000000000080781c */ /* 0x000fe20003f4e170 */
[----:B------:R-:W-:Y:S01]  /*ee70*/  IMAD.MOV.U32 R17, RZ, RZ, R83 ;  /* 0x000000ffff117224 */ /* 0x000fe200078e0053 */
[----:B------:R-:W-:Y:S01]  /*ee80*/  @UP1 ULEA UR4, UR53, UR43, 0x3 ;  /* 0x0000002b35041291 */ /* 0x000fe2000f8e18ff */
[----:B------:R-:W-:Y:S03]  /*ee90*/  LOP3.LUT R87, R87, UR6, RZ, 0x3c, !PT ;  /* 0x0000000657577c12 */ /* 0x000fe6000f8e3cff */
[----:B------:R-:W-:Y:S04]  /*eea0*/  @UP1 UIADD3 UR4, UPT, UPT, UR4, 0x110, URZ ;  /* 0x0000011004041890 */ /* 0x000fe8000fffe0ff */
[----:B------:R-:W-:Y:S09]  /*eeb0*/  @UP1 UPRMT UR4, UR52, 0x654, UR4 ;  /* 0x0000065434041896 */ /* 0x000ff20008000004 */
[----:B------:R-:W-:Y:S01]  /*eec0*/  @P0 SYNCS.ARRIVE.TRANS64.RED.A1T0 RZ, [UR4], RZ ;  /* 0x000000ffffff09a7 */ /* 0x000fe20008100404 */
[----:B------:R-:W-:Y:S01]  /*eed0*/  @UP1 UIADD3 UR4, UPT, UPT, UR53, 0x1, URZ ;  /* 0x0000000135041890 */ /* 0x000fe2000fffe0ff */
[----:B------:R-:W-:Y:S03]  /*eee0*/  ISETP.NE.AND P0, PT, R82, RZ, PT ;  /* 0x000000ff5200720c */ /* 0x000fe60003f05270 */
[----:B------:R-:W-:Y:S04]  /*eef0*/  @UP1 UISETP.NE.AND UP0, UPT, UR4, 0x4, UPT ;  /* 0x000000040400188c */ /* 0x000fe8000bf05270 */
[----:B------:R-:W-:Y:S06]  /*ef00*/  @UP1 USEL UR53, UR4, URZ, UP0 ;  /* 0x000000ff04351287 */ /* 0x000fec0008000000 */
[----:B------:R-:W-:Y:S06]  /*ef10*/  @P0 BRA `(.L_x_198) ;  /* 0xffffffb800000947 */ /* 0x000fec000383ffff */
[----:B------:R-:W-:Y:S01]  /*ef20*/  ULEA UR4, UR53, UR43, 0x3 ;  /* 0x0000002b35047291 */ /* 0x000fe2000f8e18ff */
[----:B------:R-:W-:-:S04]  /*ef30*/  DEPBAR.LE SB0, 0x0 ;  /* 0x000080000000791a */ /* 0x000fc80000000000 */
[----:B------:R-:W-:-:S04]  /*ef40*/  UIADD3 UR4, UPT, UPT, UR4, 0x110, URZ ;  /* 0x0000011004047890 */ /* 0x000fc8000fffe0ff */
[----:B------:R-:W-:-:S09]  /*ef50*/  UPRMT UR4, UR52, 0x654, UR4 ;  /* 0x0000065434047896 */ /* 0x000fd20008000004 */
[----:B------:R-:W-:Y:S01]  /*ef60*/  SYNCS.ARRIVE.TRANS64.RED.A1T0 RZ, [UR4], RZ ;  /* 0x000000ffffff79a7 */ /* 0x000fe20008100404 */
[----:B------:R-:W-:Y:S05]  /*ef70*/  EXIT ;  /* 0x000000000000794d */ /* 0x000fea0003800000 */
.L_x_142:
[----:B------:R-:W-:-:S08]  /*ef80*/  NOP ;  /* 0x0000000000007918 */ /* 0x000fd00000000000 */
[----:B-1--45:R-:W-:-:S00]  /*ef90*/  USETMAXREG.DEALLOC.CTAPOOL 0x88 ;  /* 0x00000088000079c8 */ /* 0x032fc000080e0500 */
[----:B------:R-:W-:Y:S05]  /*efa0*/  EXIT ;  /* 0x000000000000794d */ /* 0x000fea0003800000 */
.L_x_337:
[----:B------:R-:W-:-:S08]  /*efb0*/  NOP ;  /* 0x0000000000007918 */ /* 0x000fd00000000000 */
[----:B-1--45:R-:W1:-:S00]  /*efc0*/  USETMAXREG.DEALLOC.CTAPOOL 0x88 ;  /* 0x00000088000079c8 */ /* 0x032e4000080e0500 */
[----:B-1----:R-:W1:Y:S01]  /*efd0*/  SHFL.IDX PT, R80, R80, RZ, 0x1f ;  /* 0x00001fff50507589 */ /* 0x002e6200000e0000 */
[----:B------:R-:W2:Y:S05]  /*efe0*/  LDCU UR18, c[0x0][0xc1c] ;  /* 0x00018380ff1277ac */ /* 0x000eaa0008000800 */
[----:B------:R-:W3:Y:S01]  /*eff0*/  LDC.64 R8, c[0x0][0x900] ;  /* 0x00024000ff087b82 */ /* 0x000ee20000000a00 */
[----:B------:R-:W-:Y:S01]  /*f000*/  BSSY.RECONVERGENT B0, `(.L_x_199) ;  /* 0x000003f000007945 */ /* 0x000fe20003800200 */
[----:B------:R-:W-:Y:S01]  /*f010*/  ELECT P0, URZ, PT ;  /* 0x0000000000ff782f */ /* 0x000fe20003800000 */
[----:B------:R-:W-:Y:S02]  /*f020*/  UMOV UR4, 0x400 ;  /* 0x0000040000047882 */ /* 0x000fe40000000000 */
[----:B------:R-:W-:-:S03]  /*f030*/  ULEA UR4, UR5, UR4, 0x18 ;  /* 0x0000000405047291 */ /* 0x000fc6000f8ec0ff */
[----:B------:R-:W4:Y:S08]  /*f040*/  LDC.64 R10, c[0x0][0x908] ;  /* 0x00024200ff0a7b82 */ /* 0x000f300000000a00 */
[----:B------:R-:W3:Y:S01]  /*f050*/  LDC.64 R4, c[0x0][0x910] ;  /* 0x00024400ff047b82 */ /* 0x000ee20000000a00 */
[----:B--2---:R-:W-:Y:S01]  /*f060*/  UIADD3 UR18, UPT, UPT, UR28, UR18, URZ ;  /* 0x000000121c127290 */ /* 0x004fe2000fffe0ff */
[----:B-1----:R-:W-:-:S06]  /*f070*/  R2UR UR7, R80 ;  /* 0x00000000500772ca */ /* 0x002fcc00000e0000 */
[----:B------:R-:W1:Y:S08]  /*f080*/  LDC.64 R6, c[0x0][0x918] ;  /* 0x00024600ff067b82 */ /* 0x000e700000000a00 */
[----:B------:R-:W2:Y:S01]  /*f090*/  LDC.64 R64, c[0x0][0x920] ;  /* 0x00024800ff407b82 */ /* 0x000ea20000000a00 */
[----:B------:R-:W-:Y:S02]  /*f0a0*/  USHF.R.U32.HI UR6, URZ, 0x3, UR7 ;  /* 0x00000003ff067899 */ /* 0x000fe40008011607 */
[----:B------:R-:W-:-:S02]  /*f0b0*/  ULEA UR20, UR7, UR4, 0x9 ;  /* 0x0000000407147291 */ /* 0x000fc4000f8e48ff */
[----:B------:R-:W-:-:S06]  /*f0c0*/  ULOP3.LUT UR6, UR6, 0x1, URZ, 0xc0, !UPT ;  /* 0x0000000106067892 */ /* 0x000fcc000f8ec0ff */
[----:B------:R-:W-:Y:S01]  /*f0d0*/  IMAD.U32 R0, RZ, RZ, UR6 ;  /* 0x00000006ff007e24 */ /* 0x000fe2000f8e00ff */
[----:B------:R-:W-:Y:S06]  /*f0e0*/  @!P0 BRA `(.L_x_200) ;  /* 0x0000000000c08947 */ /* 0x000fec0003800000 */
[----:B------:R-:W5:Y:S08]  /*f0f0*/  LDC.64 R20, c[0x0][0x400] ;  /* 0x00010000ff147b82 */ /* 0x000f700000000a00 */
[----:B------:R-:W5:Y:S08]  /*f100*/  LDC.64 R22, c[0x0][0x408] ;  /* 0x00010200ff167b82 */ /* 0x000f700000000a00 */
[----:B------:R-:W4:Y:S08]  /*f110*/  LDC.64 R16, c[0x0][0x410] ;  /* 0x00010400ff107b82 */ /* 0x000f300000000a00 */
[----:B------:R-:W4:Y:S08]  /*f120*/  LDC.64 R18, c[0x0][0x418] ;  /* 0x00010600ff127b82 */ /* 0x000f300000000a00 */
[----:B------:R-:W3:Y:S01]  /*f130*/  LDC.64 R12, c[0x0][0x420] ;  /* 0x00010800ff0c7b82 */ /* 0x000ee20000000a00 */
[----:B-----5:R5:W-:Y:S07]  /*f140*/  STS.128 [UR20+-0x900], R20 ;  /* 0xfff70014ff007988 */ /* 0x020bee0008000c14 */
[----:B------:R-:W3:Y:S01]  /*f150*/  LDC.64 R14, c[0x0][0x428] ;  /* 0x00010a00ff0e7b82 */ /* 0x000ee20000000a00 */
[----:B----4-:R4:W-:Y:S07]  /*f160*/  STS.128 [UR20+-0x8f0], R16 ;  /* 0xfff71010ff007988 */ /* 0x0109ee0008000c14 */
[----:B------:R-:W1:Y:S08]  /*f170*/  LDC.64 R60, c[0x0][0x430] ;  /* 0x00010c00ff3c7b82 */ /* 0x000e700000000a00 */
[----:B------:R-:W1:Y:S01]  /*f180*/  LDC.64 R62, c[0x0][0x438] ;  /* 0x00010e00ff3e7b82 */ /* 0x000e620000000a00 */
[----:B---3--:R3:W-:Y:S07]  /*f190*/  STS.128 [UR20+-0x8e0], R12 ;  /* 0xfff7200cff007988 */ /* 0x0087ee0008000c14 */
[----:B------:R-:W2:Y:S08]  /*f1a0*/  LDC.64 R56, c[0x0][0x440] ;  /* 0x00011000ff387b82 */ /* 0x000eb00000000a00 */
[----:B------:R-:W2:Y:S08]  /*f1b0*/  LDC.64 R58, c[0x0][0x448] ;  /* 0x00011200ff3a7b82 */ /* 0x000eb00000000a00 */
[----:B------:R-:W5:Y:S01]  /*f1c0*/  LDC.64 R52, c[0x0][0x450] ;  /* 0x00011400ff347b82 */ /* 0x000f620000000a00 */
[----:B-1----:R1:W-:Y:S07]  /*f1d0*/  STS.128 [UR20+-0x8d0], R60 ;  /* 0xfff7303cff007988 */ /* 0x0023ee0008000c14 */
[----:B------:R-:W5:Y:S08]  /*f1e0*/  LDC.64 R54, c[0x0][0x458] ;  /* 0x00011600ff367b82 */ /* 0x000f700000000a00 */
[----:B------:R-:W4:Y:S01]  /*f1f0*/  LDC.64 R48, c[0x0][0x460] ;  /* 0x00011800ff307b82 */ /* 0x000f220000000a00 */
[----:B--2---:R1:W-:Y:S07]  /*f200*/  STS.128 [UR20+-0x8c0], R56 ;  /* 0xfff74038ff007988 */ /* 0x0043ee0008000c14 */
[----:B------:R-:W4:Y:S08]  /*f210*/  LDC.64 R50, c[0x0][0x468] ;  /* 0x00011a00ff327b82 */ /* 0x000f300000000a00 */
[----:B------:R-:W2:Y:S01]  /*f220*/  LDC.64 R44, c[0x0][0x470] ;  /* 0x00011c00ff2c7b82 */ /* 0x000ea20000000a00 */
[----:B-----5:R1:W-:Y:S07]  /*f230*/  STS.128 [UR20+-0x8b0], R52 ;  /* 0xfff75034ff007988 */ /* 0x0203ee0008000c14 */
[----:B------:R-:W2:Y:S08]  /*f240*/  LDC.64 R46, c[0x0][0x478] ;  /* 0x00011e00ff2e7b82 */ /* 0x000eb00000000a00 */
[----:B------:R-:W5:Y:S01]  /*f250*/  LDC.64 R40, c[0x0][0x500] ;  /* 0x00014000ff287b82 */ /* 0x000f620000000a00 */
[----:B----4-:R1:W-:Y:S07]  /*f260*/  STS.128 [UR20+-0x8a0], R48 ;  /* 0xfff76030ff007988 */ /* 0x0103ee0008000c14 */
        /* <DEDUP_REMOVED lines=19> */
[----:B---3--:R-:W3:Y:S01]  /*f3a0*/  LDC.64 R12, c[0x0][0x570] ;  /* 0x00015c00ff0c7b82 */ /* 0x008ee20000000a00 */
[----:B--2---:R1:W-:Y:S07]  /*f3b0*/  STS.128 [UR20+-0x830], R20 ;  /* 0xfff7d014ff007988 */ /* 0x0043ee0008000c14 */
[----:B------:R-:W3:Y:S01]  /*f3c0*/  LDC.64 R14, c[0x0][0x578] ;  /* 0x00015e00ff0e7b82 */ /* 0x000ee20000000a00 */
[----:B-----5:R1:W-:Y:S04]  /*f3d0*/  STS.128 [UR20+-0x820], R16 ;  /* 0xfff7e010ff007988 */ /* 0x0203e80008000c14 */
[----:B---3--:R1:W-:Y:S02]  /*f3e0*/  STS.128 [UR20+-0x810], R12 ;  /* 0xfff7f00cff007988 */ /* 0x0083e40008000c14 */
.L_x_200:
[----:B------:R-:W-:Y:S05]  /*f3f0*/  BSYNC.RECONVERGENT B0 ;  /* 0x0000000000007941 */ /* 0x000fea0003800200 */
.L_x_199:
[----:B-1----:R-:W1:Y:S01]  /*f400*/  LDC.64 R16, c[0x0][0x960] ;  /* 0x00025800ff107b82 */ /* 0x002e620000000a00 */
[----:B------:R-:W-:Y:S01]  /*f410*/  ELECT P1, URZ, PT ;  /* 0x0000000000ff782f */ /* 0x000fe20003820000 */
[----:B------:R-:W-:-:S06]  /*f420*/  NOP ;  /* 0x0000000000007918 */ /* 0x000fcc0000000000 */
[----:B------:R-:W1:Y:S01]  /*f430*/  LDC.64 R18, c[0x0][0x968] ;  /* 0x00025a00ff127b82 */ /* 0x000e620000000a00 */
[----:B------:R-:W-:Y:S01]  /*f440*/  ELECT P0, URZ, PT ;  /* 0x0000000000ff782f */ /* 0x000fe20003800000 */
[----:B------:R-:W-:Y:S02]  /*f450*/  ULOP3.LUT UR7, UR7, 0x7, URZ, 0xc0, !UPT ;  /* 0x0000000707077892 */ /* 0x000fe4000f8ec0ff */
[----:B------:R-:W-:Y:S02]  /*f460*/  UIMAD UR9, UR28, 0xe, URZ ;  /* 0x0000000e1c0978a4 */ /* 0x000fe4000f8e02ff */
[----:B---34-:R-:W-:Y:S01]  /*f470*/  @P1 STS.128 [UR20+-0xa00], R8 ;  /* 0xfff60008ff001988 */ /* 0x018fe20008000c14 */
[----:B------:R-:W-:Y:S01]  /*f480*/  UIMAD UR19, UR18, 0xe, URZ ;  /* 0x0000000e121378a4 */ /* 0x000fe2000f8e02ff */
[----:B------:R-:W3:Y:S01]  /*f490*/  LDC.64 R12, c[0x0][0x970] ;  /* 0x00025c00ff0c7b82 */ /* 0x000ee20000000a00 */
[----:B------:R-:W-:Y:S01]  /*f4a0*/  UIADD3 UR23, UPT, UPT, UR20, -0x900, URZ ;  /* 0xfffff70014177890 */ /* 0x000fe2000fffe0ff */
[----:B------:R-:W-:Y:S01]  /*f4b0*/  @P1 STS.128 [UR20+-0x9f0], R4 ;  /* 0xfff61004ff001988 */ /* 0x000fe20008000c14 */
[----:B------:R-:W-:-:S02]  /*f4c0*/  UIADD3 UR22, UPT, UPT, UR20, -0x880, URZ ;  /* 0xfffff78014167890 */ /* 0x000fc4000fffe0ff */
[----:B------:R-:W-:Y:S02]  /*f4d0*/  UIADD3 UR21, UPT, UPT, UR20, -0xa00, URZ ;  /* 0xfffff60014157890 */ /* 0x000fe4000fffe0ff */
[----:B------:R-:W-:Y:S01]  /*f4e0*/  UIMAD UR28, UR28, 0x19, URZ ;  /* 0x000000191c1c78a4 */ /* 0x000fe2000f8e02ff */
[----:B------:R-:W3:Y:S01]  /*f4f0*/  LDC.64 R14, c[0x0][0x978] ;  /* 0x00025e00ff0e7b82 */ /* 0x000ee20000000a00 */
[----:B------:R-:W4:Y:S01]  /*f500*/  LDCU.64 UR10, c[0x0][0xb18] ;  /* 0x00016300ff0a77ac */ /* 0x000f220008000a00 */
[----:B------:R-:W1:Y:S06]  /*f510*/  LDCU.64 UR12, c[0x0][0xb20] ;  /* 0x00016400ff0c77ac */ /* 0x000e6c0008000a00 */
[----:B------:R-:W2:Y:S01]  /*f520*/  LDC.64 R66, c[0x0][0x928] ;  /* 0x00024a00ff427b82 */ /* 0x000ea20000000a00 */
[----:B-1----:R1:W-:Y:S01]  /*f530*/  @P1 STS.128 [UR20+-0x9a0], R16 ;  /* 0xfff66010ff001988 */ /* 0x0023e20008000c14 */
[----:B------:R-:W1:Y:S01]  /*f540*/  LDCU.64 UR16, c[0x0][0x820] ;  /* 0x00010400ff1077ac */ /* 0x000e620008000a00 */
[----:B------:R-:W1:Y:S05]  /*f550*/  LDCU.64 UR14, c[0x0][0xb00] ;  /* 0x00016000ff0e77ac */ /* 0x000e6a0008000a00 */
[----:B------:R-:W5:Y:S01]  /*f560*/  LDC.64 R28, c[0x0][0x930] ;  /* 0x00024c00ff1c7b82 */ /* 0x000f620000000a00 */
[----:B------:R-:W-:Y:S01]  /*f570*/  UIMAD UR18, UR18, 0x19, URZ ;  /* 0x00000019121278a4 */ /* 0x000fe2000f8e02ff */
[----:B------:R-:W-:-:S06]  /*f580*/  UMOV UR8, UR7 ;  /* 0x0000000700087c82 */ /* 0x000fcc0008000000 */
[----:B------:R-:W5:Y:S01]  /*f590*/  LDC.64 R30, c[0x0][0x938] ;  /* 0x00024e00ff1e7b82 */ /* 0x000f620000000a00 */
[----:B---3--:R3:W-:Y:S07]  /*f5a0*/  @P1 STS.128 [UR20+-0x990], R12 ;  /* 0xfff6700cff001988 */ /* 0x0087ee0008000c14 */
[----:B------:R-:W4:Y:S01]  /*f5b0*/  LDC.64 R24, c[0x0][0x940] ;  /* 0x00025000ff187b82 */ /* 0x000f220000000a00 */
[----:B--2---:R2:W-:Y:S01]  /*f5c0*/  @P1 STS.128 [UR20+-0x9e0], R64 ;  /* 0xfff62040ff001988 */ /* 0x0045e20008000c14 */
[----:B-1----:R-:W-:-:S06]  /*f5d0*/  LOP3.LUT R17, R0, 0x1, RZ, 0x3c, !PT ;  /* 0x0000000100117812 */ /* 0x002fcc00078e3cff */
[----:B------:R-:W4:Y:S08]  /*f5e0*/  LDC.64 R26, c[0x0][0x948] ;  /* 0x00025200ff1a7b82 */ /* 0x000f300000000a00 */
[----:B------:R-:W1:Y:S01]  /*f5f0*/  LDC.64 R20, c[0x0][0x950] ;  /* 0x00025400ff147b82 */ /* 0x000e620000000a00 */
[----:B-----5:R2:W-:Y:S07]  /*f600*/  @P1 STS.128 [UR20+-0x9d0], R28 ;  /* 0xfff6301cff001988 */ /* 0x0205ee0008000c14 */
[----:B------:R-:W1:Y:S08]  /*f610*/  LDC.64 R22, c[0x0][0x958] ;  /* 0x00025600ff167b82 */ /* 0x000e700000000a00 */
[----:B------:R-:W5:Y:S01]  /*f620*/  LDC.64 R52, c[0x0][0xa00] ;  /* 0x00028000ff347b82 */ /* 0x000f620000000a00 */
[----:B----4-:R2:W-:Y:S07]  /*f630*/  @P1 STS.128 [UR20+-0x9c0], R24 ;  /* 0xfff64018ff001988 */ /* 0x0105ee0008000c14 */
[----:B------:R-:W5:Y:S08]  /*f640*/  LDC.64 R54, c[0x0][0xa08] ;  /* 0x00028200ff367b82 */ /* 0x000f700000000a00 */
[----:B------:R-:W4:Y:S01]  /*f650*/  LDC.64 R48, c[0x0][0xa10] ;  /* 0x00028400ff307b82 */ /* 0x000f220000000a00 */
[----:B-1----:R2:W-:Y:S01]  /*f660*/  @P1 STS.128 [UR20+-0x9b0], R20 ;  /* 0xfff65014ff001988 */ /* 0x0025e20008000c14 */
[----:B------:R-:W-:-:S06]  /*f670*/  NOP ;  /* 0x0000000000007918 */ /* 0x000fcc0000000000 */
        /* <DEDUP_REMOVED lines=8> */
[----:B-1----:R2:W-:Y:S07]  /*f700*/  @P0 STS.128 [UR20+-0x960], R44 ;  /* 0xfff6a02cff000988 */ /* 0x0025ee0008000c14 */
        /* <DEDUP_REMOVED lines=12> */
[----:B---3--:R-:W3:Y:S08]  /*f7d0*/  LDC.64 R12, c[0x0][0xb08] ;  /* 0x0002c200ff0c7b82 */ /* 0x008ef00000000a00 */
[----:B------:R-:W1:Y:S01]  /*f7e0*/  LDC.64 R2, c[0x0][0xb10] ;  /* 0x0002c400ff027b82 */ /* 0x000e620000000a00 */
[----:B----4-:R2:W-:Y:S01]  /*f7f0*/  @P0 STS.128 [UR20+-0x910], R4 ;  /* 0xfff6f004ff000988 */ /* 0x0105e20008000c14 */
[----:B------:R-:W-:Y:S01]  /*f800*/  UIADD3 UR20, UPT, UPT, UR20, -0x980, URZ ;  /* 0xfffff68014147890 */ /* 0x000fe2000fffe0ff */
[----:B------:R-:W-:-:S06]  /*f810*/  NOP ;  /* 0x0000000000007918 */ /* 0x000fcc0000000000 */
.L_x_214:
[----:B------:R-:W-:Y:S09]  /*f820*/  UISETP.NE.AND UP0, UPT, UR37, 0x1, UPT ;  /* 0x000000012500788c */ /* 0x000ff2000bf05270 */
[----:B----4-:R-:W-:Y:S05]  /*f830*/  BRA.U UP0, `(.L_x_201) ;  /* 0x0000000100047547 */ /* 0x010fea000b800000 */
[----:B------:R-:W-:Y:S05]  /*f840*/  BPT.TRAP 0x1 ;  /* 0x000000040000795c */ /* 0x000fea0000300000 */
.L_x_201:
[----:B------:R-:W-:Y:S01]  /*f850*/  ULEA UR24, UR7, UR4, 0x3 ;  /* 0x0000000407187291 */ /* 0x000fe2000f8e18ff */
[----:B--2---:R-:W-:Y:S08]  /*f860*/  SHF.L.U32 R5, R17, 0x1f, RZ ;  /* 0x0000001f11057819 */ /* 0x004ff000000006ff */
[----:B------:R-:W2:Y:S02]  /*f870*/  SYNCS.PHASECHK.TRANS64.TRYWAIT P0, [UR24+0x140], R5 ;  /* 0x00014005ff0075a7 */ /* 0x000ea40008001118 */
[----:B--2---:R-:W-:Y:S05]  /*f880*/  @!P0 BRA `(.L_x_202) ;  /* 0x0000003400508947 */ /* 0x004fea0003800000 */
.L_x_308:
[----:B------:R-:W-:Y:S09]  /*f890*/  UIMAD UR6, UR7, 0x14, UR36 ;  /* 0x00000014070678a4 */ /* 0x000ff2000f8e0224 */
[----:B------:R-:W4:Y:S04]  /*f8a0*/  LDS R10, [UR6+0x10] ;  /* 0x00001006ff0a7984 */ /* 0x000f280008000800 */
        /* <DEDUP_REMOVED lines=10> */
[----:B----4-:R-:W-:Y:S01]  /*f950*/  PRMT R21, R10, 0x7632, R21 ;  /* 0x000076320a157816 */ /* 0x010fe20000000015 */
[----:B------:R-:W-:Y:S06]  /*f960*/  BRA.U UP0, `(.L_x_203) ;  /* 0x0000000100047547 */ /* 0x000fec000b800000 */
[----:B------:R-:W-:Y:S05]  /*f970*/  BPT.TRAP 0x1 ;  /* 0x000000040000795c */ /* 0x000fea0000300000 */
.L_x_203:
[----:B------:R-:W-:Y:S02]  /*f980*/  UIADD3 UR6, UPT, UPT, UR24, 0x180, URZ ;  /* 0x0000018018067890 */ /* 0x000fe4000fffe0ff */
[----:B------:R-:W-:Y:S02]  /*f990*/  UISETP.NE.AND UP0, UPT, UR37, 0x8, UPT ;  /* 0x000000082500788c */ /* 0x000fe4000bf05270 */
[----:B------:R-:W-:Y:S09]  /*f9a0*/  UPRMT UR6, UR5, 0x654, UR6 ;  /* 0x0000065405067896 */ /* 0x000ff20008000006 */
[----:B-1----:R-:W-:Y:S01]  /*f9b0*/  SYNCS.ARRIVE.TRANS64.RED.A1T0 RZ, [UR6], RZ ;  /* 0x000000ffffff79a7 */ /* 0x002fe20008100406 */
[----:B------:R-:W-:Y:S05]  /*f9c0*/  BRA.U !UP0, `(.L_x_204) ;  /* 0x0000000108047547 */ /* 0x000fea000b800000 */
[----:B------:R-:W-:Y:S05]  /*f9d0*/  BPT.TRAP 0x1 ;  /* 0x000000040000795c */ /* 0x000fea0000300000 */
.L_x_204:
[----:B------:R-:W-:Y:S01]  /*f9e0*/  ULEA UR24, UR8, UR4, 0x3 ;  /* 0x0000000408187291 */ /* 0x000fe2000f8e18ff */
[----:B--2---:R-:W-:Y:S02]  /*f9f0*/  SHF.L.U32 R5, R0, 0x1f, RZ ;  /* 0x0000001f00057819 */ /* 0x004fe400000006ff */
[----:B------:R-:W-:Y:S04]  /*fa00*/  PRMT R4, R10, 0x9910, RZ ;  /* 0x000099100a047816 */ /* 0x000fe800000000ff */
[----:B------:R-:W-:Y:S02]  /*fa10*/  ISETP.NE.AND P0, PT, R4, RZ, PT ;  /* 0x000000ff0400720c */ /* 0x000fe40003f05270 */
[----:B------:R-:W1:Y:S02]  /*fa20*/  SYNCS.PHASECHK.TRANS64.TRYWAIT P1, [UR24+0x260], R5 ;  /* 0x00026005ff0075a7 */ /* 0x000e640008021118 */
[----:B------:R-:W-:Y:S01]  /*fa30*/  ISETP.EQ.OR P0, PT, R11, RZ, !P0 ;  /* 0x000000ff0b00720c */ /* 0x000fe20004702670 */
[----:B------:R-:W-:Y:S01]  /*fa40*/  @!UPT UIADD3 URZ, UPT, UPT, URZ, URZ, URZ ;  /* 0x000000fffffff290 */ /* 0x000fe2000fffe0ff */
[----:B-1----:R-:W-:Y:S11]  /*fa50*/  @!P1 BRA `(.L_x_205) ;  /* 0x0000003000f49947 */ /* 0x002ff60003800000 */
.L_x_310:
[----:B------:R-:W-:Y:S05]  /*fa60*/  @P0 BRA `(.L_x_206) ;  /* 0x0000000c00e40947 */ /* 0x000fea0003800000 */
[----:B------:R-:W-:Y:S01]  /*fa70*/  ELECT P0, URZ, PT ;  /* 0x0000000000ff782f */ /* 0x000fe20003800000 */
[----:B------:R-:W2:Y:S01]  /*fa80*/  LDC.64 R8, c[0x0][0x838] ;  /* 0x00020e00ff087b82 */ /* 0x000ea20000000a00 */
[----:B------:R-:W-:Y:S07]  /*fa90*/  BSSY.RECONVERGENT B0, `(.L_x_207) ;  /* 0x00000a2000007945 */ /* 0x000fee0003800200 */
[----:B-1----:R-:W1:Y:S08]  /*faa0*/  LDC.64 R4, c[0x0][0x830] ;  /* 0x00020c00ff047b82 */ /* 0x002e700000000a00 */
[----:B------:R-:W4:Y:S08]  /*fab0*/  @P0 LDC.64 R32, c[0x0][0x828] ;  /* 0x00020a00ff200b82 */ /* 0x000f300000000a00 */
[----:B------:R-:W5:Y:S08]  /*fac0*/  @P0 LDC.64 R30, c[0x0][0x390] ;  /* 0x0000e400ff1e0b82 */ /* 0x000f700000000a00 */
[----:B------:R-:W3:Y:S02]  /*fad0*/  @P0 LDC.64 R6, c[0x0][0x840] ;  /* 0x00021000ff060b82 */ /* 0x000ee40000000a00 */
[C---:B---3--:R-:W-:Y:S04]  /*fae0*/  @P0 IMAD.WIDE R6, R14.reuse, 0x8, R6 ;  /* 0x000000080e060825 */ /* 0x048fe800078e0206 */
[C---:B----4-:R-:W-:Y:S01]  /*faf0*/  @P0 IMAD.WIDE R32, R14.reuse, 0x8, R32 ;  /* 0x000000080e200825 */ /* 0x050fe200078e0220 */
[----:B------:R3:W4:Y:S03]  /*fb00*/  @P0 LDG.E.64 R22, desc[UR50][R6.64] ;  /* 0x0000003206160981 */ /* 0x000726000c1e1b00 */
[C---:B--2---:R-:W-:Y:S02]  /*fb10*/  @P0 IMAD.WIDE R8, R14.reuse, 0x8, R8 ;  /* 0x000000080e080825 */ /* 0x044fe400078e0208 */
[----:B------:R-:W2:Y:S02]  /*fb20*/  @P0 LDG.E.64 R32, desc[UR50][R32.64] ;  /* 0x0000003220200981 */ /* 0x000ea4000c1e1b00 */
[C---:B-1----:R-:W-:Y:S02]  /*fb30*/  @P0 IMAD.WIDE R4, R14.reuse, 0x8, R4 ;  /* 0x000000080e040825 */ /* 0x042fe400078e0204 */
[----:B------:R-:W3:Y:S02]  /*fb40*/  @P0 LDG.E.64 R8, desc[UR50][R8.64] ;  /* 0x0000003208080981 */ /* 0x000ee4000c1e1b00 */
[----:B-----5:R-:W-:Y:S02]  /*fb50*/  @P0 IMAD.WIDE R30, R14, 0xc, R30 ;  /* 0x0000000c0e1e0825 */ /* 0x020fe400078e021e */
[----:B------:R-:W5:Y:S04]  /*fb60*/  @P0 LDG.E.64 R28, desc[UR50][R4.64] ;  /* 0x00000032041c0981 */ /* 0x000f68000c1e1b00 */
[----:B------:R-:W4:Y:S04]  /*fb70*/  @P0 LDG.E R20, desc[UR50][R30.64+0x4] ;  /* 0x000004321e140981 */ /* 0x000f28000c1e1900 */
[----:B------:R-:W4:Y:S04]  /*fb80*/  @P0 LDG.E R5, desc[UR50][R30.64] ;  /* 0x000000321e050981 */ /* 0x000f28000c1e1900 */
[----:B------:R-:W4:Y:S04]  /*fb90*/  @P0 LDG.E R4, desc[UR50][R30.64+0x8] ;  /* 0x000008321e040981 */ /* 0x000f28000c1e1900 */
[----:B--2---:R-:W-:Y:S04]  /*fba0*/  @P0 STS.64 [UR23], R32 ;  /* 0x00000020ff000988 */ /* 0x004fe80008000a17 */
[----:B---3--:R-:W-:Y:S04]  /*fbb0*/  @P0 STS.64 [UR22], R8 ;  /* 0x00000008ff000988 */ /* 0x008fe80008000a16 */
[----:B------:R-:W1:Y:S01]  /*fbc0*/  @P0 LDS R7, [UR23+0x1c] ;  /* 0x00001c17ff070984 */ /* 0x000e620008000800 */
[----:B-----5:R-:W-:Y:S03]  /*fbd0*/  @P0 LOP3.LUT R26, R29, 0x1fffffff, RZ, 0xc0, !PT ;  /* 0x1fffffff1d1a0812 */ /* 0x020fe600078ec0ff */
[----:B------:R-:W-:Y:S01]  /*fbe0*/  @P0 STS [UR23+0x30], RZ ;  /* 0x000030ffff000988 */ /* 0x000fe20008000817 */
[--C-:B------:R-:W-:Y:S02]  /*fbf0*/  @P0 SHF.R.U32.HI R6, RZ, 0x4, R26.reuse ;  /* 0x00000004ff060819 */ /* 0x100fe4000001161a */
[----:B------:R-:W-:Y:S05]  /*fc00*/  @P0 SHF.R.U64 R26, R28, 0x4, R26 ;  /* 0x000000041c1a0819 */ /* 0x000fea000000121a */
[----:B------:R-:W-:Y:S01]  /*fc10*/  @P0 STS [UR23+0xc], R26 ;  /* 0x00000c1aff000988 */ /* 0x000fe20008000817 */
[----:B----4-:R-:W-:Y:S02]  /*fc20*/  @P0 VIADD R5, R5, 0xffffffff ;  /* 0xffffffff05050836 */ /* 0x010fe40000000000 */
[----:B------:R-:W-:Y:S01]  /*fc30*/  @P0 VIADD R4, R4, 0xffffffff ;  /* 0xffffffff04040836 */ /* 0x000fe20000000000 */
[----:B-1----:R-:W-:Y:S01]  /*fc40*/  @P0 LOP3.LUT R27, R7, 0xf, R6, 0xb8, !PT ;  /* 0x0000000f071b0812 */ /* 0x002fe200078eb806 */
[----:B------:R-:W-:Y:S04]  /*fc50*/  IMAD.U32 R7, RZ, RZ, UR23 ;  /* 0x00000017ff077e24 */ /* 0x000fe8000f8e00ff */
[----:B------:R-:W-:Y:S01]  /*fc60*/  @P0 STS [UR23+0x1c], R27 ;  /* 0x00001c1bff000988 */ /* 0x000fe20008000817 */
[----:B------:R-:W-:Y:S03]  /*fc70*/  @P0 SHF.R.U64 R8, R7, 0x4, RZ ;  /* 0x0000000407080819 */ /* 0x000fe600000012ff */
[----:B------:R-:W1:Y:S04]  /*fc80*/  @P0 LDS R6, [UR23+0x1c] ;  /* 0x00001c17ff060984 */ /* 0x000e680008000800 */
[----:B------:R-:W-:Y:S04]  /*fc90*/  @P0 STS [UR23+0x10], R8 ;  /* 0x00001008ff000988 */ /* 0x000fe80008000817 */
[----:B------:R-:W-:Y:S01]  /*fca0*/  @P0 STS [UR23+0x14], R8 ;  /* 0x00001408ff000988 */ /* 0x000fe20008000817 */
[----:B-1----:R-:W-:Y:S05]  /*fcb0*/  @P0 LOP3.LUT R25, R6, 0xf0, RZ, 0xb8, !PT ;  /* 0x000000f006190812 */ /* 0x002fea00078eb8ff */
[----:B------:R1:W-:Y:S04]  /*fcc0*/  @P0 STS [UR23+0x1c], R25 ;  /* 0x00001c19ff000988 */ /* 0x0003e80008000817 */
[----:B------:R-:W2:Y:S01]  /*fcd0*/  @P0 LDS R6, [UR23+0x1c] ;  /* 0x00001c17ff060984 */ /* 0x000ea20008000800 */
[----:B-1----:R-:W-:Y:S02]  /*fce0*/  @P0 LOP3.LUT R25, R23, 0x1fffffff, RZ, 0xc0, !PT ;  /* 0x1fffffff17190812 */ /* 0x002fe400078ec0ff */
[----:B------:R-:W-:Y:S02]  /*fcf0*/  PRMT R23, R10, 0x7732, RZ ;  /* 0x000077320a177816 */ /* 0x000fe400000000ff */
[--C-:B------:R-:W-:Y:S02]  /*fd00*/  @P0 SHF.R.U64 R22, R22, 0x4, R25.reuse ;  /* 0x0000000416160819 */ /* 0x100fe40000001219 */
[----:B--2---:R-:W-:Y:S02]  /*fd10*/  @P0 LOP3.LUT R9, R6, 0xf00, RZ, 0xb8, !PT ;  /* 0x00000f0006090812 */ /* 0x004fe400078eb8ff */
[----:B------:R-:W-:Y:S03]  /*fd20*/  CS2R R6, SRZ ;  /* 0x0000000000067805 */ /* 0x000fe6000001ff00 */
[----:B------:R1:W-:Y:S04]  /*fd30*/  @P0 STS.64 [UR23+0x18], R8 ;  /* 0x00001808ff000988 */ /* 0x0003e80008000a17 */
[----:B------:R-:W2:Y:S04]  /*fd40*/  @P0 LDS R24, [UR23+0x1c] ;  /* 0x00001c17ff180984 */ /* 0x000ea80008000800 */
[----:B------:R3:W-:Y:S01]  /*fd50*/  @P0 STS.128 [UR23+0x20], R4 ;  /* 0x00002004ff000988 */ /* 0x0007e20008000c17 */
[----:B-1----:R-:W-:Y:S01]  /*fd60*/  @P0 SHF.R.U32.HI R9, RZ, 0x4, R25 ;  /* 0x00000004ff090819 */ /* 0x002fe20000011619 */
[----:B---3--:R-:W-:Y:S01]  /*fd70*/  IMAD R6, R23, 0x47af, RZ ;  /* 0x000047af17067824 */ /* 0x008fe200078e02ff */
[----:B------:R-:W-:Y:S01]  /*fd80*/  SHF.R.U32.HI R23, RZ, 0x1, R23 ;  /* 0x00000001ff177819 */ /* 0x000fe20000011617 */
[----:B------:R-:W-:Y:S03]  /*fd90*/  IMAD.U32 R7, RZ, RZ, UR22 ;  /* 0x00000016ff077e24 */ /* 0x000fe6000f8e00ff */
[----:B------:R-:W-:Y:S02]  /*fda0*/  SHF.R.U32.HI R6, RZ, 0x10, R6 ;  /* 0x00000010ff067819 */ /* 0x000fe40000011606 */
[----:B--2---:R-:W-:Y:S02]  /*fdb0*/  @P0 LOP3.LUT R24, R24, 0xf000, RZ, 0xb8, !PT ;  /* 0x0000f00018180812 */ /* 0x004fe400078eb8ff */
[----:B------:R-:W-:Y:S03]  /*fdc0*/  @P0 SHF.R.U64 R8, R7, 0x4, RZ ;  /* 0x0000000407080819 */ /* 0x000fe600000012ff */
[----:B------:R-:W-:Y:S04]  /*fdd0*/  @P0 STS [UR23+0x1c], R24 ;  /* 0x00001c18ff000988 */ /* 0x000fe80008000817 */
[----:B------:R-:W1:Y:S04]  /*fde0*/  @P0 LDS R28, [UR22+0x1c] ;  /* 0x00001c16ff1c0984 */ /* 0x000e680008000800 */
[----:B------:R-:W-:Y:S04]  /*fdf0*/  @P0 STS [UR22+0x10], R8 ;  /* 0x00001008ff000988 */ /* 0x000fe80008000816 */
[----:B------:R-:W-:Y:S04]  /*fe00*/  @P0 STS [UR22+0x14], R8 ;  /* 0x00001408ff000988 */ /* 0x000fe80008000816 */
[----:B------:R-:W-:Y:S04]  /*fe10*/  @P0 STS [UR22+0xc], R22 ;  /* 0x00000c16ff000988 */ /* 0x000fe80008000816 */
[----:B------:R-:W-:Y:S01]  /*fe20*/  @P0 STS [UR22+0x30], RZ ;  /* 0x000030ffff000988 */ /* 0x000fe20008000816 */
[----:B-1----:R-:W-:Y:S05]  /*fe30*/  @P0 LOP3.LUT R29, R28, 0xf, R9, 0xb8, !PT ;  /* 0x0000000f1c1d0812 */ /* 0x002fea00078eb809 */
[----:B------:R-:W-:Y:S04]  /*fe40*/  @P0 STS [UR22+0x1c], R29 ;  /* 0x00001c1dff000988 */ /* 0x000fe80008000816 */
[----:B------:R-:W1:Y:S02]  /*fe50*/  @P0 LDS R9, [UR22+0x1c] ;  /* 0x00001c16ff090984 */ /* 0x000e640008000800 */
[----:B-1----:R-:W-:Y:S05]  /*fe60*/  @P0 LOP3.LUT R27, R9, 0xf0, RZ, 0xb8, !PT ;  /* 0x000000f0091b0812 */ /* 0x002fea00078eb8ff */
[----:B------:R-:W-:Y:S04]  /*fe70*/  @P0 STS [UR22+0x1c], R27 ;  /* 0x00001c1bff000988 */ /* 0x000fe80008000816 */
[----:B------:R-:W1:Y:S02]  /*fe80*/  @P0 LDS R5, [UR22+0x1c] ;  /* 0x00001c16ff050984 */ /* 0x000e640008000800 */
[----:B-1----:R-:W-:Y:S01]  /*fe90*/  @P0 LOP3.LUT R9, R5, 0xf00, RZ, 0xb8, !PT ;  /* 0x00000f0005090812 */ /* 0x002fe200078eb8ff */
[----:B------:R-:W-:Y:S04]  /*fea0*/  IMAD.MOV R5, RZ, RZ, -R6 ;  /* 0x000000ffff057224 */ /* 0x000fe800078e0a06 */
[----:B------:R1:W-:Y:S01]  /*feb0*/  @P0 STS.64 [UR22+0x18], R8 ;  /* 0x00001808ff000988 */ /* 0x0003e20008000a16 */
[----:B------:R-:W-:Y:S03]  /*fec0*/  PRMT R24, R5, 0x7710, RZ ;  /* 0x0000771005187816 */ /* 0x000fe600000000ff */
[----:B------:R-:W2:Y:S02]  /*fed0*/  @P0 LDS R26, [UR22+0x1c] ;  /* 0x00001c16ff1a0984 */ /* 0x000ea40008000800 */
[----:B------:R-:W-:Y:S02]  /*fee0*/  IMAD.IADD R5, R21, 0x1, R24 ;  /* 0x0000000115057824 */ /* 0x000fe400078e0218 */
[----:B------:R-:W3:Y:S03]  /*fef0*/  S2R R24, SR_LANEID ;  /* 0x0000000000187919 */ /* 0x000ee60000000000 */
[----:B------:R-:W-:Y:S04]  /*ff00*/  LOP3.LUT R5, R5, 0xffff, RZ, 0xc0, !PT ;  /* 0x0000ffff05057812 */ /* 0x000fe800078ec0ff */
[----:B------:R-:W-:Y:S02]  /*ff10*/  LEA.HI R5, R5, R6, RZ, 0x1f ;  /* 0x0000000605057211 */ /* 0x000fe400078ff8ff */
[----:B------:R-:W-:Y:S02]  /*ff20*/  CS2R R6, SRZ ;  /* 0x0000000000067805 */ /* 0x000fe4000001ff00 */
[----:B------:R-:W-:Y:S01]  /*ff30*/  LOP3.LUT R27, R5, 0xffff, RZ, 0xc0, !PT ;  /* 0x0000ffff051b7812 */ /* 0x000fe200078ec0ff */
[----:B------:R-:W-:Y:S03]  /*ff40*/  @P0 VIADD R5, R20, 0xffffffff ;  /* 0xffffffff14050836 */ /* 0x000fe60000000000 */
[----:B------:R-:W-:Y:S02]  /*ff50*/  SHF.R.U32.HI R27, RZ, 0x4, R27 ;  /* 0x00000004ff1b7819 */ /* 0x000fe4000001161b */
[----:B------:R4:W-:Y:S02]  /*ff60*/  @P0 STS.128 [UR22+0x20], R4 ;  /* 0x00002004ff000988 */ /* 0x0009e40008000c16 */
[----:B-1----:R-:W-:Y:S05]  /*ff70*/  PRMT R9, R27, 0x9910, RZ ;  /* 0x000099101b097816 */ /* 0x002fea00000000ff */
[----:B------:R-:W-:Y:S04]  /*ff80*/  IMAD R9, R9, 0x19, RZ ;  /* 0x0000001909097824 */ /* 0x000fe800078e02ff */
[----:B------:R-:W-:Y:S02]  /*ff90*/  IMAD.MOV R9, RZ, RZ, -R9 ;  /* 0x000000ffff097224 */ /* 0x000fe400078e0a09 */
[----:B---3--:R-:W-:Y:S03]  /*ffa0*/  IMAD.SHL.U32 R20, R24, 0x4, RZ ;  /* 0x0000000418147824 */ /* 0x008fe600078e00ff */
[----:B------:R-:W-:Y:S02]  /*ffb0*/  PRMT R28, R9, 0x7710, RZ ;  /* 0x00007710091c7816 */ /* 0x000fe400000000ff */
[----:B--2---:R-:W-:Y:S03]  /*ffc0*/  @P0 LOP3.LUT R26, R26, 0xf000, RZ, 0xb8, !PT ;  /* 0x0000f0001a1a0812 */ /* 0x004fe600078eb8ff */
[----:B------:R-:W-:Y:S02]  /*ffd0*/  IMAD.IADD R28, R21, 0x1, R28 ;  /* 0x00000001151c7824 */ /* 0x000fe400078e021c */
[----:B------:R-:W-:Y:S01]  /*ffe0*/  @P0 STS [UR22+0x1c], R26 ;  /* 0x00001c1aff000988 */ /* 0x000fe20008000816 */
[----:B------:R-:W-:Y:S03]  /*fff0*/  NOP ;  /* 0x0000000000007918 */ /* 0x000fe60000000000 */
[----:B------:R-:W1:Y:S01]  /*10000*/  LDS R6, [R20+UR23] ;  /* 0x0000001714067984 */ /* 0x000e620008000800 */
[----:B------:R-:W-:Y:S02]  /*10010*/  R2UR UR6, R28 ;  /* 0x000000001c0672ca */ /* 0x000fe400000e0000 */
[----:B----4-:R-:W-:Y:S01]  /*10020*/  LOP3.LUT R4, R23, 0xffff, RZ, 0xc0, !PT ;  /* 0x0000ffff17047812 */ /* 0x010fe200078ec0ff */
[----:B------:R-:W2:Y:S04]  /*10030*/  LDS R5, [R20+UR23+0x80] ;  /* 0x0000801714057984 */ /* 0x000ea80008000800 */
[----:B------:R-:W-:Y:S05]  /*10040*/  IMAD R4, R4, 0x4925, RZ ;  /* 0x0000492504047824 */ /* 0x000fea00078e02ff */
[----:B------:R-:W-:Y:S01]  /*10050*/  SHF.R.U32.HI R4, RZ, 0x11, R4 ;  /* 0x00000011ff047819 */ /* 0x000fe20000011604 */
[----:B------:R-:W-:Y:S03]  /*10060*/  ULOP3.LUT UR6, UR6, 0xffff, URZ, 0xc0, !UPT ;  /* 0x0000ffff06067892 */ /* 0x000fe6000f8ec0ff */
[----:B------:R-:W-:Y:S01]  /*10070*/  PRMT R4, R4, 0x9910, RZ ;  /* 0x0000991004047816 */ /* 0x000fe200000000ff */
[----:B------:R-:W-:Y:S02]  /*10080*/  UIADD3 UR25, UP1, UPT, UR28, UR6, URZ ;  /* 0x000000061c197290 */ /* 0x000fe4000ff3e0ff */
[----:B------:R-:W-:Y:S02]  /*10090*/  UIADD3 UR6, UP0, UPT, UR18, UR6, URZ ;  /* 0x0000000612067290 */ /* 0x000fe4000ff1e0ff */
[----:B------:R-:W-:Y:S01]  /*100a0*/  UIADD3.X UR31, UPT, UPT, URZ, URZ, URZ, UP1, !UPT ;  /* 0x000000ffff1f7290 */ /* 0x000fe20008ffe4ff */
[----:B------:R-:W-:Y:S01]  /*100b0*/  IMAD R4, R4, 0xe, RZ ;  /* 0x0000000e04047824 */ /* 0x000fe200078e02ff */
[----:B------:R-:W-:Y:S02]  /*100c0*/  ULEA UR32, UP1, UR25, UR16, 0x7 ;  /* 0x0000001019207291 */ /* 0x000fe4000f8238ff */
[----:B------:R-:W-:Y:S01]  /*100d0*/  UIADD3.X UR29, UPT, UPT, URZ, URZ, URZ, UP0, !UPT ;  /* 0x000000ffff1d7290 */ /* 0x000fe200087fe4ff */
[----:B------:R-:W-:Y:S01]  /*100e0*/  IMAD.MOV R4, RZ, RZ, -R4 ;  /* 0x000000ffff047224 */ /* 0x000fe200078e0a04 */
[----:B------:R-:W-:Y:S02]  /*100f0*/  ULEA UR30, UP0, UR6, UR16, 0x7 ;  /* 0x00000010061e7291 */ /* 0x000fe4000f8038ff */
[----:B------:R-:W-:Y:S01]  /*10100*/  ULEA.HI.X UR31, UR25, UR17, UR31, 0x7, UP1 ;  /* 0x00000011191f7291 */ /* 0x000fe200088f3c1f */
[----:B------:R-:W-:Y:S01]  /*10110*/  IADD3 R22, P1, PT, R20, UR32, RZ ;  /* 0x0000002014167c10 */ /* 0x000fe2000ff3e0ff */
[----:B------:R-:W-:Y:S01]  /*10120*/  ULEA.HI.X UR29, UR6, UR17, UR29, 0x7, UP0 ;  /* 0x00000011061d7291 */ /* 0x000fe200080f3c1d */
[----:B------:R-:W-:Y:S02]  /*10130*/  PRMT R4, R4, 0x7710, RZ ;  /* 0x0000771004047816 */ /* 0x000fe400000000ff */
[----:B------:R-:W-:Y:S01]  /*10140*/  IADD3 R8, P0, PT, R20, UR30, RZ ;  /* 0x0000001e14087c10 */ /* 0x000fe2000ff1e0ff */
[----:B------:R-:W-:Y:S02]  /*10150*/  IMAD.X R23, RZ, RZ, UR31, P1 ;  /* 0x0000001fff177e24 */ /* 0x000fe400088e06ff */
[----:B------:R-:W-:Y:S02]  /*10160*/  IMAD.IADD R4, R21, 0x1, R4 ;  /* 0x0000000115047824 */ /* 0x000fe400078e0204 */
[----:B------:R-:W-:Y:S01]  /*10170*/  IMAD.X R9, RZ, RZ, UR29, P0 ;  /* 0x0000001dff097e24 */ /* 0x000fe200080e06ff */
[----:B-1----:R1:W3:Y:S02]  /*10180*/  ATOMG.E.EXCH.STRONG.GPU PT, RZ, [R22], R6 ;  /* 0x0000000616ff73a8 */ /* 0x0022e400041ee100 */
[----:B------:R-:W-:Y:S02]  /*10190*/  R2UR UR25, R4 ;  /* 0x00000000041972ca */ /* 0x000fe400000e0000 */
[----:B--2---:R1:W3:Y:S02]  /*101a0*/  ATOMG.E.EXCH.STRONG.GPU PT, RZ, [R8], R5 ;  /* 0x0000000508ff73a8 */ /* 0x0042e400041ee100 */
[----:B---3--:R-:W-:Y:S11]  /*101b0*/  ELECT P0, URZ, PT ;  /* 0x0000000000ff782f */ /* 0x008ff60003800000 */
[----:B------:R-:W-:Y:S02]  /*101c0*/  @!UPT UIADD3 URZ, UPT, UPT, URZ, URZ, URZ ;  /* 0x000000fffffff290 */ /* 0x000fe4000fffe0ff */
[----:B------:R-:W-:Y:S05]  /*101d0*/  @!P0 BRA `(.L_x_208) ;  /* 0x0000000000b48947 */ /* 0x000fea0003800000 */
[----:B------:R-:W-:Y:S01]  /*101e0*/  STS [UR21+0x30], RZ ;  /* 0x000030ffff007988 */ /* 0x000fe20008000815 */
[----:B------:R-:W-:Y:S01]  /*101f0*/  ISETP.NE.U32.AND P0, PT, R2, RZ, PT ;  /* 0x000000ff0200720c */ /* 0x000fe20003f05070 */
[----:B-1----:R-:W-:Y:S01]  /*10200*/  IMAD.WIDE R8, R14, 0xc, R18 ;  /* 0x0000000c0e087825 */ /* 0x002fe200078e0212 */
[----:B------:R-:W-:Y:S02]  /*10210*/  ISETP.NE.U32.AND P1, PT, R12, RZ, PT ;  /* 0x000000ff0c00720c */ /* 0x000fe40003f25070 */
[----:B------:R-:W-:Y:S02]  /*10220*/  ISETP.NE.AND.EX P0, PT, R3, RZ, PT, P0 ;  /* 0x000000ff0300720c */ /* 0x000fe40003f05300 */
[----:B------:R-:W2:Y:S01]  /*10230*/  LDG.E R28, desc[UR50][R8.64] ;  /* 0x00000032081c7981 */ /* 0x000ea2000c1e1900 */
[----:B------:R-:W-:Y:S10]  /*10240*/  ISETP.NE.AND.EX P1, PT, R13, RZ, PT, P1 ;  /* 0x000000ff0d00720c */ /* 0x000ff40003f25310 */
[----:B------:R-:W1:Y:S08]  /*10250*/  @P0 LDC.64 R4, c[0x0][0xb10] ;  /* 0x0002c400ff040b82 */ /* 0x000e700000000a00 */
[----:B------:R-:W3:Y:S01]  /*10260*/  @P1 LDC.64 R6, c[0x0][0xb08] ;  /* 0x0002c200ff061b82 */ /* 0x000ee20000000a00 */
[----:B--2---:R-:W-:Y:S01]  /*10270*/  SHF.R.S32.HI R29, RZ, 0x1f, R28 ;  /* 0x0000001fff1d7819 */ /* 0x004fe2000001141c */
[C---:B-1----:R-:W-:Y:S04]  /*10280*/  @P0 IMAD.WIDE R4, R14.reuse, 0x8, R4 ;  /* 0x000000080e040825 */ /* 0x042fe800078e0204 */
[----:B---3--:R-:W-:Y:S01]  /*10290*/  @P1 IMAD.WIDE R6, R14, 0x8, R6 ;  /* 0x000000080e061825 */ /* 0x008fe200078e0206 */
[----:B------:R-:W2:Y:S04]  /*102a0*/  @P0 LDG.E.64 R24, desc[UR50][R4.64] ;  /* 0x0000003204180981 */ /* 0x000ea8000c1e1b00 */
[----:B------:R1:W3:Y:S04]  /*102b0*/  @P1 LDG.E.64 R26, desc[UR50][R6.64] ;  /* 0x00000032061a1981 */ /* 0x0002e8000c1e1b00 */
[----:B------:R4:W5:Y:S04]  /*102c0*/  LDG.E R5, desc[UR50][R8.64+0x4] ;  /* 0x0000043208057981 */ /* 0x000968000c1e1900 */
[----:B-1----:R-:W1:Y:S01]  /*102d0*/  LDS R7, [UR21+0x1c] ;  /* 0x00001c15ff077984 */ /* 0x002e620008000800 */
[----:B------:R-:W-:Y:S05]  /*102e0*/  IMAD.U32 R6, RZ, RZ, UR21 ;  /* 0x00000015ff067e24 */ /* 0x000fea000f8e00ff */
[----:B----4-:R-:W-:Y:S05]  /*102f0*/  SHF.R.U64 R8, R6, 0x4, RZ ;  /* 0x0000000406087819 */ /* 0x010fea00000012ff */
[----:B------:R-:W-:Y:S04]  /*10300*/  STS [UR21+0x10], R8 ;  /* 0x00001008ff007988 */ /* 0x000fe80008000815 */
[----:B------:R-:W-:Y:S01]  /*10310*/  STS [UR21+0x14], R8 ;  /* 0x00001408ff007988 */ /* 0x000fe20008000815 */
[----:B------:R-:W-:Y:S02]  /*10320*/  @!P0 IMAD.MOV.U32 R24, RZ, RZ, R28 ;  /* 0x000000ffff188224 */ /* 0x000fe400078e001c */
[----:B------:R-:W-:Y:S01]  /*10330*/  @!P0 IMAD.MOV.U32 R25, RZ, RZ, R29 ;  /* 0x000000ffff198224 */ /* 0x000fe200078e001d */
[----:B---3--:R-:W-:Y:S04]  /*10340*/  @P1 STS.64 [UR21], R26 ;  /* 0x0000001aff001988 */ /* 0x008fe80008000a15 */
[C---:B--2---:R-:W-:Y:S01]  /*10350*/  SHF.L.U64.HI R21, R24.reuse, 0x1, R25 ;  /* 0x0000000118157819 */ /* 0x044fe20000010219 */
[----:B------:R-:W-:Y:S03]  /*10360*/  IMAD.SHL.U32 R24, R24, 0x2, RZ ;  /* 0x0000000218187824 */ /* 0x000fe600078e00ff */
[----:B------:R-:W-:Y:S02]  /*10370*/  LOP3.LUT R21, R21, 0x1fffffff, RZ, 0xc0, !PT ;  /* 0x1fffffff15157812 */ /* 0x000fe400078ec0ff */
[----:B------:R-:W-:Y:S02]  /*10380*/  LOP3.LUT R24, R24, 0xfffffffe, RZ, 0xc0, !PT ;  /* 0xfffffffe18187812 */ /* 0x000fe400078ec0ff */
[--C-:B------:R-:W-:Y:S02]  /*10390*/  SHF.R.U32.HI R4, RZ, 0x4, R21.reuse ;  /* 0x00000004ff047819 */ /* 0x100fe40000011615 */
[----:B------:R-:W-:Y:S02]  /*103a0*/  SHF.R.U64 R21, R24, 0x4, R21 ;  /* 0x0000000418157819 */ /* 0x000fe40000001215 */
[----:B-1----:R-:W-:Y:S02]  /*103b0*/  LOP3.LUT R30, R7, 0xf, R4, 0xb8, !PT ;  /* 0x0000000f071e7812 */ /* 0x002fe400078eb804 */
[----:B------:R-:W-:Y:S01]  /*103c0*/  CS2R R6, SRZ ;  /* 0x0000000000067805 */ /* 0x000fe2000001ff00 */
[----:B------:R-:W-:Y:S01]  /*103d0*/  STS [UR21+0xc], R21 ;  /* 0x00000c15ff007988 */ /* 0x000fe20008000815 */
[----:B-----5:R-:W-:Y:S03]  /*103e0*/  VIADD R5, R5, 0xffffffff ;  /* 0xffffffff05057836 */ /* 0x020fe60000000000 */
[----:B------:R-:W-:Y:S04]  /*103f0*/  STS [UR21+0x1c], R30 ;  /* 0x00001c1eff007988 */ /* 0x000fe80008000815 */
[----:B------:R-:W1:Y:S02]  /*10400*/  LDS R4, [UR21+0x1c] ;  /* 0x00001c15ff047984 */ /* 0x000e640008000800 */
[----:B-1----:R-:W-:Y:S05]  /*10410*/  LOP3.LUT R23, R4, 0xf0, RZ, 0xb8, !PT ;  /* 0x000000f004177812 */ /* 0x002fea00078eb8ff */
        /* <DEDUP_REMOVED lines=9> */
.L_x_208:
[----:B------:R-:W-:Y:S05]  /*104b0*/  BSYNC.RECONVERGENT B0 ;  /* 0x0000000000007941 */ /* 0x000fea0003800200 */
.L_x_207:
[----:B------:R-:W-:Y:S01]  /*104c0*/  ULOP3.LUT UR25, UR25, 0xffff, URZ, 0xc0, !UPT ;  /* 0x0000ffff19197892 */ /* 0x000fe2000f8ec0ff */
[----:B------:R-:W-:Y:S03]  /*104d0*/  NOP ;  /* 0x0000000000007918 */ /* 0x000fe60000000000 */
[----:B------:R-:W-:Y:S01]  /*104e0*/  UIADD3 UR6, UP0, UPT, UR9, UR25, URZ ;  /* 0x0000001909067290 */ /* 0x000fe2000ff1e0ff */
[----:B--2---:R-:W2:Y:S01]  /*104f0*/  LDS R4, [R20+UR21] ;  /* 0x0000001514047984 */ /* 0x004ea20008000800 */
[----:B------:R-:W-:Y:S02]  /*10500*/  BSSY.RECONVERGENT B0, `(.L_x_209) ;  /* 0x0000039000007945 */ /* 0x000fe40003800200 */
[----:B------:R-:W-:Y:S02]  /*10510*/  UIADD3.X UR27, UPT, UPT, URZ, URZ, URZ, UP0, !UPT ;  /* 0x000000ffff1b7290 */ /* 0x000fe400087fe4ff */
[----:B------:R-:W-:Y:S04]  /*10520*/  ULEA UR26, UP0, UR6, UR14, 0x7 ;  /* 0x0000000e061a7291 */ /* 0x000fe8000f8038ff */
[----:B------:R-:W-:Y:S02]  /*10530*/  ULEA.HI.X UR27, UR6, UR15, UR27, 0x7, UP0 ;  /* 0x0000000f061b7291 */ /* 0x000fe400080f3c1b */
[----:B------:R-:W-:Y:S01]  /*10540*/  UIADD3 UR25, UP0, UPT, UR19, UR25, URZ ;  /* 0x0000001913197290 */ /* 0x000fe2000ff1e0ff */
[----:B-1----:R-:W-:Y:S03]  /*10550*/  IADD3 R6, P0, PT, R20, UR26, RZ ;  /* 0x0000001a14067c10 */ /* 0x002fe6000ff1e0ff */
[----:B------:R-:W-:Y:S02]  /*10560*/  UIADD3.X UR6, UPT, UPT, URZ, URZ, URZ, UP0, !UPT ;  /* 0x000000ffff067290 */ /* 0x000fe400087fe4ff */
[----:B------:R-:W-:Y:S05]  /*10570*/  IMAD.X R7, RZ, RZ, UR27, P0 ;  /* 0x0000001bff077e24 */ /* 0x000fea00080e06ff */
[----:B--2---:R1:W2:Y:S02]  /*10580*/  ATOMG.E.EXCH.STRONG.GPU PT, RZ, [R6], R4 ;  /* 0x0000000406ff73a8 */ /* 0x0042a400041ee100 */
[----:B--2---:R-:W-:Y:S11]  /*10590*/  ELECT P0, URZ, PT ;  /* 0x0000000000ff782f */ /* 0x004ff60003800000 */
[----:B------:R-:W-:Y:S02]  /*105a0*/  @!UPT UIADD3 URZ, UPT, UPT, URZ, URZ, URZ ;  /* 0x000000fffffff290 */ /* 0x000fe4000fffe0ff */
[----:B------:R-:W-:Y:S05]  /*105b0*/  @!P0 BRA `(.L_x_210) ;  /* 0x0000000000b48947 */ /* 0x000fea0003800000 */
[----:B------:R-:W-:Y:S01]  /*105c0*/  STS [UR20+0x30], RZ ;  /* 0x000030ffff007988 */ /* 0x000fe20008000814 */
[----:B------:R-:W-:Y:S01]  /*105d0*/  ISETP.NE.U32.AND P0, PT, RZ, UR12, PT ;  /* 0x0000000cff007c0c */ /* 0x000fe2000bf05070 */
[C---:B------:R-:W-:Y:S03]  /*105e0*/  IMAD.WIDE R8, R14.reuse, 0xc, R18 ;  /* 0x0000000c0e087825 */ /* 0x040fe600078e0212 */
[----:B------:R-:W-:Y:S02]  /*105f0*/  ISETP.NE.AND.EX P1, PT, RZ, UR13, PT, P0 ;  /* 0x0000000dff007c0c */ /* 0x000fe4000bf25300 */
[----:B------:R-:W2:Y:S01]  /*10600*/  LDG.E R28, desc[UR50][R8.64] ;  /* 0x00000032081c7981 */ /* 0x000ea2000c1e1900 */
[C---:B-1----:R-:W-:Y:S03]  /*10610*/  LEA R6, P0, R14.reuse, RZ, 0x3 ;  /* 0x000000ff0e067211 */ /* 0x042fe600078018ff */
[----:B------:R1:W3:Y:S01]  /*10620*/  LDG.E R5, desc[UR50][R8.64+0x4] ;  /* 0x0000043208057981 */ /* 0x0002e2000c1e1900 */
[----:B------:R-:W-:Y:S06]  /*10630*/  LEA.HI.X.SX32 R7, R14, RZ, 0x3, P0 ;  /* 0x000000ff0e077211 */ /* 0x000fec00000f1eff */
[C---:B------:R-:W-:Y:S04]  /*10640*/  @P1 IADD3 R22, P0, PT, R6.reuse, UR12, RZ ;  /* 0x0000000c06161c10 */ /* 0x040fe8000ff1e0ff */
[C---:B------:R-:W-:Y:S02]  /*10650*/  @P1 IADD3.X R23, PT, PT, R7.reuse, UR13, RZ, P0, !PT ;  /* 0x0000000d07171c10 */ /* 0x040fe400087fe4ff */
[----:B------:R-:W-:Y:S01]  /*10660*/  IADD3 R26, P0, PT, R6, UR10, RZ ;  /* 0x0000000a061a7c10 */ /* 0x000fe2000ff1e0ff */
[----:B------:R-:W-:Y:S02]  /*10670*/  IMAD.U32 R6, RZ, RZ, UR20 ;  /* 0x00000014ff067e24 */ /* 0x000fe4000f8e00ff */
[----:B------:R-:W4:Y:S01]  /*10680*/  @P1 LDG.E.64 R24, desc[UR50][R22.64] ;  /* 0x0000003216181981 */ /* 0x000f22000c1e1b00 */
[----:B------:R-:W-:Y:S03]  /*10690*/  IADD3.X R27, PT, PT, R7, UR11, RZ, P0, !PT ;  /* 0x0000000b071b7c10 */ /* 0x000fe600087fe4ff */
[----:B------:R-:W5:Y:S04]  /*106a0*/  LDS R7, [UR20+0x1c] ;  /* 0x00001c14ff077984 */ /* 0x000f680008000800 */
[----:B------:R-:W5:Y:S01]  /*106b0*/  LDG.E.64 R26, desc[UR50][R26.64] ;  /* 0x000000321a1a7981 */ /* 0x000f62000c1e1b00 */
[----:B-1----:R-:W-:Y:S05]  /*106c0*/  SHF.R.U64 R8, R6, 0x4, RZ ;  /* 0x0000000406087819 */ /* 0x002fea00000012ff */
[----:B------:R-:W-:Y:S04]  /*106d0*/  STS [UR20+0x10], R8 ;  /* 0x00001008ff007988 */ /* 0x000fe80008000814 */
[----:B------:R-:W-:Y:S04]  /*106e0*/  STS [UR20+0x14], R8 ;  /* 0x00001408ff007988 */ /* 0x000fe80008000814 */
[----:B-----5:R-:W-:Y:S01]  /*106f0*/  STS.64 [UR20], R26 ;  /* 0x0000001aff007988 */ /* 0x020fe20008000a14 */
[--C-:B--2---:R-:W-:Y:S01]  /*10700*/  SHF.R.S32.HI R29, RZ, 0x1f, R28.reuse ;  /* 0x0000001fff1d7819 */ /* 0x104fe2000001141c */
[----:B------:R-:W-:Y:S02]  /*10710*/  @!P1 IMAD.MOV.U32 R24, RZ, RZ, R28 ;  /* 0x000000ffff189224 */ /* 0x000fe400078e001c */
[----:B---3--:R-:W-:Y:S02]  /*10720*/  VIADD R5, R5, 0xffffffff ;  /* 0xffffffff05057836 */ /* 0x008fe40000000000 */
[----:B------:R-:W-:Y:S05]  /*10730*/  @!P1 IMAD.MOV.U32 R25, RZ, RZ, R29 ;  /* 0x000000ffff199224 */ /* 0x000fea00078e001d */
[C---:B----4-:R-:W-:Y:S01]  /*10740*/  SHF.L.U64.HI R21, R24.reuse, 0x1, R25 ;  /* 0x0000000118157819 */ /* 0x050fe20000010219 */
[----:B------:R-:W-:Y:S03]  /*10750*/  IMAD.SHL.U32 R24, R24, 0x2, RZ ;  /* 0x0000000218187824 */ /* 0x000fe600078e00ff */
[----:B------:R-:W-:Y:S02]  /*10760*/  LOP3.LUT R21, R21, 0x1fffffff, RZ, 0xc0, !PT ;  /* 0x1fffffff15157812 */ /* 0x000fe400078ec0ff */
[----:B------:R-:W-:Y:S02]  /*10770*/  LOP3.LUT R24, R24, 0xfffffffe, RZ, 0xc0, !PT ;  /* 0xfffffffe18187812 */ /* 0x000fe400078ec0ff */
[--C-:B------:R-:W-:Y:S02]  /*10780*/  SHF.R.U32.HI R4, RZ, 0x4, R21.reuse ;  /* 0x00000004ff047819 */ /* 0x100fe40000011615 */
[----:B------:R-:W-:Y:S02]  /*10790*/  SHF.R.U64 R21, R24, 0x4, R21 ;  /* 0x0000000418157819 */ /* 0x000fe40000001215 */
[----:B------:R-:W-:Y:S02]  /*107a0*/  LOP3.LUT R30, R7, 0xf, R4, 0xb8, !PT ;  /* 0x0000000f071e7812 */ /* 0x000fe400078eb804 */
[----:B------:R-:W-:Y:S01]  /*107b0*/  CS2R R6, SRZ ;  /* 0x0000000000067805 */ /* 0x000fe2000001ff00 */
[----:B------:R-:W-:Y:S04]  /*107c0*/  STS [UR20+0xc], R21 ;  /* 0x00000c15ff007988 */ /* 0x000fe80008000814 */
        /* <DEDUP_REMOVED lines=12> */
.L_x_210:
[----:B------:R-:W-:Y:S05]  /*10890*/  BSYNC.RECONVERGENT B0 ;  /* 0x0000000000007941 */ /* 0x000fea0003800200 */
.L_x_209:
[----:B------:R-:W-:Y:S01]  /*108a0*/  NOP ;  /* 0x0000000000007918 */ /* 0x000fe20000000000 */
[----:B-12---:R-:W1:Y:S01]  /*108b0*/  LDS R4, [R20+UR20] ;  /* 0x0000001414047984 */ /* 0x006e620008000800 */
[----:B------:R-:W-:Y:S01]  /*108c0*/  ULEA UR34, UP0, UR25, UR14, 0x7 ;  /* 0x0000000e19227291 */ /* 0x000fe2000f8038ff */
[----:B------:R-:W-:Y:S01]  /*108d0*/  UMOV UR33, UR31 ;  /* 0x0000001f00217c82 */ /* 0x000fe20008000000 */
[----:B------:R-:W-:Y:S02]  /*108e0*/  UMOV UR31, UR29 ;  /* 0x0000001d001f7c82 */ /* 0x000fe40008000000 */
[----:B------:R-:W-:Y:S02]  /*108f0*/  ULEA.HI.X UR35, UR25, UR15, UR6, 0x7, UP0 ;  /* 0x0000000f19237291 */ /* 0x000fe400080f3c06 */
[----:B------:R-:W-:Y:S04]  /*10900*/  IADD3 R6, P0, PT, R20, UR34, RZ ;  /* 0x0000002214067c10 */ /* 0x000fe8000ff1e0ff */
[----:B------:R-:W-:Y:S05]  /*10910*/  IADD3.X R7, PT, PT, RZ, UR35, RZ, P0, !PT ;  /* 0x00000023ff077c10 */ /* 0x000fea00087fe4ff */
[----:B-1----:R2:W5:Y:S01]  /*10920*/  ATOMG.E.EXCH.STRONG.GPU PT, RZ, [R6], R4 ;  /* 0x0000000406ff73a8 */ /* 0x00256200041ee100 */
[----:B------:R-:W-:Y:S04]  /*10930*/  DEPBAR {5,4,3,2,1,0} ;  /* 0x0000003f0000791a */ /* 0x000fe80000000000 */
[----:B------:R-:W1:Y:S02]  /*10940*/  CCTL.E.C.LDCU.IV.DEEP [UR32] ;  /* 0x0000000020007540 */ /* 0x000e640009c08000 */
[----:B-1----:R2:W-:Y:S01]  /*10950*/  UTMACCTL.IV [UR32] ;  /* 0x00000000200079b9 */ /* 0x0025e20008000000 */
        /* <DEDUP_REMOVED lines=9> */
[----:B------:R-:W-:Y:S01]  /*109f0*/  NOP ;  /* 0x0000000000007918 */ /* 0x000fe20000000000 */
.L_x_206:
[----:B-----5:R-:W-:Y:S01]  /*10a00*/  ELECT P0, URZ, PT ;  /* 0x0000000000ff782f */ /* 0x020fe20003800000 */
[----:B------:R-:W-:Y:S11]  /*10a10*/  BSSY.RECONVERGENT B0, `(.L_x_211) ;  /* 0x0000011000007945 */ /* 0x000ff60003800200 */
[----:B------:R-:W-:Y:S01]  /*10a20*/  @!UPT UIADD3 URZ, UPT, UPT, URZ, URZ, URZ ;  /* 0x000000fffffff290 */ /* 0x000fe2000fffe0ff */
[----:B------:R-:W-:Y:S05]  /*10a30*/  @!P0 BRA `(.L_x_212) ;  /* 0x0000000000388947 */ /* 0x000fea0003800000 */
[----:B------:R0:W-:Y:S01]  /*10a40*/  UTMACMDFLUSH ;  /* 0x00000000000079b7 */ /* 0x0001e20000000000 */
[----:B------:R-:W-:Y:S09]  /*10a50*/  UIMAD UR6, UR8, 0x14, UR4 ;  /* 0x00000014080678a4 */ /* 0x000ff2000f8e0204 */
[----:B------:R4:W-:Y:S04]  /*10a60*/  STS [UR6+0x340], R16 ;  /* 0x00034010ff007988 */ /* 0x0009e80008000806 */
        /* <DEDUP_REMOVED lines=9> */
[----:B-----5:R-:W1:Y:S01]  /*10b00*/  FENCE.VIEW.ASYNC.S ;  /* 0x00000000000073c6 */ /* 0x020e620000000000 */
[----:B------:R-:W-:Y:S04]  /*10b10*/  DEPBAR.LE SB0, 0x0 ;  /* 0x000080000000791a */ /* 0x000fe80000000000 */
.L_x_212:
[----:B--2---:R-:W-:Y:S05]  /*10b20*/  BSYNC.RECONVERGENT B0 ;  /* 0x0000000000007941 */ /* 0x004fea0003800200 */
.L_x_211:
[----:B------:R-:W-:Y:S09]  /*10b30*/  UISETP.NE.AND UP0, UPT, UR37, 0x8, UPT ;  /* 0x000000082500788c */ /* 0x000ff2000bf05270 */
[----:B------:R-:W-:Y:S05]  /*10b40*/  BRA.U !UP0, `(.L_x_213) ;  /* 0x0000000108047547 */ /* 0x000fea000b800000 */
[----:B------:R-:W-:Y:S05]  /*10b50*/  BPT.TRAP 0x1 ;  /* 0x000000040000795c */ /* 0x000fea0000300000 */
.L_x_213:
[----:B------:R-:W-:Y:S01]  /*10b60*/  UIADD3 UR6, UPT, UPT, UR8, -0x4, URZ ;  /* 0xfffffffc08067890 */ /* 0x000fe2000fffe0ff */
[----:B-1----:R-:W-:Y:S01]  /*10b70*/  SYNCS.ARRIVE.TRANS64.A1T0 RZ, [UR24+0x220], RZ ;  /* 0x000220ffffff79a7 */ /* 0x002fe20008100018 */
[----:B------:R-:W-:Y:S01]  /*10b80*/  UIADD3 UR24, UPT, UPT, UR7, -0x4, URZ ;  /* 0xfffffffc07187890 */ /* 0x000fe2000fffe0ff */
[----:B------:R-:W-:Y:S01]  /*10b90*/  ISETP.NE.AND P0, PT, R11, RZ, PT ;  /* 0x000000ff0b00720c */ /* 0x000fe20003f05270 */
[----:B------:R-:W-:Y:S02]  /*10ba0*/  UISETP.GE.U32.AND UP1, UPT, UR6, -0x8, UPT ;  /* 0xfffffff80600788c */ /* 0x000fe4000bf26070 */
[----:B------:R-:W-:Y:S02]  /*10bb0*/  UISETP.GE.U32.AND UP0, UPT, UR24, -0x8, UPT ;  /* 0xfffffff81800788c */ /* 0x000fe4000bf06070 */
[----:B------:R-:W-:Y:S02]  /*10bc0*/  USEL UR24, URZ, 0x1, UP1 ;  /* 0x00000001ff187887 */ /* 0x000fe40008800000 */
[----:B------:R-:W-:Y:S02]  /*10bd0*/  USEL UR6, URZ, 0x1, UP0 ;  /* 0x00000001ff067887 */ /* 0x000fe40008000000 */
[----:B------:R-:W-:Y:S02]  /*10be0*/  ULOP3.LUT UR26, UR8, 0x7, URZ, 0xc0, !UPT ;  /* 0x00000007081a7892 */ /* 0x000fe4000f8ec0ff */
[----:B------:R-:W-:Y:S01]  /*10bf0*/  ULOP3.LUT UR25, UR7, 0x7, URZ, 0xc0, !UPT ;  /* 0x0000000707197892 */ /* 0x000fe2000f8ec0ff */
[----:B------:R-:W-:Y:S01]  /*10c00*/  LOP3.LUT R0, R0, UR24, RZ, 0x3c, !PT ;  /* 0x0000001800007c12 */ /* 0x000fe2000f8e3cff */
[----:B------:R-:W-:Y:S01]  /*10c10*/  ULOP3.LUT UR8, UR26, 0x4, URZ, 0x3c, !UPT ;  /* 0x000000041a087892 */ /* 0x000fe2000f8e3cff */
[----:B------:R-:W-:Y:S01]  /*10c20*/  LOP3.LUT R17, R17, UR6, RZ, 0x3c, !PT ;  /* 0x0000000611117c12 */ /* 0x000fe2000f8e3cff */
[----:B------:R-:W-:Y:S01]  /*10c30*/  ULOP3.LUT UR7, UR25, 0x4, URZ, 0x3c, !UPT ;  /* 0x0000000419077892 */ /* 0x000fe2000f8e3cff */
[----:B------:R-:W-:Y:S11]  /*10c40*/  @!P0 EXIT ;  /* 0x000000000000894d */ /* 0x000ff60003800000 */
[----:B------:R-:W-:Y:S05]  /*10c50*/  BRA `(.L_x_214) ;  /* 0xffffffe800f07947 */ /* 0x000fea000383ffff */
.L_x_329:
[----:B------:R-:W-:Y:S01]  /*10c60*/  UMOV UR6, 0x40 ;  /* 0x0000004000067882 */ /* 0x000fe20000000000 */
[----:B------:R-:W-:Y:S01]  /*10c70*/  NOP ;  /* 0x0000000000007918 */ /* 0x000fe20000000000 */
[----:B------:R-:W-:Y:S01]  /*10c80*/  ULEA UR6, UR5, UR6, 0x18 ;  /* 0x0000000605067291 */ /* 0x000fe2000f8ec0ff */
[----:B------:R-:W-:Y:S02]  /*10c90*/  UMOV UR4, 0x400 ;  /* 0x0000040000047882 */ /* 0x000fe40000000000 */
[----:B------:R-:W-:-:S06]  /*10ca0*/  ULEA UR4, UR5, UR4, 0x18 ;  /* 0x0000000405047291 */ /* 0x000fcc000f8ec0ff */
[----:B------:R-:W2:Y:S02]  /*10cb0*/  LDS.U8 R0, [UR6+0x1c] ;  /* 0x00001c06ff007984 */ /* 0x000ea40008000000 */
[----:B--2---:R-:W-:-:S13]  /*10cc0*/  ISETP.NE.AND P0, PT, R0, RZ, PT ;  /* 0x000000ff0000720c */ /* 0x004fda0003f05270 */
[----:B------:R-:W-:Y:S05]  /*10cd0*/  @P0 BRA `(.L_x_215) ;  /* 0x0000000400100947 */ /* 0x000fea0003800000 */
[----:B------:R-:W-:Y:S02]  /*10ce0*/  ULOP3.LUT UR44, UR5, 0x1, URZ, 0xc0, !UPT ;  /* 0x00000001052c7892 */ /* 0x000fe4000f8ec0ff */
[----:B------:R-:W-:Y:S02]  /*10cf0*/  ULOP3.LUT UR43, UR5, 0x1, URZ, 0x3c, !UPT ;  /* 0x00000001052b7892 */ /* 0x000fe4000f8e3cff */
[----:B------:R-:W-:Y:S02]  /*10d00*/  UISETP.NE.U32.AND UP0, UPT, UR44, 0x1, UPT ;  /* 0x000000012c00788c */ /* 0x000fe4000bf05070 */
[----:B------:R-:W-:-:S07]  /*10d10*/  UIADD3 UR7, UPT, UPT, UR6, 0x8, URZ ;  /* 0x0000000806077890 */ /* 0x000fce000fffe0ff */
[----:B------:R-:W-:Y:S05]  /*10d20*/  BRA.U !UP0, `(.L_x_216) ;  /* 0x00000001089c7547 */ /* 0x000fea000b800000 */
[----:B------:R-:W-:Y:S01]  /*10d30*/  ELECT P0, URZ, PT ;  /* 0x0000000000ff782f */ /* 0x000fe20003800000 */
[----:B------:R-:W-:-:S12]  /*10d40*/  BSSY B0, `(.L_x_216) ;  /* 0x0000025000007945 */ /* 0x000fd80003800000 */
[----:B------:R-:W-:Y:S05]  /*10d50*/  @!P0 BRA `(.L_x_217) ;  /* 0x00000000008c8947 */ /* 0x000fea0003800000 */
[----:B------:R-:W-:-:S05]  /*10d60*/  UMOV UR5, 0x10 ;  /* 0x0000001000057882 */ /* 0x000fca0000000000 */
[----:B------:R-:W-:Y:S04]  /*10d70*/  DEPBAR.LE SB2, 0x36 ;  /* 0x0000ad800000791a */ /* 0x000fe80000000000 */
[----:B------:R-:W2:Y:S02]  /*10d80*/  UTCATOMSWS.2CTA.FIND_AND_SET.ALIGN UP1, UR5, UR5 ;  /* 0x00000005000575e3 */ /* 0x000ea40008220800 */
[----:B--2---:R-:W-:Y:S01]  /*10d90*/  MOV R11, UR5 ;  /* 0x00000005000b7c02 */ /* 0x004fe20008000f00 */
[----:B------:R-:W-:Y:S06]  /*10da0*/  BRA.U UP1, `(.L_x_218) ;  /* 0x0000000101187547 */ /* 0x000fec000b800000 */
.L_x_219:
[----:B------:R-:W-:Y:S05]  /*10db0*/  NANOSLEEP 0x64 ;  /* 0x000000640000795d */ /* 0x000fea0003800000 */
[----:B------:R-:W-:-:S05]  /*10dc0*/  UMOV UR5, 0x10 ;  /* 0x0000001000057882 */ /* 0x000fca0000000000 */
[----:B------:R-:W-:Y:S04]  /*10dd0*/  DEPBAR.LE SB2, 0x36 ;  /* 0x0000ad800000791a */ /* 0x000fe80000000000 */
[----:B------:R-:W2:Y:S02]  /*10de0*/  UTCATOMSWS.2CTA.FIND_AND_SET.ALIGN UP1, UR5, UR5 ;  /* 0x00000005000575e3 */ /* 0x000ea40008220800 */
[----:B--2---:R-:W-:Y:S01]  /*10df0*/  MOV R11, UR5 ;  /* 0x00000005000b7c02 */ /* 0x004fe20008000f00 */
[----:B------:R-:W-:Y:S05]  /*10e00*/  BRA.U !UP1, `(.L_x_219) ;  /* 0xfffffffd09e87547 */ /* 0x000fea000b83ffff */
.L_x_218:
[----:B------:R-:W2:Y:S01]  /*10e10*/  LDS R5, [UR6+0x10] ;  /* 0x00001006ff057984 */ /* 0x000ea20008000800 */
[----:B------:R-:W-:Y:S01]  /*10e20*/  IMAD.U32 R3, RZ, RZ, UR4 ;  /* 0x00000004ff037e24 */ /* 0x000fe2000f8e00ff */
[----:B------:R-:W-:-:S03]  /*10e30*/  MOV R2, UR43 ;  /* 0x0000002b00027c02 */ /* 0x000fc60008000f00 */
[----:B------:R-:W-:Y:S01]  /*10e40*/  VIADD R3, R3, 0x3e0 ;  /* 0x000003e003037836 */ /* 0x000fe20000000000 */
[----:B--2---:R-:W-:-:S04]  /*10e50*/  SHF.L.U32 R5, R5, 0x1f, RZ ;  /* 0x0000001f05057819 */ /* 0x004fc800000006ff */
[----:B------:R-:W2:Y:S02]  /*10e60*/  SYNCS.PHASECHK.TRANS64.TRYWAIT P0, [UR6+0x8], R5 ;  /* 0x00000805ff0075a7 */ /* 0x000ea40008001106 */
[----:B--2---:R-:W-:Y:S05]  /*10e70*/  @P0 BRA `(.L_x_220) ;  /* 0x0000000000080947 */ /* 0x004fea0003800000 */
[----:B------:R-:W2:Y:S02]  /*10e80*/  SYNCS.PHASECHK.TRANS64.TRYWAIT P0, [UR6+0x8], R5 ;  /* 0x00000805ff0075a7 */ /* 0x000ea40008001106 */
[----:B--2---:R-:W-:Y:S05]  /*10e90*/  @!P0 BRA `(.L_x_221) ;  /* 0x0000001c00fc8947 */ /* 0x004fea0003800000 */
.L_x_220:
[----:B------:R-:W-:Y:S01]  /*10ea0*/  HFMA2 R4, -RZ, RZ, 0, 5.9604644775390625e-08 ;  /* 0x00000001ff047431 */ /* 0x000fe200000001ff */
[----:B------:R-:W-:Y:S01]  /*10eb0*/  UPRMT UR5, UR43, 0x654, UR7 ;  /* 0x000006542b057896 */ /* 0x000fe20008000007 */
[----:B-----5:R-:W-:Y:S01]  /*10ec0*/  IMAD.MOV.U32 R6, RZ, RZ, 0xffff ;  /* 0x0000ffffff067424 */ /* 0x020fe200078e00ff */
[----:B------:R-:W-:Y:S01]  /*10ed0*/  PRMT R2, R2, 0x654, R3 ;  /* 0x0000065402027816 */ /* 0x000fe20000000003 */
[----:B--2---:R-:W-:Y:S02]  /*10ee0*/  IMAD.MOV.U32 R0, RZ, RZ, 0x4 ;  /* 0x00000004ff007424 */ /* 0x004fe400078e00ff */
[----:B------:R-:W-:Y:S01]  /*10ef0*/  IMAD.SHL.U32 R7, R11, 0x20, RZ ;  /* 0x000000200b077824 */ /* 0x000fe200078e00ff */
[----:B------:R-:W-:Y:S02]  /*10f00*/  MOV R3, UR5 ;  /* 0x0000000500037c02 */ /* 0x000fe40008000f00 */
[-C--:B------:R-:W-:Y:S01]  /*10f10*/  SHF.L.U32 R6, R6, R11.reuse, RZ ;  /* 0x0000000b06067219 */ /* 0x080fe200000006ff */
[----:B------:R2:W-:Y:S01]  /*10f20*/  SYNCS.ARRIVE.TRANS64.RED RZ, [UR5], R0 ;  /* 0x00000000ffff79a7 */ /* 0x0005e20008000405 */
[----:B------:R-:W-:Y:S01]  /*10f30*/  SHF.L.U32 R5, R4, R11, RZ ;  /* 0x0000000b04057219 */ /* 0x000fe200000006ff */
[----:B------:R2:W-:Y:S04]  /*10f40*/  STS [UR4+0x3e0], R7 ;  /* 0x0003e007ff007988 */ /* 0x0005e80008000804 */
[----:B------:R2:W-:Y:S04]  /*10f50*/  STAS [R2.64], R11 ;  /* 0x0000000b02007dbd */ /* 0x0005e8000c0008ff */
[----:B------:R2:W-:Y:S04]  /*10f60*/  ATOMS.OR RZ, [UR6+0x14], R6 ;  /* 0x00001406ffff798c */ /* 0x0005e8000b000006 */
[----:B------:R2:W-:Y:S04]  /*10f70*/  ATOMS.OR RZ, [UR6+0x18], R5 ;  /* 0x00001805ffff798c */ /* 0x0005e8000b000006 */
[----:B------:R2:W-:Y:S02]  /*10f80*/  ATOMS.XOR RZ, [UR6+0x10], R4 ;  /* 0x00001004ffff798c */ /* 0x0005e4000b800006 */
.L_x_217:
[----:B------:R-:W-:Y:S05]  /*10f90*/  BSYNC B0 ;  /* 0x0000000000007941 */ /* 0x000fea0003800000 */
.L_x_216:
[----:B------:R-:W-:Y:S05]  /*10fa0*/  BRA.U UP0, `(.L_x_222) ;  /* 0x00000001006c7547 */ /* 0x000fea000b800000 */
[----:B------:R-:W-:-:S03]  /*10fb0*/  UMOV UR5, 0xffffffff ;  /* 0xffffffff00057882 */ /* 0x000fc60000000000 */
[----:B------:R-:W-:Y:S05]  /*10fc0*/  BRA.DIV UR5, `(.L_x_223) ;  /* 0x0000001e05c87947 */ /* 0x000fea000b800000 */
[----:B------:R-:W-:-:S13]  /*10fd0*/  ELECT P6, URZ, PT ;  /* 0x0000000000ff782f */ /* 0x000fda00038c0000 */
.L_x_313:
[----:B------:R-:W-:Y:S05]  /*10fe0*/  @!P6 BRA `(.L_x_222) ;  /* 0x00000000005ce947 */ /* 0x000fea0003800000 */
[----:B--2---:R-:W2:Y:S02]  /*10ff0*/  LDS R3, [UR6+0x10] ;  /* 0x00001006ff037984 */ /* 0x004ea40008000800 */
[----:B--2---:R-:W-:-:S04]  /*11000*/  SHF.L.U32 R3, R3, 0x1f, RZ ;  /* 0x0000001f03037819 */ /* 0x004fc800000006ff */
[----:B------:R-:W2:Y:S02]  /*11010*/  SYNCS.PHASECHK.TRANS64.TRYWAIT P0, [UR6+0x8], R3 ;  /* 0x00000803ff0075a7 */ /* 0x000ea40008001106 */
[----:B--2---:R-:W-:Y:S05]  /*11020*/  @P0 BRA `(.L_x_224) ;  /* 0x0000000000080947 */ /* 0x004fea0003800000 */
[----:B------:R-:W2:Y:S02]  /*11030*/  SYNCS.PHASECHK.TRANS64.TRYWAIT P0, [UR6+0x8], R3 ;  /* 0x00000803ff0075a7 */ /* 0x000ea40008001106 */
[----:B--2---:R-:W-:Y:S05]  /*11040*/  @!P0 BRA `(.L_x_225) ;  /* 0x0000001c00c88947 */ /* 0x004fea0003800000 */
.L_x_224:
[----:B------:R-:W3:Y:S01]  /*11050*/  LDS R5, [UR4+0x3e0] ;  /* 0x0003e004ff057984 */ /* 0x000ee20008000800 */
[----:B--2---:R-:W-:Y:S02]  /*11060*/  HFMA2 R0, -RZ, RZ, 0, 5.9604644775390625e-08 ;  /* 0x00000001ff007431 */ /* 0x004fe400000001ff */
[----:B------:R-:W-:Y:S01]  /*11070*/  IMAD.MOV.U32 R2, RZ, RZ, 0xffff ;  /* 0x0000ffffff027424 */ /* 0x000fe200078e00ff */
[----:B------:R-:W-:Y:S01]  /*11080*/  UPRMT UR5, UR43, 0x654, UR7 ;  /* 0x000006542b057896 */ /* 0x000fe20008000007 */
[----:B---3--:R-:W-:-:S03]  /*11090*/  IMAD.SHL.U32 R3, R5, 0x20, RZ ;  /* 0x0000002005037824 */ /* 0x008fc600078e00ff */
[-C--:B------:R-:W-:Y:S02]  /*110a0*/  SHF.L.U32 R2, R2, R5.reuse, RZ ;  /* 0x0000000502027219 */ /* 0x080fe400000006ff */
[----:B------:R-:W-:Y:S01]  /*110b0*/  SHF.L.U32 R5, R0, R5, RZ ;  /* 0x0000000500057219 */ /* 0x000fe200000006ff */
[----:B------:R3:W-:Y:S04]  /*110c0*/  STS [UR4+0x3e0], R3 ;  /* 0x0003e003ff007988 */ /* 0x0007e80008000804 */
[----:B------:R3:W-:Y:S04]  /*110d0*/  ATOMS.OR RZ, [UR6+0x14], R2 ;  /* 0x00001402ffff798c */ /* 0x0007e8000b000006 */
[----:B------:R3:W-:Y:S01]  /*110e0*/  ATOMS.OR RZ, [UR6+0x18], R5 ;  /* 0x00001805ffff798c */ /* 0x0007e2000b000006 */
[----:B------:R-:W-:Y:S03]  /*110f0*/  SYNCS.ARRIVE.TRANS64.RED.A1T0 RZ, [UR5], RZ ;  /* 0x000000ffffff79a7 */ /* 0x000fe60008100405 */
[----:B------:R3:W-:Y:S01]  /*11100*/  ATOMS.XOR RZ, [UR6+0x10], R0 ;  /* 0x00001000ffff798c */ /* 0x0007e2000b800006 */
[----:B------:R-:W-:Y:S05]  /*11110*/  BRA `(.L_x_222) ;  /* 0x0000000000107947 */ /* 0x000fea0003800000 */
.L_x_215:
[----:B------:R-:W-:Y:S02]  /*11120*/  MOV R0, 0xffffffff ;  /* 0xffffffff00007802 */ /* 0x000fe40000000f00 */
[----:B------:R-:W-:-:S03]  /*11130*/  MOV R2, 0x11160 ;  /* 0x0001116000027802 */ /* 0x000fc60000000f00 */
[----:B------:R2:W-:Y:S04]  /*11140*/  STS [UR4+0x3e0], R0 ;  /* 0x0003e000ff007988 */ /* 0x0005e80008000804 */
[----:B-12-45:R-:W-:Y:S05]  /*11150*/  CALL.REL.NOINC `($__internal_1_$__cuda_sm10x_tcgen05_guardrail_trap_phase_invalid_during_alloc) ;  /* 0x0000002000507944 */ /* 0x036fea0003c00000 */
.L_x_222:
[----:B------:R-:W-:Y:S05]  /*11160*/  WARPSYNC.ALL ;  /* 0x0000000000007948 */ /* 0x000fea0003800000 */
[----:B------:R-:W1:Y:S01]  /*11170*/  S2UR UR6, SR_CgaCtaId ;  /* 0x00000000000679c3 */ /* 0x000e620000008800 */
[----:B------:R-:W-:Y:S01]  /*11180*/  UMOV UR5, 0x400 ;  /* 0x0000040000057882 */ /* 0x000fe20000000000 */
[----:B------:R-:W-:-:S06]  /*11190*/  NOP ;  /* 0x0000000000007918 */ /* 0x000fcc0000000000 */
[----:B------:R-:W-:Y:S06]  /*111a0*/  BAR.ARV 0x6, 0xa0 ;  /* 0x0182800000007b1d */ /* 0x000fec0000002000 */
[----:B-1----:R-:W-:-:S04]  /*111b0*/  ULEA UR5, UR6, UR5, 0x18 ;  /* 0x0000000506057291 */ /* 0x002fc8000f8ec0ff */
[----:B------:R-:W-:Y:S02]  /*111c0*/  UIADD3 UR13, UPT, UPT, UR5, 0x9400, URZ ;  /* 0x00009400050d7890 */ /* 0x000fe4000fffe0ff */
[----:B------:R-:W-:Y:S02]  /*111d0*/  UIADD3 UR14, UPT, UPT, UR5, 0x27400, URZ ;  /* 0x00027400050e7890 */ /* 0x000fe4000fffe0ff */
[----:B------:R-:W-:Y:S01]  /*111e0*/  USHF.R.U32.HI UR13, URZ, 0x4, UR13 ;  /* 0x00000004ff0d7899 */ /* 0x000fe2000801160d */
[----:B--23--:R-:W1:Y:S01]  /*111f0*/  LDS R0, [UR5+0x3e0] ;  /* 0x0003e005ff007984 */ /* 0x00ce620008000800 */
[----:B------:R-:W-:Y:S02]  /*11200*/  USHF.R.U32.HI UR14, URZ, 0x4, UR14 ;  /* 0x00000004ff0e7899 */ /* 0x000fe4000801160e */
[----:B------:R-:W-:Y:S02]  /*11210*/  ULOP3.LUT UR13, UR13, 0x3fff, URZ, 0xc0, !UPT ;  /* 0x00003fff0d0d7892 */ /* 0x000fe4000f8ec0ff */
[----:B------:R-:W-:-:S02]  /*11220*/  ULOP3.LUT UR14, UR14, 0x3fff, URZ, 0xc0, !UPT ;  /* 0x00003fff0e0e7892 */ /* 0x000fc4000f8ec0ff */
[----:B------:R-:W-:Y:S02]  /*11230*/  ULOP3.LUT UR13, UR13, 0x10000, URZ, 0xfc, !UPT ;  /* 0x000100000d0d7892 */ /* 0x000fe4000f8efcff */
[----:B------:R-:W-:Y:S01]  /*11240*/  ULOP3.LUT UR14, UR14, 0x10000, URZ, 0xfc, !UPT ;  /* 0x000100000e0e7892 */ /* 0x000fe2000f8efcff */
[----:B-1----:R-:W-:Y:S01]  /*11250*/  R2UR UR24, R0 ;  /* 0x00000000001872ca */ /* 0x002fe200000e0000 */
[----:B----45:R-:W1:-:S00]  /*11260*/  USETMAXREG.DEALLOC.CTAPOOL 0x88 ;  /* 0x00000088000079c8 */ /* 0x030e4000080e0500 */
[----:B-1----:R-:W-:Y:S01]  /*11270*/  HFMA2 R2, -RZ, RZ, 0, 0 ;  /* 0x00000000ff027431 */ /* 0x002fe200000001ff */
[----:B------:R-:W-:Y:S01]  /*11280*/  MOV R0, RZ ;  /* 0x000000ff00007202 */ /* 0x000fe20000000f00 */
[----:B------:R-:W-:Y:S01]  /*11290*/  UMOV UR23, 0x1 ;  /* 0x0000000100177882 */ /* 0x000fe20000000000 */
[----:B------:R-:W-:Y:S01]  /*112a0*/  UMOV UR22, URZ ;  /* 0x000000ff00167c82 */ /* 0x000fe20008000000 */
[----:B------:R-:W-:Y:S01]  /*112b0*/  UMOV UR20, URZ ;  /* 0x000000ff00147c82 */ /* 0x000fe20008000000 */
[----:B------:R-:W-:Y:S01]  /*112c0*/  UMOV UR19, URZ ;  /* 0x000000ff00137c82 */ /* 0x000fe20008000000 */
[----:B------:R-:W-:-:S06]  /*112d0*/  UMOV UR18, URZ ;  /* 0x000000ff00127c82 */ /* 0x000fcc0008000000 */
.L_x_236:
[----:B------:R-:W1:Y:S02]  /*112e0*/  LDC.64 R4, c[0x0][0x390] ;  /* 0x0000e400ff047b82 */ /* 0x000e640000000a00 */
[----:B-12---:R-:W-:-:S05]  /*112f0*/  IMAD.WIDE R4, R17, 0xc, R4 ;  /* 0x0000000c11047825 */ /* 0x006fca00078e0204 */
[----:B------:R-:W2:Y:S02]  /*11300*/  LDG.E R3, desc[UR50][R4.64+0x8] ;  /* 0x0000083204037981 */ /* 0x000ea4000c1e1900 */
[----:B--2---:R-:W-:-:S13]  /*11310*/  R2UR UR12, R3 ;  /* 0x00000000030c72ca */ /* 0x004fda00000e0000 */
[----:B------:R-:W-:Y:S02]  /*11320*/  UISETP.GE.AND UP0, UPT, UR12, 0x1, UPT ;  /* 0x000000010c00788c */ /* 0x000fe4000bf06270 */
[----:B------:R-:W-:Y:S02]  /*11330*/  UIADD3 UR4, UPT, UPT, UR12, 0x3f, URZ ;  /* 0x0000003f0c047890 */ /* 0x000fe4000fffe0ff */
[----:B------:R-:W-:Y:S02]  /*11340*/  UISETP.NE.OR UP0, UPT, UR44, URZ, !UP0 ;  /* 0x000000ff2c00728c */ /* 0x000fe4000c705670 */
[----:B------:R-:W-:-:S04]  /*11350*/  USHF.R.S32.HI UR17, URZ, 0x1f, UR4 ;  /* 0x0000001fff117899 */ /* 0x000fc80008011404 */
[----:B------:R-:W-:-:S03]  /*11360*/  ULEA.HI UR17, UR17, UR4, URZ, 0x6 ;  /* 0x0000000411117291 */ /* 0x000fc6000f8f30ff */
[----:B------:R-:W-:Y:S09]  /*11370*/  BRA.U UP0, `(.L_x_226) ;  /* 0x0000000500187547 */ /* 0x000ff2000b800000 */
[----:B------:R-:W-:Y:S01]  /*11380*/  ULEA UR4, UR19, UR5, 0x3 ;  /* 0x0000000513047291 */ /* 0x000fe2000f8e18ff */
[----:B------:R-:W-:Y:S01]  /*11390*/  SHF.L.U32 R3, R0, 0x1f, RZ ;  /* 0x0000001f00037819 */ /* 0x000fe200000006ff */
[----:B------:R-:W-:Y:S02]  /*113a0*/  UISETP.NE.AND UP0, UPT, UR37, URZ, UPT ;  /* 0x000000ff2500728c */ /* 0x000fe4000bf05270 */
[----:B------:R-:W-:Y:S02]  /*113b0*/  USHF.R.S32.HI UR17, URZ, 0x6, UR17 ;  /* 0x00000006ff117899 */ /* 0x000fe40008011411 */
[----:B------:R-:W-:Y:S02]  /*113c0*/  UISETP.NE.AND UP0, UPT, UR21, 0x4, !UP0 ;  /* 0x000000041500788c */ /* 0x000fe4000c705270 */
[----:B------:R-:W-:Y:S01]  /*113d0*/  ULEA UR11, UR22, UR24, 0x7 ;  /* 0x00000018160b7291 */ /* 0x000fe2000f8e38ff */
[----:B------:R1:W2:Y:S06]  /*113e0*/  SYNCS.PHASECHK.TRANS64.TRYWAIT P1, [UR4], R3 ;  /* 0x00000003ff0075a7 */ /* 0x0002ac0008021104 */
[----:B------:R-:W-:Y:S05]  /*113f0*/  BRA.U UP0, `(.L_x_227) ;  /* 0x0000000100047547 */ /* 0x000fea000b800000 */
[----:B------:R-:W-:Y:S05]  /*11400*/  BPT.TRAP 0x1 ;  /* 0x000000040000795c */ /* 0x000fea0000300000 */
.L_x_227:
[----:B------:R-:W-:Y:S01]  /*11410*/  ULEA UR10, UR22, UR5, 0x3 ;  /* 0x00000005160a7291 */ /* 0x000fe2000f8e18ff */
[----:B------:R-:W-:-:S04]  /*11420*/  MOV R4, UR23 ;  /* 0x0000001700047c02 */ /* 0x000fc80008000f00 */
[----:B------:R-:W-:-:S04]  /*11430*/  SHF.L.U32 R4, R4, 0x1f, RZ ;  /* 0x0000001f04047819 */ /* 0x000fc800000006ff */
[----:B------:R-:W3:Y:S02]  /*11440*/  SYNCS.PHASECHK.TRANS64.TRYWAIT P0, [UR10+0x1e0], R4 ;  /* 0x0001e004ff0075a7 */ /* 0x000ee4000800110a */
[----:B---3--:R-:W-:Y:S05]  /*11450*/  @!P0 BRA `(.L_x_228) ;  /* 0x0000001800dc8947 */ /* 0x008fea0003800000 */
.L_x_315:
[----:B-1----:R-:W-:Y:S01]  /*11460*/  LOP3.LUT R3, R10, 0xffff, RZ, 0xc0, !PT ;  /* 0x0000ffff0a037812 */ /* 0x002fe200078ec0ff */
[----:B------:R-:W-:Y:S01]  /*11470*/  UISETP.LT.AND UP1, UPT, UR17, 0x1, UPT ;  /* 0x000000011100788c */ /* 0x000fe2000bf21270 */
[----:B--2---:R-:W-:Y:S01]  /*11480*/  PLOP3.LUT P0, PT, P1, PT, PT, 0x80, 0x8 ;  /* 0x000000000008781c */ /* 0x004fe20000f0f070 */
[----:B------:R-:W-:Y:S01]  /*11490*/  UPLOP3.LUT UP3, UPT, UPT, UPT, UPT, 0x40, 0x4 ;  /* 0x000000000004789c */ /* 0x000fe20003f6e870 */
[----:B------:R-:W-:Y:S01]  /*114a0*/  R2UR UR8, R3 ;  /* 0x00000000030872ca */ /* 0x000fe200000e0000 */
[----:B------:R-:W-:Y:S01]  /*114b0*/  USEL UR9, UR17, 0x1, UP1 ;  /* 0x0000000111097887 */ /* 0x000fe20008800000 */
[----:B------:R-:W-:Y:S01]  /*114c0*/  UMOV UR16, UR19 ;  /* 0x0000001300107c82 */ /* 0x000fe20008000000 */
[----:B------:R-:W-:Y:S02]  /*114d0*/  UMOV UR28, 0x0 ;  /* 0x00000000001c7882 */ /* 0x000fe40000000000 */
[----:B------:R-:W-:Y:S01]  /*114e0*/  UIADD3 UR9, UPT, UPT, -UR9, UR18, UR17 ;  /* 0x0000001209097290 */ /* 0x000fe2000fffe111 */
[----:B------:R-:W-:Y:S01]  /*114f0*/  UMOV UR29, 0x10200010 ;  /* 0x10200010001d7882 */ /* 0x000fe20000000000 */
[----:B------:R-:W-:-:S02]  /*11500*/  UMOV UR26, 0x0 ;  /* 0x00000000001a7882 */ /* 0x000fc40000000000 */
[----:B------:R-:W-:Y:S01]  /*11510*/  UIADD3 UR9, UPT, UPT, UR9, 0x1, URZ ;  /* 0x0000000109097890 */ /* 0x000fe2000fffe0ff */
[----:B------:R-:W-:-:S11]  /*11520*/  UMOV UR27, 0x10200010 ;  /* 0x10200010001b7882 */ /* 0x000fd60000000000 */
.L_x_231:
[----:B-1----:R-:W-:Y:S01]  /*11530*/  ULEA UR7, UR16, UR5, 0x3 ;  /* 0x0000000510077291 */ /* 0x002fe2000f8e18ff */
[----:B--2---:R-:W-:Y:S11]  /*11540*/  @P0 BRA `(.L_x_229) ;  /* 0x00000000000c0947 */ /* 0x004ff60003800000 */
[----:B------:R-:W-:Y:S04]  /*11550*/  SHF.L.U32 R4, R0, 0x1f, RZ ;  /* 0x0000001f00047819 */ /* 0x000fe800000006ff */
[----:B------:R-:W1:Y:S02]  /*11560*/  SYNCS.PHASECHK.TRANS64.TRYWAIT P0, [UR7], R4 ;  /* 0x00000004ff0075a7 */ /* 0x000e640008001107 */
[----:B-1----:R-:W-:Y:S05]  /*11570*/  @!P0 BRA `(.L_x_230) ;  /* 0x0000001800ac8947 */ /* 0x002fea0003800000 */
.L_x_229:
[----:B------:R-:W-:Y:S01]  /*11580*/  UISETP.NE.AND UP1, UPT, UR17, 0x1, UPT ;  /* 0x000000011100788c */ /* 0x000fe2000bf25270 */
[----:B------:R-:W-:Y:S01]  /*11590*/  PLOP3.LUT P0, PT, PT, PT, PT, 0x80, 0x8 ;  /* 0x000000000008781c */ /* 0x000fe20003f0f070 */
[----:B------:R-:W-:Y:S02]  /*115a0*/  UIADD3 UR19, UPT, UPT, UR16, 0x1, URZ ;  /* 0x0000000110137890 */ /* 0x000fe4000fffe0ff */
[----:B------:R-:W-:Y:S02]  /*115b0*/  ULEA UR30, UR16, UR14, 0x8 ;  /* 0x0000000e101e7291 */ /* 0x000fe4000f8e40ff */
[----:B------:R-:W-:Y:S01]  /*115c0*/  UISETP.NE.AND UP2, UPT, UR19, 0xf, UPT ;  /* 0x0000000f1300788c */ /* 0x000fe2000bf45270 */
[----:B------:R-:W-:Y:S01]  /*115d0*/  PLOP3.LUT P1, PT, PT, PT, UP1, 0x80, 0x8 ;  /* 0x000000000008781c */ /* 0x000fe20003f2f018 */
[----:B------:R-:W-:Y:S02]  /*115e0*/  ULEA UR32, UR16, UR13, 0x9 ;  /* 0x0000000d10207291 */ /* 0x000fe4000f8e48ff */
[----:B------:R-:W-:Y:S02]  /*115f0*/  USEL UR15, URZ, 0x1, UP2 ;  /* 0x00000001ff0f7887 */ /* 0x000fe40009000000 */
[----:B------:R-:W-:Y:S02]  /*11600*/  USEL UR19, UR19, URZ, UP2 ;  /* 0x000000ff13137287 */ /* 0x000fe40009000000 */
[----:B------:R-:W-:Y:S02]  /*11610*/  UIADD3 UR38, UPT, UPT, UR30, 0x2, URZ ;  /* 0x000000021e267890 */ /* 0x000fe4000fffe0ff */
[----:B------:R-:W-:Y:S01]  /*11620*/  @UP1 ULEA UR4, UR19, UR5, 0x3 ;  /* 0x0000000513041291 */ /* 0x000fe2000f8e18ff */
[----:B------:R-:W-:Y:S01]  /*11630*/  LOP3.LUT R0, R0, UR15, RZ, 0x3c, !PT ;  /* 0x0000000f00007c12 */ /* 0x000fe2000f8e3cff */
[----:B------:R-:W-:Y:S02]  /*11640*/  UIADD3 UR34, UPT, UPT, UR32, 0x2, URZ ;  /* 0x0000000220227890 */ /* 0x000fe4000fffe0ff */
[----:B------:R-:W-:Y:S01]  /*11650*/  UIADD3 UR7, UPT, UPT, UR7, 0x78, URZ ;  /* 0x0000007807077890 */ /* 0x000fe2000fffe0ff */
[----:B-1----:R-:W-:Y:S01]  /*11660*/  @P1 SHF.L.U32 R3, R0, 0x1f, RZ ;  /* 0x0000001f00031819 */ /* 0x002fe200000006ff */
[----:B------:R-:W-:Y:S01]  /*11670*/  UMOV UR31, 0x80004020 ;  /* 0x80004020001f7882 */ /* 0x000fe20000000000 */
[----:B------:R-:W-:Y:S01]  /*11680*/  UMOV UR33, 0x80004020 ;  /* 0x8000402000217882 */ /* 0x000fe20000000000 */
[----:B------:R-:W-:Y:S01]  /*11690*/  UMOV UR39, 0x80004020 ;  /* 0x8000402000277882 */ /* 0x000fe20000000000 */
[----:B------:R1:W2:Y:S01]  /*116a0*/  @P1 SYNCS.PHASECHK.TRANS64.TRYWAIT P0, [UR4], R3 ;  /* 0x00000003ff0015a7 */ /* 0x0002a20008001104 */
[----:B------:R-:W-:Y:S01]  /*116b0*/  UIADD3 UR18, UPT, UPT, UR18, 0x1, URZ ;  /* 0x0000000112127890 */ /* 0x000fe2000fffe0ff */
[----:B------:R1:W-:Y:S01]  /*116c0*/  UTCQMMA.2CTA gdesc[UR32], gdesc[UR30], tmem[UR11], tmem[UR28], idesc[UR29], UP3 ;  /* 0x00ff1c1e200075ea */ /* 0x0003e20009a0030b */
[----:B------:R-:W-:Y:S02]  /*116d0*/  UIADD3 UR17, UPT, UPT, UR17, -0x1, URZ ;  /* 0xffffffff11117890 */ /* 0x000fe4000fffe0ff */
[----:B------:R-:W-:Y:S02]  /*116e0*/  UISETP.NE.AND UP1, UPT, UR18, UR9, UPT ;  /* 0x000000091200728c */ /* 0x000fe4000bf25270 */
[----:B------:R-:W-:Y:S01]  /*116f0*/  UPLOP3.LUT UP3, UPT, UPT, UPT, UPT, 0x80, 0x8 ;  /* 0x000000000008789c */ /* 0x000fe20003f6f070 */
[----:B------:R-:W-:Y:S01]  /*11700*/  UMOV UR35, 0x80004020 ;  /* 0x8000402000237882 */ /* 0x000fe20000000000 */
[----:B------:R-:W-:Y:S01]  /*11710*/  UMOV UR16, UR19 ;  /* 0x0000001300107c82 */ /* 0x000fe20008000000 */
[----:B------:R1:W-:Y:S01]  /*11720*/  UTCQMMA.2CTA gdesc[UR34], gdesc[UR38], tmem[UR11], tmem[UR26], idesc[UR27], UPT ;  /* 0x00ff1a26220075ea */ /* 0x0003e2000ba0030b */
[----:B------:R1:W-:Y:S03]  /*11730*/  UTCBAR.2CTA.MULTICAST [UR7], URZ, UR8 ;  /* 0x000000ff070073e9 */ /* 0x0003e60008200808 */
[----:B------:R-:W-:Y:S05]  /*11740*/  BRA.U UP1, `(.L_x_231) ;  /* 0xfffffffd01787547 */ /* 0x000fea000b83ffff */
[----:B------:R-:W-:Y:S05]  /*11750*/  BRA.U UP0, `(.L_x_232) ;  /* 0x0000000100047547 */ /* 0x000fea000b800000 */
[----:B-1----:R-:W-:Y:S05]  /*11760*/  BPT.TRAP 0x1 ;  /* 0x000000040000795c */ /* 0x002fea0000300000 */
.L_x_232:
[----:B--2---:R-:W-:Y:S01]  /*11770*/  ELECT P0, URZ, PT ;  /* 0x0000000000ff782f */ /* 0x004fe20003800000 */
[----:B------:R-:W-:Y:S01]  /*11780*/  UIADD3 UR10, UPT, UPT, UR10, 0x1c0, URZ ;  /* 0x000001c00a0a7890 */ /* 0x000fe2000fffe0ff */
[----:B------:R-:W-:-:S11]  /*11790*/  UMOV UR18, UR9 ;  /* 0x0000000900127c82 */ /* 0x000fd60008000000 */
[----:B-1----:R-:W-:-:S04]  /*117a0*/  @P0 LOP3.LUT R3, R9, 0xffff, RZ, 0xc0, !PT ;  /* 0x0000ffff09030812 */ /* 0x002fc800078ec0ff */
[----:B------:R-:W-:-:S13]  /*117b0*/  @P0 R2UR UR4, R3 ;  /* 0x00000000030402ca */ /* 0x000fda00000e0000 */
[----:B------:R1:W-:Y:S01]  /*117c0*/  UTCBAR.2CTA.MULTICAST [UR10], URZ, UR4 ;  /* 0x000000ff0a0073e9 */ /* 0x0003e20008200804 */
[----:B------:R-:W-:Y:S01]  /*117d0*/  NOP ;  /* 0x0000000000007918 */ /* 0x000fe20000000000 */
.L_x_226:
[----:B------:R-:W-:-:S11]  /*117e0*/  UISETP.GE.AND UP0, UPT, UR12, 0x1, UPT ;  /* 0x000000010c00788c */ /* 0x000fd6000bf06270 */
[----:B------:R-:W-:-:S04]  /*117f0*/  @UP0 UIADD3 UR7, UPT, UPT, UR22, 0x1, URZ ;  /* 0x0000000116070890 */ /* 0x000fc8000fffe0ff */
[----:B------:R-:W-:-:S04]  /*11800*/  @UP0 UISETP.NE.AND UP1, UPT, UR7, 0x4, UPT ;  /* 0x000000040700088c */ /* 0x000fc8000bf25270 */
[----:B-1----:R-:W-:Y:S02]  /*11810*/  @UP0 USEL UR4, URZ, 0x1, UP1 ;  /* 0x00000001ff040887 */ /* 0x002fe40008800000 */
[----:B------:R-:W-:Y:S02]  /*11820*/  @UP0 USEL UR22, UR7, URZ, UP1 ;  /* 0x000000ff07160287 */ /* 0x000fe40008800000 */
[----:B------:R-:W-:Y:S02]  /*11830*/  @UP0 ULOP3.LUT UR23, UR23, UR4, URZ, 0x3c, !UPT ;  /* 0x0000000417170292 */ /* 0x000fe4000f8e3cff */
[----:B------:R-:W-:-:S09]  /*11840*/  UISETP.NE.AND UP0, UPT, UR37, 0x8, UPT ;  /* 0x000000082500788c */ /* 0x000fd2000bf05270 */
[----:B------:R-:W-:Y:S05]  /*11850*/  BRA.U UP0, `(.L_x_233) ;  /* 0x0000000100047547 */ /* 0x000fea000b800000 */
[----:B------:R-:W-:Y:S05]  /*11860*/  BPT.TRAP 0x1 ;  /* 0x000000040000795c */ /* 0x000fea0000300000 */
.L_x_233:
[----:B------:R-:W-:Y:S01]  /*11870*/  ULEA UR4, UR20, UR5, 0x3 ;  /* 0x0000000514047291 */ /* 0x000fe2000f8e18ff */
[----:B------:R-:W-:-:S08]  /*11880*/  SHF.L.U32 R4, R2, 0x1f, RZ ;  /* 0x0000001f02047819 */ /* 0x000fd000000006ff */
[----:B------:R-:W1:Y:S02]  /*11890*/  SYNCS.PHASECHK.TRANS64.TRYWAIT P0, [UR4+0x220], R4 ;  /* 0x00022004ff0075a7 */ /* 0x000e640008001104 */
[----:B-1----:R-:W-:Y:S05]  /*118a0*/  @!P0 BRA `(.L_x_234) ;  /* 0x0000001400f88947 */ /* 0x002fea0003800000 */
.L_x_318:
[----:B------:R-:W-:-:S09]  /*118b0*/  UIMAD UR7, UR20, 0x14, UR36 ;  /* 0x00000014140778a4 */ /* 0x000fd2000f8e0224 */
[----:B------:R-:W2:Y:S04]  /*118c0*/  LDS R17, [UR7+0x8] ;  /* 0x00000807ff117984 */ /* 0x000ea80008000800 */
[----:B-1----:R-:W1:Y:S01]  /*118d0*/  LDS R3, [UR7+0xc] ;  /* 0x00000c07ff037984 */ /* 0x002e620008000800 */
[----:B------:R-:W-:Y:S01]  /*118e0*/  @!PT LDS RZ, [RZ] ;  /* 0x00000000fffff984 */ /* 0x000fe20000000800 */
[----:B------:R-:W-:Y:S01]  /*118f0*/  @!PT LDS RZ, [RZ] ;  /* 0x00000000fffff984 */ /* 0x000fe20000000800 */
[----:B------:R-:W-:Y:S01]  /*11900*/  @!PT LDS RZ, [RZ] ;  /* 0x00000000fffff984 */ /* 0x000fe20000000800 */
[----:B------:R-:W-:Y:S01]  /*11910*/  @!PT LDS RZ, [RZ] ;  /* 0x00000000fffff984 */ /* 0x000fe20000000800 */
[----:B------:R3:W-:Y:S06]  /*11920*/  MEMBAR.ALL.CTA ;  /* 0x0000000000007992 */ /* 0x0007ec0000008000 */
[----:B---3--:R-:W3:Y:S01]  /*11930*/  FENCE.VIEW.ASYNC.S ;  /* 0x00000000000073c6 */ /* 0x008ee20000000000 */
[----:B------:R-:W-:Y:S05]  /*11940*/  BRA.U UP0, `(.L_x_235) ;  /* 0x0000000100047547 */ /* 0x000fea000b800000 */
[----:B------:R-:W-:Y:S05]  /*11950*/  BPT.TRAP 0x1 ;  /* 0x000000040000795c */ /* 0x000fea0000300000 */
.L_x_235:
[----:B------:R-:W-:Y:S01]  /*11960*/  UIADD3 UR4, UPT, UPT, UR4, 0x260, URZ ;  /* 0x0000026004047890 */ /* 0x000fe2000fffe0ff */
[----:B-1----:R-:W-:Y:S01]  /*11970*/  ISETP.NE.AND P0, PT, R3, RZ, PT ;  /* 0x000000ff0300720c */ /* 0x002fe20003f05270 */
[----:B------:R-:W-:Y:S02]  /*11980*/  UIADD3 UR20, UPT, UPT, UR20, 0x1, URZ ;  /* 0x0000000114147890 */ /* 0x000fe4000fffe0ff */
[----:B------:R-:W-:Y:S02]  /*11990*/  UPRMT UR4, UR6, 0x654, UR4 ;  /* 0x0000065406047896 */ /* 0x000fe40008000004 */
[----:B------:R-:W-:-:S04]  /*119a0*/  UISETP.NE.AND UP0, UPT, UR20, 0x8, UPT ;  /* 0x000000081400788c */ /* 0x000fc8000bf05270 */
[----:B------:R-:W-:-:S03]  /*119b0*/  USEL UR20, UR20, URZ, UP0 ;  /* 0x000000ff14147287 */ /* 0x000fc60008000000 */
[----:B---3--:R-:W-:Y:S01]  /*119c0*/  SYNCS.ARRIVE.TRANS64.RED.A1T0 RZ, [UR4], RZ ;  /* 0x000000ffffff79a7 */ /* 0x008fe20008100404 */
[----:B------:R-:W-:-:S06]  /*119d0*/  USEL UR4, URZ, 0x1, UP0 ;  /* 0x00000001ff047887 */ /* 0x000fcc0008000000 */
[----:B------:R-:W-:Y:S01]  /*119e0*/  LOP3.LUT R2, R2, UR4, RZ, 0x3c, !PT ;  /* 0x0000000402027c12 */ /* 0x000fe2000f8e3cff */
[----:B------:R-:W-:Y:S06]  /*119f0*/  @P0 BRA `(.L_x_236) ;  /* 0xfffffff800380947 */ /* 0x000fec000383ffff */
[----:B------:R-:W1:Y:S01]  /*11a00*/  S2UR UR4, SR_CgaCtaId ;  /* 0x00000000000479c3 */ /* 0x000e620000008800 */
[----:B------:R-:W-:Y:S01]  /*11a10*/  ELECT P0, URZ, PT ;  /* 0x0000000000ff782f */ /* 0x000fe20003800000 */
[----:B------:R-:W-:Y:S01]  /*11a20*/  HFMA2 R0, -RZ, RZ, 0, 5.9604644775390625e-08 ;  /* 0x00000001ff007431 */ /* 0x000fe200000001ff */
[----:B------:R-:W-:-:S05]  /*11a30*/  UMOV UR6, 0x40 ;  /* 0x0000004000067882 */ /* 0x000fca0000000000 */
[----:B------:R-:W-:Y:S01]  /*11a40*/  UVIRTCOUNT.DEALLOC.SMPOOL 0x80 ;  /* 0x000000800000784c */ /* 0x000fe20000000000 */
[----:B------:R-:W-:Y:S02]  /*11a50*/  UISETP.NE.AND UP2, UPT, UR44, URZ, UPT ;  /* 0x000000ff2c00728c */ /* 0x000fe4000bf45270 */
[----:B-1----:R-:W-:-:S09]  /*11a60*/  ULEA UR4, UR4, UR6, 0x18 ;  /* 0x0000000604047291 */ /* 0x002fd2000f8ec0ff */
[----:B------:R1:W-:Y:S01]  /*11a70*/  @P0 STS.U8 [UR4+0x1c], R0 ;  /* 0x00001c00ff000988 */ /* 0x0003e20008000004 */
[----:B------:R-:W-:Y:S05]  /*11a80*/  BRA.U UP2, `(.L_x_237) ;  /* 0x0000000102d47547 */ /* 0x000fea000b800000 */
[----:B------:R-:W-:-:S04]  /*11a90*/  UISETP.NE.AND UP0, UPT, UR37, URZ, UPT ;  /* 0x000000ff2500728c */ /* 0x000fc8000bf05270 */
[----:B------:R-:W-:-:S09]  /*11aa0*/  UISETP.NE.AND UP0, UPT, UR21, 0x4, !UP0 ;  /* 0x000000041500788c */ /* 0x000fd2000c705270 */
[----:B------:R-:W-:Y:S05]  /*11ab0*/  BRA.U UP0, `(.L_x_238) ;  /* 0x0000000100047547 */ /* 0x000fea000b800000 */
[----:B------:R-:W-:Y:S05]  /*11ac0*/  BPT.TRAP 0x1 ;  /* 0x000000040000795c */ /* 0x000fea0000300000 */
.L_x_238:
[----:B------:R-:W-:Y:S01]  /*11ad0*/  ULEA UR6, UR22, UR5, 0x3 ;  /* 0x0000000516067291 */ /* 0x000fe2000f8e18ff */
[----:B------:R-:W-:Y:S01]  /*11ae0*/  MOV R3, UR23 ;  /* 0x0000001700037c02 */ /* 0x000fe20008000f00 */
[----:B------:R-:W-:-:S03]  /*11af0*/  UIADD3 UR22, UPT, UPT, UR22, 0x1, URZ ;  /* 0x0000000116167890 */ /* 0x000fc6000fffe0ff */
[----:B------:R-:W-:-:S04]  /*11b00*/  SHF.L.U32 R3, R3, 0x1f, RZ ;  /* 0x0000001f03037819 */ /* 0x000fc800000006ff */
[----:B------:R-:W3:Y:S02]  /*11b10*/  SYNCS.PHASECHK.TRANS64.TRYWAIT P0, [UR6+0x1e0], R3 ;  /* 0x0001e003ff0075a7 */ /* 0x000ee40008001106 */
[----:B---3--:R-:W-:Y:S05]  /*11b20*/  @!P0 BRA `(.L_x_239) ;  /* 0x0000001400708947 */ /* 0x008fea0003800000 */
.L_x_320:
[----:B------:R-:W-:Y:S05]  /*11b30*/  BRA.U UP0, `(.L_x_240) ;  /* 0x0000000100047547 */ /* 0x000fea000b800000 */
[----:B------:R-:W-:Y:S05]  /*11b40*/  BPT.TRAP 0x1 ;  /* 0x000000040000795c */ /* 0x000fea0000300000 */
.L_x_240:
[----:B------:R-:W-:-:S04]  /*11b50*/  UISETP.NE.AND UP1, UPT, UR22, 0x4, UPT ;  /* 0x000000041600788c */ /* 0x000fc8000bf25270 */
[----:B------:R-:W-:Y:S02]  /*11b60*/  USEL UR8, URZ, 0x1, UP1 ;  /* 0x00000001ff087887 */ /* 0x000fe40008800000 */
[----:B------:R-:W-:Y:S02]  /*11b70*/  USEL UR6, UR22, URZ, UP1 ;  /* 0x000000ff16067287 */ /* 0x000fe40008800000 */
[----:B------:R-:W-:Y:S02]  /*11b80*/  ULOP3.LUT UR8, UR23, UR8, URZ, 0x3c, !UPT ;  /* 0x0000000817087292 */ /* 0x000fe4000f8e3cff */
[----:B------:R-:W-:Y:S02]  /*11b90*/  ULEA UR7, UR6, UR5, 0x3 ;  /* 0x0000000506077291 */ /* 0x000fe4000f8e18ff */
[----:B------:R-:W-:Y:S02]  /*11ba0*/  UIADD3 UR6, UPT, UPT, UR6, 0x1, URZ ;  /* 0x0000000106067890 */ /* 0x000fe4000fffe0ff */
[----:B-1----:R-:W-:-:S04]  /*11bb0*/  MOV R3, UR8 ;  /* 0x0000000800037c02 */ /* 0x002fc80008000f00 */
[----:B------:R-:W-:-:S04]  /*11bc0*/  SHF.L.U32 R3, R3, 0x1f, RZ ;  /* 0x0000001f03037819 */ /* 0x000fc800000006ff */
[----:B------:R-:W1:Y:S02]  /*11bd0*/  SYNCS.PHASECHK.TRANS64.TRYWAIT P0, [UR7+0x1e0], R3 ;  /* 0x0001e003ff0075a7 */ /* 0x000e640008001107 */
[----:B-1----:R-:W-:Y:S05]  /*11be0*/  @!P0 BRA `(.L_x_241) ;  /* 0x0000001400588947 */ /* 0x002fea0003800000 */
.L_x_322:
[----:B------:R-:W-:Y:S05]  /*11bf0*/  BRA.U UP0, `(.L_x_242) ;  /* 0x0000000100047547 */ /* 0x000fea000b800000 */
[----:B------:R-:W-:Y:S05]  /*11c00*/  BPT.TRAP 0x1 ;  /* 0x000000040000795c */ /* 0x000fea0000300000 */
.L_x_242:
        /* <DEDUP_REMOVED lines=10> */
.L_x_324:
[----:B------:R-:W-:Y:S05]  /*11cb0*/  BRA.U UP0, `(.L_x_244) ;  /* 0x0000000100047547 */ /* 0x000fea000b800000 */
[----:B------:R-:W-:Y:S05]  /*11cc0*/  BPT.TRAP 0x1 ;  /* 0x000000040000795c */ /* 0x000fea0000300000 */
.L_x_244:
[----:B------:R-:W-:-:S04]  /*11cd0*/  UISETP.NE.AND UP0, UPT, UR6, 0x4, UPT ;  /* 0x000000040600788c */ /* 0x000fc8000bf05270 */
[----:B------:R-:W-:Y:S02]  /*11ce0*/  USEL UR7, URZ, 0x1, UP0 ;  /* 0x00000001ff077887 */ /* 0x000fe40008000000 */
[----:B------:R-:W-:Y:S02]  /*11cf0*/  USEL UR6, UR6, URZ, UP0 ;  /* 0x000000ff06067287 */ /* 0x000fe40008000000 */
[----:B------:R-:W-:Y:S02]  /*11d00*/  ULOP3.LUT UR7, UR8, UR7, URZ, 0x3c, !UPT ;  /* 0x0000000708077292 */ /* 0x000fe4000f8e3cff */
[----:B------:R-:W-:-:S04]  /*11d10*/  ULEA UR6, UR6, UR5, 0x3 ;  /* 0x0000000506067291 */ /* 0x000fc8000f8e18ff */
[----:B------:R-:W-:Y:S02]  /*11d20*/  IMAD.U32 R2, RZ, RZ, UR7 ;  /* 0x00000007ff027e24 */ /* 0x000fe4000f8e00ff */
[----:B-1----:R-:W-:-:S03]  /*11d30*/  MOV R0, UR6 ;  /* 0x0000000600007c02 */ /* 0x002fc60008000f00 */
[----:B------:R-:W-:-:S04]  /*11d40*/  SHF.L.U32 R3, R2, 0x1f, RZ ;  /* 0x0000001f02037819 */ /* 0x000fc800000006ff */
[----:B------:R1:W3:Y:S03]  /*11d50*/  SYNCS.PHASECHK.TRANS64.TRYWAIT P0, [R0+URZ+0x1e0], R3 ;  /* 0x0001e003000075a7 */ /* 0x0002e600080011ff */
[----:B---3--:R-:W-:Y:S05]  /*11d60*/  @!P0 NANOSLEEP.SYNCS 0x989680 ;  /* 0x009896800000895d */ /* 0x008fea0003900000 */
[----:B------:R-:W3:Y:S02]  /*11d70*/  @!P0 SYNCS.PHASECHK.TRANS64 P0, [R0+URZ+0x1e0], R3 ;  /* 0x0001e003000085a7 */ /* 0x000ee400080010ff */
[----:B---3--:R-:W-:Y:S05]  /*11d80*/  @P0 BRA `(.L_x_245) ;  /* 0x0000000000200947 */ /* 0x008fea0003800000 */
.L_x_246:
[----:B---3--:R3:W4:Y:S02]  /*11d90*/  SYNCS.PHASECHK.TRANS64.TRYWAIT P0, [R0+URZ+0x1e0], R3 ;  /* 0x0001e003000075a7 */ /* 0x00872400080011ff */
[----:B----4-:R-:W-:Y:S05]  /*11da0*/  @!P0 NANOSLEEP.SYNCS 0x989680 ;  /* 0x009896800000895d */ /* 0x010fea0003900000 */
[----:B------:R-:W4:Y:S02]  /*11db0*/  @!P0 SYNCS.PHASECHK.TRANS64 P0, [R0+URZ+0x1e0], R3 ;  /* 0x0001e003000085a7 */ /* 0x000f2400080010ff */
[----:B----4-:R-:W-:Y:S05]  /*11dc0*/  @!P0 BRA `(.L_x_246) ;  /* 0xfffffffc00f08947 */ /* 0x010fea000383ffff */
[----:B------:R-:W-:Y:S05]  /*11dd0*/  BRA `(.L_x_245) ;  /* 0x00000000000c7947 */ /* 0x000fea0003800000 */
.L_x_237:
[----:B------:R-:W-:-:S04]  /*11de0*/  UIADD3 UR6, UPT, UPT, UR5, 0x210, URZ ;  /* 0x0000021005067890 */ /* 0x000fc8000fffe0ff */
[----:B------:R-:W-:-:S09]  /*11df0*/  UPRMT UR6, UR43, 0x654, UR6 ;  /* 0x000006542b067896 */ /* 0x000fd20008000006 */
[----:B------:R-:W-:Y:S03]  /*11e00*/  SYNCS.ARRIVE.TRANS64.RED.A1T0 RZ, [UR6], RZ ;  /* 0x000000ffffff79a7 */ /* 0x000fe60008100406 */
.L_x_245:
[----:B-1-3--:R-:W-:Y:S01]  /*11e10*/  SHF.L.U32 R3, RZ, 0x1f, RZ ;  /* 0x0000001fff037819 */ /* 0x00afe200000006ff */
[----:B------:R-:W-:Y:S01]  /*11e20*/  UIADD3 UR6, UPT, UPT, UR5, 0x210, URZ ;  /* 0x0000021005067890 */ /* 0x000fe2000fffe0ff */
[----:B------:R-:W-:Y:S02]  /*11e30*/  PLOP3.LUT P0, PT, PT, PT, UP2, 0x80, 0x8 ;  /* 0x000000000008781c */ /* 0x000fe40003f0f028 */
[----:B------:R-:W1:Y:S02]  /*11e40*/  SYNCS.PHASECHK.TRANS64.TRYWAIT P1, [UR5+0x210], R3 ;  /* 0x00021003ff0075a7 */ /* 0x000e640008021105 */
[----:B-1----:R-:W-:Y:S09]  /*11e50*/  @!P1 BRA `(.L_x_247) ;  /* 0x0000001000ec9947 */ /* 0x002ff20003800000 */
.L_x_326:
[----:B------:R-:W-:Y:S01]  /*11e60*/  @!UP2 UPRMT UR6, UR43, 0x654, UR6 ;  /* 0x000006542b06a896 */ /* 0x000fe20008000006 */
[----:B------:R-:W-:Y:S01]  /*11e70*/  UMOV UR8, 0xffff ;  /* 0x0000ffff00087882 */ /* 0x000fe20000000000 */
[----:B------:R-:W-:-:S07]  /*11e80*/  UMOV UR5, 0x1 ;  /* 0x0000000100057882 */ /* 0x000fce0000000000 */
[----:B------:R-:W-:Y:S01]  /*11e90*/  @!P0 SYNCS.ARRIVE.TRANS64.RED.A1T0 RZ, [UR6], RZ ;  /* 0x000000ffffff89a7 */ /* 0x000fe20008100406 */
[----:B------:R-:W-:Y:S01]  /*11ea0*/  NOP ;  /* 0x0000000000007918 */ /* 0x000fe20000000000 */
[----:B-1----:R-:W1:Y:S01]  /*11eb0*/  LDS R0, [UR4+0x14] ;  /* 0x00001404ff007984 */ /* 0x002e620008000800 */
[----:B------:R-:W-:-:S04]  /*11ec0*/  ULOP3.LUT UR6, UR24, 0xffff, URZ, 0xc0, !UPT ;  /* 0x0000ffff18067892 */ /* 0x000fc8000f8ec0ff */
[----:B------:R-:W-:-:S04]  /*11ed0*/  USHF.R.U32.HI UR6, URZ, 0x5, UR6 ;  /* 0x00000005ff067899 */ /* 0x000fc80008011606 */
[----:B------:R-:W-:Y:S02]  /*11ee0*/  USHF.L.U32 UR8, UR8, UR6, URZ ;  /* 0x0000000608087299 */ /* 0x000fe400080006ff */
[----:B------:R-:W-:-:S04]  /*11ef0*/  USHF.L.U32 UR5, UR5, UR6, URZ ;  /* 0x0000000605057299 */ /* 0x000fc800080006ff */
[----:B-1----:R-:W-:-:S04]  /*11f00*/  LOP3.LUT R0, R0, UR8, RZ, 0xc0, !PT ;  /* 0x0000000800007c12 */ /* 0x002fc8000f8ec0ff */
[----:B------:R-:W-:-:S13]  /*11f10*/  ISETP.NE.AND P0, PT, R0, UR8, PT ;  /* 0x0000000800007c0c */ /* 0x000fda000bf05270 */
[----:B------:R-:W-:Y:S05]  /*11f20*/  @P0 BRA `(.L_x_248) ;  /* 0x0000000000580947 */ /* 0x000fea0003800000 */
[----:B------:R-:W1:Y:S02]  /*11f30*/  LDS R0, [UR4+0x18] ;  /* 0x00001804ff007984 */ /* 0x000e640008000800 */
[----:B-1----:R-:W-:-:S04]  /*11f40*/  LOP3.LUT R0, R0, UR5, RZ, 0xc0, !PT ;  /* 0x0000000500007c12 */ /* 0x002fc8000f8ec0ff */
[----:B------:R-:W-:-:S13]  /*11f50*/  ISETP.NE.AND P0, PT, R0, UR5, PT ;  /* 0x0000000500007c0c */ /* 0x000fda000bf05270 */
[----:B------:R-:W-:Y:S05]  /*11f60*/  @P0 BRA `(.L_x_249) ;  /* 0x00000000003c0947 */ /* 0x000fea0003800000 */
[----:B------:R-:W1:Y:S01]  /*11f70*/  S2R R2, SR_LANEID ;  /* 0x0000000000027919 */ /* 0x000e620000000000 */
[----:B------:R-:W-:Y:S01]  /*11f80*/  ULOP3.LUT UR8, URZ, UR8, URZ, 0x33, !UPT ;  /* 0x00000008ff087292 */ /* 0x000fe2000f8e33ff */
[----:B------:R-:W-:Y:S01]  /*11f90*/  LOP3.LUT R4, RZ, UR5, RZ, 0x33, !PT ;  /* 0x00000005ff047c12 */ /* 0x000fe2000f8e33ff */
[----:B------:R-:W-:Y:S02]  /*11fa0*/  VOTEU.ANY UR7, UPT, PT ;  /* 0x0000000000077886 */ /* 0x000fe400038e0100 */
[----:B------:R-:W-:Y:S01]  /*11fb0*/  UFLO.U32 UR7, UR7 ;  /* 0x00000007000772bd */ /* 0x000fe200080e0000 */
[----:B------:R-:W3:Y:S01]  /*11fc0*/  REDUX UR5, R4 ;  /* 0x00000000040573c4 */ /* 0x000ee20000000000 */
[----:B------:R-:W-:-:S06]  /*11fd0*/  IMAD.U32 R0, RZ, RZ, UR8 ;  /* 0x00000008ff007e24 */ /* 0x000fcc000f8e00ff */
[----:B------:R4:W-:Y:S01]  /*11fe0*/  UTCATOMSWS.AND URZ, UR8 ;  /* 0x0000000800ff79e3 */ /* 0x0009e20008000000 */
[----:B------:R-:W5:Y:S01]  /*11ff0*/  REDUX UR6, R0 ;  /* 0x00000000000673c4 */ /* 0x000f620000000000 */
[----:B-1----:R-:W-:Y:S01]  /*12000*/  ISETP.EQ.U32.AND P0, PT, R2, UR7, PT ;  /* 0x0000000702007c0c */ /* 0x002fe2000bf02070 */
[----:B---3--:R-:W-:Y:S01]  /*12010*/  IMAD.U32 R2, RZ, RZ, UR5 ;  /* 0x00000005ff027e24 */ /* 0x008fe2000f8e00ff */
[----:B-----5:R-:W-:-:S11]  /*12020*/  MOV R3, UR6 ;  /* 0x0000000600037c02 */ /* 0x020fd60008000f00 */
[----:B------:R4:W-:Y:S04]  /*12030*/  @P0 ATOMS.AND RZ, [UR4+0x14], R3 ;  /* 0x00001403ffff098c */ /* 0x0009e8000a800004 */
[----:B------:R4:W-:Y:S01]  /*12040*/  @P0 ATOMS.AND RZ, [UR4+0x18], R2 ;  /* 0x00001802ffff098c */ /* 0x0009e2000a800004 */
[----:B------:R-:W-:Y:S05]  /*12050*/  BRA `(.L_x_250) ;  /* 0x0000000000147947 */ /* 0x000fea0003800000 */
.L_x_249:
[----:B------:R-:W-:Y:S02]  /*12060*/  MOV R2, 0x12080 ;  /* 0x0001208000027802 */ /* 0x000fe40000000f00 */
[----:B--2---:R-:W-:Y:S05]  /*12070*/  CALL.REL.NOINC `($__internal_0_$__cuda_sm10x_tcgen05_guardrail_trap_col_being_dealloced_not_returned_by_alloc) ;  /* 0x00000010007c7944 */ /* 0x004fea0003c00000 */
[----:B------:R-:W-:Y:S05]  /*12080*/  BRA `(.L_x_250) ;  /* 0x0000000000087947 */ /* 0x000fea0003800000 */
.L_x_248:
[----:B------:R-:W-:Y:S02]  /*12090*/  MOV R2, 0x120b0 ;  /* 0x000120b000027802 */ /* 0x000fe40000000f00 */
[----:B--2---:R-:W-:Y:S05]  /*120a0*/  CALL.REL.NOINC `($__internal_2_$__cuda_sm10x_tcgen05_guardrail_trap_unallocated_columns_being_dealloced) ;  /* 0x0000001000887944 */ /* 0x004fea0003c00000 */
.L_x_250:
[----:B------:R-:W-:Y:S01]  /*120b0*/  NOP ;  /* 0x0000000000007918 */ /* 0x000fe20000000000 */
[----:B----4-:R-:W-:Y:S05]  /*120c0*/  EXIT ;  /* 0x000000000000794d */ /* 0x010fea0003800000 */
.L_x_35:
[----:B------:R-:W-:-:S07]  /*120d0*/  MOV R0, UR9 ;  /* 0x0000000900007c02 */ /* 0x000fce0008000f00 */
.L_x_251:
[----:B--2---:R2:W3:Y:S02]  /*120e0*/  SYNCS.PHASECHK.TRANS64.TRYWAIT P0, [R0+URZ+0x78], R3 ;  /* 0x00007803000075a7 */ /* 0x0044e400080011ff */
[----:B---3--:R-:W-:Y:S05]  /*120f0*/  @!P0 NANOSLEEP.SYNCS 0x989680 ;  /* 0x009896800000895d */ /* 0x008fea0003900000 */
[----:B------:R-:W3:Y:S02]  /*12100*/  @!P0 SYNCS.PHASECHK.TRANS64 P0, [R0+URZ+0x78], R3 ;  /* 0x00007803000085a7 */ /* 0x000ee400080010ff */
[----:B---3--:R-:W-:Y:S05]  /*12110*/  @!P0 BRA `(.L_x_251) ;  /* 0xfffffffc00f08947 */ /* 0x008fea000383ffff */
[----:B------:R-:W-:Y:S05]  /*12120*/  BRA `(.L_x_34) ;  /* 0xffffff2400207947 */ /* 0x000fea000383ffff */
.L_x_42:
[----:B--2---:R-:W-:-:S07]  /*12130*/  MOV R0, UR9 ;  /* 0x0000000900007c02 */ /* 0x004fce0008000f00 */
.L_x_252:
[----:B--2---:R2:W3:Y:S02]  /*12140*/  SYNCS.PHASECHK.TRANS64.TRYWAIT P0, [R0+URZ+0x78], R3 ;  /* 0x00007803000075a7 */ /* 0x0044e400080011ff */
[----:B---3--:R-:W-:Y:S05]  /*12150*/  @!P0 NANOSLEEP.SYNCS 0x989680 ;  /* 0x009896800000895d */ /* 0x008fea0003900000 */
[----:B------:R-:W3:Y:S02]  /*12160*/  @!P0 SYNCS.PHASECHK.TRANS64 P0, [R0+URZ+0x78], R3 ;  /* 0x00007803000085a7 */ /* 0x000ee400080010ff */
[----:B---3--:R-:W-:Y:S05]  /*12170*/  @!P0 BRA `(.L_x_252) ;  /* 0xfffffffc00f08947 */ /* 0x008fea000383ffff */
[----:B------:R-:W-:Y:S05]  /*12180*/  BRA `(.L_x_41) ;  /* 0xffffff2400c07947 */ /* 0x000fea000383ffff */
.L_x_48:
[----:B--2---:R-:W-:-:S07]  /*12190*/  MOV R0, UR4 ;  /* 0x0000000400007c02 */ /* 0x004fce0008000f00 */
.L_x_253:
[----:B-1----:R1:W2:Y:S02]  /*121a0*/  SYNCS.PHASECHK.TRANS64.TRYWAIT P0, [R0+URZ+0x220], R3 ;  /* 0x00022003000075a7 */ /* 0x0022a400080011ff */
[----:B--2---:R-:W-:Y:S05]  /*121b0*/  @!P0 NANOSLEEP.SYNCS 0x989680 ;  /* 0x009896800000895d */ /* 0x004fea0003900000 */
[----:B------:R-:W2:Y:S02]  /*121c0*/  @!P0 SYNCS.PHASECHK.TRANS64 P0, [R0+URZ+0x220], R3 ;  /* 0x00022003000085a7 */ /* 0x000ea400080010ff */
[----:B--2---:R-:W-:Y:S05]  /*121d0*/  @!P0 BRA `(.L_x_253) ;  /* 0xfffffffc00f08947 */ /* 0x004fea000383ffff */
[----:B------:R-:W-:Y:S05]  /*121e0*/  BRA `(.L_x_254) ;  /* 0xffffff28004c7947 */ /* 0x000fea000383ffff */
.L_x_51:
[----:B------:R-:W-:-:S07]  /*121f0*/  MOV R0, UR4 ;  /* 0x0000000400007c02 */ /* 0x000fce0008000f00 */
.L_x_255:
[----:B-1----:R1:W2:Y:S02]  /*12200*/  SYNCS.PHASECHK.TRANS64.TRYWAIT P0, [R0+URZ], R3 ;  /* 0x00000003000075a7 */ /* 0x0022a400080011ff */
[----:B--2---:R-:W-:Y:S05]  /*12210*/  @!P0 NANOSLEEP.SYNCS 0x989680 ;  /* 0x009896800000895d */ /* 0x004fea0003900000 */
[----:B------:R-:W2:Y:S02]  /*12220*/  @!P0 SYNCS.PHASECHK.TRANS64 P0, [R0+URZ], R3 ;  /* 0x00000003000085a7 */ /* 0x000ea400080010ff */
[----:B--2---:R-:W-:Y:S05]  /*12230*/  @!P0 BRA `(.L_x_255) ;  /* 0xfffffffc00f08947 */ /* 0x004fea000383ffff */
[----:B------:R-:W-:Y:S05]  /*12240*/  BRA `(.L_x_256) ;  /* 0xffffff2800b47947 */ /* 0x000fea000383ffff */
.L_x_52:
[----:B------:R-:W-:-:S07]  /*12250*/  MOV R0, UR4 ;  /* 0x0000000400007c02 */ /* 0x000fce0008000f00 */
.L_x_257:
[----:B-1----:R1:W2:Y:S02]  /*12260*/  SYNCS.PHASECHK.TRANS64.TRYWAIT P0, [R0+URZ], R3 ;  /* 0x00000003000075a7 */ /* 0x0022a400080011ff */
[----:B--2---:R-:W-:Y:S05]  /*12270*/  @!P0 NANOSLEEP.SYNCS 0x989680 ;  /* 0x009896800000895d */ /* 0x004fea0003900000 */
[----:B------:R-:W2:Y:S02]  /*12280*/  @!P0 SYNCS.PHASECHK.TRANS64 P0, [R0+URZ], R3 ;  /* 0x00000003000085a7 */ /* 0x000ea400080010ff */
[----:B--2---:R-:W-:Y:S05]  /*12290*/  @!P0 BRA `(.L_x_257) ;  /* 0xfffffffc00f08947 */ /* 0x004fea000383ffff */
[----:B------:R-:W-:Y:S05]  /*122a0*/  BRA `(.L_x_258) ;  /* 0xffffff2800c07947 */ /* 0x000fea000383ffff */
.L_x_53:
[----:B------:R-:W-:-:S07]  /*122b0*/  MOV R0, UR4 ;  /* 0x0000000400007c02 */ /* 0x000fce0008000f00 */
.L_x_259:
[----:B-1----:R1:W2:Y:S02]  /*122c0*/  SYNCS.PHASECHK.TRANS64.TRYWAIT P0, [R0+URZ], R3 ;  /* 0x00000003000075a7 */ /* 0x0022a400080011ff */
[----:B--2---:R-:W-:Y:S05]  /*122d0*/  @!P0 NANOSLEEP.SYNCS 0x989680 ;  /* 0x009896800000895d */ /* 0x004fea0003900000 */
[----:B------:R-:W2:Y:S02]  /*122e0*/  @!P0 SYNCS.PHASECHK.TRANS64 P0, [R0+URZ], R3 ;  /* 0x00000003000085a7 */ /* 0x000ea400080010ff */
[----:B--2---:R-:W-:Y:S05]  /*122f0*/  @!P0 BRA `(.L_x_259) ;  /* 0xfffffffc00f08947 */ /* 0x004fea000383ffff */
[----:B------:R-:W-:Y:S05]  /*12300*/  BRA `(.L_x_260) ;  /* 0xffffff2800cc7947 */ /* 0x000fea000383ffff */
.L_x_54:
[----:B------:R-:W-:-:S07]  /*12310*/  MOV R0, UR4 ;  /* 0x0000000400007c02 */ /* 0x000fce0008000f00 */
.L_x_261:
[----:B-1----:R1:W2:Y:S02]  /*12320*/  SYNCS.PHASECHK.TRANS64.TRYWAIT P0, [R0+URZ], R3 ;  /* 0x00000003000075a7 */ /* 0x0022a400080011ff */
[----:B--2---:R-:W-:Y:S05]  /*12330*/  @!P0 NANOSLEEP.SYNCS 0x989680 ;  /* 0x009896800000895d */ /* 0x004fea0003900000 */
[----:B------:R-:W2:Y:S02]  /*12340*/  @!P0 SYNCS.PHASECHK.TRANS64 P0, [R0+URZ], R3 ;  /* 0x00000003000085a7 */ /* 0x000ea400080010ff */
[----:B--2---:R-:W-:Y:S05]  /*12350*/  @!P0 BRA `(.L_x_261) ;  /* 0xfffffffc00f08947 */ /* 0x004fea000383ffff */
[----:B------:R-:W-:Y:S05]  /*12360*/  BRA `(.L_x_262) ;  /* 0xffffff2800d87947 */ /* 0x000fea000383ffff */
.L_x_55:
[----:B------:R-:W-:-:S07]  /*12370*/  MOV R0, UR4 ;  /* 0x0000000400007c02 */ /* 0x000fce0008000f00 */
.L_x_263:
[----:B-1----:R1:W2:Y:S02]  /*12380*/  SYNCS.PHASECHK.TRANS64.TRYWAIT P0, [R0+URZ], R3 ;  /* 0x00000003000075a7 */ /* 0x0022a400080011ff */
[----:B--2---:R-:W-:Y:S05]  /*12390*/  @!P0 NANOSLEEP.SYNCS 0x989680 ;  /* 0x009896800000895d */ /* 0x004fea0003900000 */
[----:B------:R-:W2:Y:S02]  /*123a0*/  @!P0 SYNCS.PHASECHK.TRANS64 P0, [R0+URZ], R3 ;  /* 0x00000003000085a7 */ /* 0x000ea400080010ff */
[----:B--2---:R-:W-:Y:S05]  /*123b0*/  @!P0 BRA `(.L_x_263) ;  /* 0xfffffffc00f08947 */ /* 0x004fea000383ffff */
[----:B------:R-:W-:Y:S05]  /*123c0*/  BRA `(.L_x_264) ;  /* 0xffffff2800e47947 */ /* 0x000fea000383ffff */
.L_x_56:
[----:B------:R-:W-:-:S07]  /*123d0*/  MOV R0, UR4 ;  /* 0x0000000400007c02 */ /* 0x000fce0008000f00 */
.L_x_265:
[----:B-1----:R1:W2:Y:S02]  /*123e0*/  SYNCS.PHASECHK.TRANS64.TRYWAIT P0, [R0+URZ], R3 ;  /* 0x00000003000075a7 */ /* 0x0022a400080011ff */
[----:B--2---:R-:W-:Y:S05]  /*123f0*/  @!P0 NANOSLEEP.SYNCS 0x989680 ;  /* 0x009896800000895d */ /* 0x004fea0003900000 */
[----:B------:R-:W2:Y:S02]  /*12400*/  @!P0 SYNCS.PHASECHK.TRANS64 P0, [R0+URZ], R3 ;  /* 0x00000003000085a7 */ /* 0x000ea400080010ff */
[----:B--2---:R-:W-:Y:S05]  /*12410*/  @!P0 BRA `(.L_x_265) ;  /* 0xfffffffc00f08947 */ /* 0x004fea000383ffff */
[----:B------:R-:W-:Y:S05]  /*12420*/  BRA `(.L_x_266) ;  /* 0xffffff2800f07947 */ /* 0x000fea000383ffff */
.L_x_57:
[----:B------:R-:W-:-:S07]  /*12430*/  MOV R0, UR4 ;  /* 0x0000000400007c02 */ /* 0x000fce0008000f00 */
.L_x_267:
[----:B-1----:R1:W2:Y:S02]  /*12440*/  SYNCS.PHASECHK.TRANS64.TRYWAIT P0, [R0+URZ], R3 ;  /* 0x00000003000075a7 */ /* 0x0022a400080011ff */
[----:B--2---:R-:W-:Y:S05]  /*12450*/  @!P0 NANOSLEEP.SYNCS 0x989680 ;  /* 0x009896800000895d */ /* 0x004fea0003900000 */
[----:B------:R-:W2:Y:S02]  /*12460*/  @!P0 SYNCS.PHASECHK.TRANS64 P0, [R0+URZ], R3 ;  /* 0x00000003000085a7 */ /* 0x000ea400080010ff */
[----:B--2---:R-:W-:Y:S05]  /*12470*/  @!P0 BRA `(.L_x_267) ;  /* 0xfffffffc00f08947 */ /* 0x004fea000383ffff */
[----:B------:R-:W-:Y:S05]  /*12480*/  BRA `(.L_x_268) ;  /* 0xffffff2800fc7947 */ /* 0x000fea000383ffff */
.L_x_58:
[----:B------:R-:W-:-:S07]  /*12490*/  MOV R0, UR4 ;  /* 0x0000000400007c02 */ /* 0x000fce0008000f00 */
.L_x_269:
[----:B-1----:R1:W2:Y:S02]  /*124a0*/  SYNCS.PHASECHK.TRANS64.TRYWAIT P0, [R0+URZ], R3 ;  /* 0x00000003000075a7 */ /* 0x0022a400080011ff */
[----:B--2---:R-:W-:Y:S05]  /*124b0*/  @!P0 NANOSLEEP.SYNCS 0x989680 ;  /* 0x009896800000895d */ /* 0x004fea0003900000 */
[----:B------:R-:W2:Y:S02]  /*124c0*/  @!P0 SYNCS.PHASECHK.TRANS64 P0, [R0+URZ], R3 ;  /* 0x00000003000085a7 */ /* 0x000ea400080010ff */
[----:B--2---:R-:W-:Y:S05]  /*124d0*/  @!P0 BRA `(.L_x_269) ;  /* 0xfffffffc00f08947 */ /* 0x004fea000383ffff */
[----:B------:R-:W-:Y:S05]  /*124e0*/  BRA `(.L_x_270) ;  /* 0xffffff2c00087947 */ /* 0x000fea000383ffff */
.L_x_59:
[----:B------:R-:W-:-:S07]  /*124f0*/  MOV R0, UR4 ;  /* 0x0000000400007c02 */ /* 0x000fce0008000f00 */
.L_x_271:
[----:B-1----:R1:W2:Y:S02]  /*12500*/  SYNCS.PHASECHK.TRANS64.TRYWAIT P0, [R0+URZ], R3 ;  /* 0x00000003000075a7 */ /* 0x0022a400080011ff */
[----:B--2---:R-:W-:Y:S05]  /*12510*/  @!P0 NANOSLEEP.SYNCS 0x989680 ;  /* 0x009896800000895d */ /* 0x004fea0003900000 */
[----:B------:R-:W2:Y:S02]  /*12520*/  @!P0 SYNCS.PHASECHK.TRANS64 P0, [R0+URZ], R3 ;  /* 0x00000003000085a7 */ /* 0x000ea400080010ff */
[----:B--2---:R-:W-:Y:S05]  /*12530*/  @!P0 BRA `(.L_x_271) ;  /* 0xfffffffc00f08947 */ /* 0x004fea000383ffff */
[----:B------:R-:W-:Y:S05]  /*12540*/  BRA `(.L_x_272) ;  /* 0xffffff2c00147947 */ /* 0x000fea000383ffff */
.L_x_60:
[----:B------:R-:W-:-:S07]  /*12550*/  MOV R0, UR4 ;  /* 0x0000000400007c02 */ /* 0x000fce0008000f00 */
.L_x_273:
[----:B-1----:R1:W2:Y:S02]  /*12560*/  SYNCS.PHASECHK.TRANS64.TRYWAIT P0, [R0+URZ], R3 ;  /* 0x00000003000075a7 */ /* 0x0022a400080011ff */
[----:B--2---:R-:W-:Y:S05]  /*12570*/  @!P0 NANOSLEEP.SYNCS 0x989680 ;  /* 0x009896800000895d */ /* 0x004fea0003900000 */
[----:B------:R-:W2:Y:S02]  /*12580*/  @!P0 SYNCS.PHASECHK.TRANS64 P0, [R0+URZ], R3 ;  /* 0x00000003000085a7 */ /* 0x000ea400080010ff */
[----:B--2---:R-:W-:Y:S05]  /*12590*/  @!P0 BRA `(.L_x_273) ;  /* 0xfffffffc00f08947 */ /* 0x004fea000383ffff */
[----:B------:R-:W-:Y:S05]  /*125a0*/  BRA `(.L_x_274) ;  /* 0xffffff2c00207947 */ /* 0x000fea000383ffff */
.L_x_61:
[----:B------:R-:W-:-:S07]  /*125b0*/  MOV R0, UR4 ;  /* 0x0000000400007c02 */ /* 0x000fce0008000f00 */
.L_x_275:
[----:B-1----:R1:W2:Y:S02]  /*125c0*/  SYNCS.PHASECHK.TRANS64.TRYWAIT P0, [R0+URZ], R3 ;  /* 0x00000003000075a7 */ /* 0x0022a400080011ff */
[----:B--2---:R-:W-:Y:S05]  /*125d0*/  @!P0 NANOSLEEP.SYNCS 0x989680 ;  /* 0x009896800000895d */ /* 0x004fea0003900000 */
[----:B------:R-:W2:Y:S02]  /*125e0*/  @!P0 SYNCS.PHASECHK.TRANS64 P0, [R0+URZ], R3 ;  /* 0x00000003000085a7 */ /* 0x000ea400080010ff */
[----:B--2---:R-:W-:Y:S05]  /*125f0*/  @!P0 BRA `(.L_x_275) ;  /* 0xfffffffc00f08947 */ /* 0x004fea000383ffff */
[----:B------:R-:W-:Y:S05]  /*12600*/  BRA `(.L_x_276) ;  /* 0xffffff2c002c7947 */ /* 0x000fea000383ffff */
.L_x_62:
[----:B------:R-:W-:-:S07]  /*12610*/  MOV R0, UR4 ;  /* 0x0000000400007c02 */ /* 0x000fce0008000f00 */
.L_x_277:
[----:B-1----:R1:W2:Y:S02]  /*12620*/  SYNCS.PHASECHK.TRANS64.TRYWAIT P0, [R0+URZ], R3 ;  /* 0x00000003000075a7 */ /* 0x0022a400080011ff */
[----:B--2---:R-:W-:Y:S05]  /*12630*/  @!P0 NANOSLEEP.SYNCS 0x989680 ;  /* 0x009896800000895d */ /* 0x004fea0003900000 */
[----:B------:R-:W2:Y:S02]  /*12640*/  @!P0 SYNCS.PHASECHK.TRANS64 P0, [R0+URZ], R3 ;  /* 0x00000003000085a7 */ /* 0x000ea400080010ff */
[----:B--2---:R-:W-:Y:S05]  /*12650*/  @!P0 BRA `(.L_x_277) ;  /* 0xfffffffc00f08947 */ /* 0x004fea000383ffff */
[----:B------:R-:W-:Y:S05]  /*12660*/  BRA `(.L_x_278) ;  /* 0xffffff2c00387947 */ /* 0x000fea000383ffff */
.L_x_63:
[----:B------:R-:W-:-:S07]  /*12670*/  MOV R0, UR4 ;  /* 0x0000000400007c02 */ /* 0x000fce0008000f00 */
.L_x_279:
[----:B-1----:R1:W2:Y:S02]  /*12680*/  SYNCS.PHASECHK.TRANS64.TRYWAIT P0, [R0+URZ], R3 ;  /* 0x00000003000075a7 */ /* 0x0022a400080011ff */
[----:B--2---:R-:W-:Y:S05]  /*12690*/  @!P0 NANOSLEEP.SYNCS 0x989680 ;  /* 0x009896800000895d */ /* 0x004fea0003900000 */
[----:B------:R-:W2:Y:S02]  /*126a0*/  @!P0 SYNCS.PHASECHK.TRANS64 P0, [R0+URZ], R3 ;  /* 0x00000003000085a7 */ /* 0x000ea400080010ff */
[----:B--2---:R-:W-:Y:S05]  /*126b0*/  @!P0 BRA `(.L_x_279) ;  /* 0xfffffffc00f08947 */ /* 0x004fea000383ffff */
[----:B------:R-:W-:Y:S05]  /*126c0*/  BRA `(.L_x_280) ;  /* 0xffffff2c00447947 */ /* 0x000fea000383ffff */
.L_x_64:
[----:B------:R-:W-:-:S07]  /*126d0*/  MOV R0, UR4 ;  /* 0x0000000400007c02 */ /* 0x000fce0008000f00 */
.L_x_281:
[----:B-1----:R1:W2:Y:S02]  /*126e0*/  SYNCS.PHASECHK.TRANS64.TRYWAIT P0, [R0+URZ], R3 ;  /* 0x00000003000075a7 */ /* 0x0022a400080011ff */
[----:B--2---:R-:W-:Y:S05]  /*126f0*/  @!P0 NANOSLEEP.SYNCS 0x989680 ;  /* 0x009896800000895d */ /* 0x004fea0003900000 */
[----:B------:R-:W2:Y:S02]  /*12700*/  @!P0 SYNCS.PHASECHK.TRANS64 P0, [R0+URZ], R3 ;  /* 0x00000003000085a7 */ /* 0x000ea400080010ff */
[----:B--2---:R-:W-:Y:S05]  /*12710*/  @!P0 BRA `(.L_x_281) ;  /* 0xfffffffc00f08947 */ /* 0x004fea000383ffff */
[----:B------:R-:W-:Y:S05]  /*12720*/  BRA `(.L_x_282) ;  /* 0xffffff2c00507947 */ /* 0x000fea000383ffff */
.L_x_79:
[----:B------:R-:W-:-:S07]  /*12730*/  MOV R17, UR4 ;  /* 0x0000000400117c02 */ /* 0x000fce0008000f00 */
.L_x_283:
[----:B--2---:R2:W3:Y:S02]  /*12740*/  SYNCS.PHASECHK.TRANS64.TRYWAIT P0, [R17+URZ+0x180], R16 ;  /* 0x00018010110075a7 */ /* 0x0044e400080011ff */
[----:B---3--:R-:W-:Y:S05]  /*12750*/  @!P0 NANOSLEEP.SYNCS 0x989680 ;  /* 0x009896800000895d */ /* 0x008fea0003900000 */
[----:B------:R-:W3:Y:S02]  /*12760*/  @!P0 SYNCS.PHASECHK.TRANS64 P0, [R17+URZ+0x180], R16 ;  /* 0x00018010110085a7 */ /* 0x000ee400080010ff */
[----:B---3--:R-:W-:Y:S05]  /*12770*/  @!P0 BRA `(.L_x_283) ;  /* 0xfffffffc00f08947 */ /* 0x008fea000383ffff */
[----:B------:R-:W-:Y:S05]  /*12780*/  BRA `(.L_x_284) ;  /* 0xffffff4800447947 */ /* 0x000fea000383ffff */
.L_x_95:
[----:B------:R-:W-:-:S07]  /*12790*/  MOV R11, UR4 ;  /* 0x00000004000b7c02 */ /* 0x000fce0008000f00 */
.L_x_285:
[----:B--2---:R2:W3:Y:S02]  /*127a0*/  SYNCS.PHASECHK.TRANS64.TRYWAIT P0, [R11+URZ+0x180], R2 ;  /* 0x000180020b0075a7 */ /* 0x0044e400080011ff */
[----:B---3--:R-:W-:Y:S05]  /*127b0*/  @!P0 NANOSLEEP.SYNCS 0x989680 ;  /* 0x009896800000895d */ /* 0x008fea0003900000 */
[----:B------:R-:W3:Y:S02]  /*127c0*/  @!P0 SYNCS.PHASECHK.TRANS64 P0, [R11+URZ+0x180], R2 ;  /* 0x000180020b0085a7 */ /* 0x000ee400080010ff */
[----:B---3--:R-:W-:Y:S05]  /*127d0*/  @!P0 BRA `(.L_x_285) ;  /* 0xfffffffc00f08947 */ /* 0x008fea000383ffff */
[----:B------:R-:W-:Y:S05]  /*127e0*/  BRA `(.L_x_286) ;  /* 0xffffff6400347947 */ /* 0x000fea000383ffff */
.L_x_104:
[----:B--2---:R2:W4:Y:S02]  /*127f0*/  SYNCS.PHASECHK.TRANS64.TRYWAIT P0, [R15+URZ+0x138], R6 ;  /* 0x000138060f0075a7 */ /* 0x00452400080011ff */
[----:B----4-:R-:W-:Y:S05]  /*12800*/  @!P0 NANOSLEEP.SYNCS 0x989680 ;  /* 0x009896800000895d */ /* 0x010fea0003900000 */
[----:B------:R-:W4:Y:S02]  /*12810*/  @!P0 SYNCS.PHASECHK.TRANS64 P0, [R15+URZ+0x138], R6 ;  /* 0x000138060f0085a7 */ /* 0x000f2400080010ff */
[----:B----4-:R-:W-:Y:S05]  /*12820*/  @!P0 BRA `(.L_x_104) ;  /* 0xfffffffc00f08947 */ /* 0x010fea000383ffff */
[----:B------:R-:W-:Y:S05]  /*12830*/  BRA `(.L_x_101) ;  /* 0xffffff6c00487947 */ /* 0x000fea000383ffff */
.L_x_108:
[----:B------:R-:W-:Y:S07]  /*12840*/  MOV R0, UR24 ;  /* 0x0000001800007c02 */ /* 0x000fee0008000f00 */
.L_x_287:
[----:B------:R1:W1:Y:S02]  /*12850*/  SYNCS.PHASECHK.TRANS64.TRYWAIT P0, [R0+URZ+0x110], R5 ;  /* 0x00011005000075a7 */ /* 0x00026400080011ff */
[----:B-1----:R-:W-:Y:S05]  /*12860*/  @!P0 NANOSLEEP.SYNCS 0x989680 ;  /* 0x009896800000895d */ /* 0x002fea0003900000 */
[----:B------:R-:W1:Y:S02]  /*12870*/  @!P0 SYNCS.PHASECHK.TRANS64 P0, [R0+URZ+0x110], R5 ;  /* 0x00011005000085a7 */ /* 0x000e6400080010ff */
[----:B-1----:R-:W-:Y:S05]  /*12880*/  @!P0 BRA `(.L_x_287) ;  /* 0xfffffffc00f08947 */ /* 0x002fea000383ffff */
[----:B------:R-:W-:Y:S05]  /*12890*/  BRA `(.L_x_288) ;  /* 0xffffff6c00cc7947 */ /* 0x000fea000383ffff */
.L_x_114:
[----:B------:R-:W-:Y:S07]  /*128a0*/  MOV R0, UR24 ;  /* 0x0000001800007c02 */ /* 0x000fee0008000f00 */
.L_x_289:
[----:B-1----:R1:W4:Y:S02]  /*128b0*/  SYNCS.PHASECHK.TRANS64.TRYWAIT P0, [R0+URZ+0x118], R5 ;  /* 0x00011805000075a7 */ /* 0x00232400080011ff */
[----:B----4-:R-:W-:Y:S05]  /*128c0*/  @!P0 NANOSLEEP.SYNCS 0x989680 ;  /* 0x009896800000895d */ /* 0x010fea0003900000 */
[----:B------:R-:W4:Y:S02]  /*128d0*/  @!P0 SYNCS.PHASECHK.TRANS64 P0, [R0+URZ+0x118], R5 ;  /* 0x00011805000085a7 */ /* 0x000f2400080010ff */
[----:B----4-:R-:W-:Y:S05]  /*128e0*/  @!P0 BRA `(.L_x_289) ;  /* 0xfffffffc00f08947 */ /* 0x010fea000383ffff */
[----:B------:R-:W-:Y:S05]  /*128f0*/  BRA `(.L_x_290) ;  /* 0xffffff7000247947 */ /* 0x000fea000383ffff */
.L_x_120:
[----:B-1--4-:R-:W-:Y:S07]  /*12900*/  MOV R0, UR24 ;  /* 0x0000001800007c02 */ /* 0x012fee0008000f00 */
.L_x_291:
[----:B-1----:R1:W4:Y:S02]  /*12910*/  SYNCS.PHASECHK.TRANS64.TRYWAIT P0, [R0+URZ+0x120], R5 ;  /* 0x00012005000075a7 */ /* 0x00232400080011ff */
[----:B----4-:R-:W-:Y:S05]  /*12920*/  @!P0 NANOSLEEP.SYNCS 0x989680 ;  /* 0x009896800000895d */ /* 0x010fea0003900000 */
[----:B------:R-:W4:Y:S02]  /*12930*/  @!P0 SYNCS.PHASECHK.TRANS64 P0, [R0+URZ+0x120], R5 ;  /* 0x00012005000085a7 */ /* 0x000f2400080010ff */
[----:B----4-:R-:W-:Y:S05]  /*12940*/  @!P0 BRA `(.L_x_291) ;  /* 0xfffffffc00f08947 */ /* 0x010fea000383ffff */
[----:B------:R-:W-:Y:S05]  /*12950*/  BRA `(.L_x_292) ;  /* 0xffffff70007c7947 */ /* 0x000fea000383ffff */
.L_x_126:
[----:B-1--4-:R-:W-:Y:S07]  /*12960*/  MOV R0, UR24 ;  /* 0x0000001800007c02 */ /* 0x012fee0008000f00 */
.L_x_293:
[----:B-1----:R1:W4:Y:S02]  /*12970*/  SYNCS.PHASECHK.TRANS64.TRYWAIT P0, [R0+URZ+0x128], R5 ;  /* 0x00012805000075a7 */ /* 0x00232400080011ff */
[----:B----4-:R-:W-:Y:S05]  /*12980*/  @!P0 NANOSLEEP.SYNCS 0x989680 ;  /* 0x009896800000895d */ /* 0x010fea0003900000 */
[----:B------:R-:W4:Y:S02]  /*12990*/  @!P0 SYNCS.PHASECHK.TRANS64 P0, [R0+URZ+0x128], R5 ;  /* 0x00012805000085a7 */ /* 0x000f2400080010ff */
[----:B----4-:R-:W-:Y:S05]  /*129a0*/  @!P0 BRA `(.L_x_293) ;  /* 0xfffffffc00f08947 */ /* 0x010fea000383ffff */
[----:B------:R-:W-:Y:S05]  /*129b0*/  BRA `(.L_x_294) ;  /* 0xffffff7000d47947 */ /* 0x000fea000383ffff */
.L_x_132:
[----:B----4-:R-:W-:Y:S07]  /*129c0*/  MOV R0, UR8 ;  /* 0x0000000800007c02 */ /* 0x010fee0008000f00 */
.L_x_295:
[----:B-1----:R1:W4:Y:S02]  /*129d0*/  SYNCS.PHASECHK.TRANS64.TRYWAIT P0, [R0+URZ+0x220], R5 ;  /* 0x00022005000075a7 */ /* 0x00232400080011ff */
[----:B----4-:R-:W-:Y:S05]  /*129e0*/  @!P0 NANOSLEEP.SYNCS 0x989680 ;  /* 0x009896800000895d */ /* 0x010fea0003900000 */
[----:B------:R-:W4:Y:S02]  /*129f0*/  @!P0 SYNCS.PHASECHK.TRANS64 P0, [R0+URZ+0x220], R5 ;  /* 0x00022005000085a7 */ /* 0x000f2400080010ff */
[----:B----4-:R-:W-:Y:S05]  /*12a00*/  @!P0 BRA `(.L_x_295) ;  /* 0xfffffffc00f08947 */ /* 0x010fea000383ffff */
[----:B------:R-:W-:Y:S05]  /*12a10*/  BRA `(.L_x_296) ;  /* 0xffffff74003c7947 */ /* 0x000fea000383ffff */
.L_x_136:
[----:B------:R-:W-:-:S07]  /*12a20*/  MOV R0, UR24 ;  /* 0x0000001800007c02 */ /* 0x000fce0008000f00 */
.L_x_297:
[----:B-1----:R1:W2:Y:S02]  /*12a30*/  SYNCS.PHASECHK.TRANS64.TRYWAIT P0, [R0+URZ+0x110], R3 ;  /* 0x00011003000075a7 */ /* 0x0022a400080011ff */
[----:B--2---:R-:W-:Y:S05]  /*12a40*/  @!P0 NANOSLEEP.SYNCS 0x989680 ;  /* 0x009896800000895d */ /* 0x004fea0003900000 */
[----:B------:R-:W2:Y:S02]  /*12a50*/  @!P0 SYNCS.PHASECHK.TRANS64 P0, [R0+URZ+0x110], R3 ;  /* 0x00011003000085a7 */ /* 0x000ea400080010ff */
[----:B--2---:R-:W-:Y:S05]  /*12a60*/  @!P0 BRA `(.L_x_297) ;  /* 0xfffffffc00f08947 */ /* 0x004fea000383ffff */
[----:B------:R-:W-:Y:S05]  /*12a70*/  BRA `(.L_x_298) ;  /* 0xffffff7400a87947 */ /* 0x000fea000383ffff */
.L_x_138:
[----:B-1----:R-:W-:-:S07]  /*12a80*/  MOV R0, UR24 ;  /* 0x0000001800007c02 */ /* 0x002fce0008000f00 */
.L_x_299:
[----:B-1----:R1:W2:Y:S02]  /*12a90*/  SYNCS.PHASECHK.TRANS64.TRYWAIT P0, [R0+URZ+0x118], R3 ;  /* 0x00011803000075a7 */ /* 0x0022a400080011ff */
[----:B--2---:R-:W-:Y:S05]  /*12aa0*/  @!P0 NANOSLEEP.SYNCS 0x989680 ;  /* 0x009896800000895d */ /* 0x004fea0003900000 */
[----:B------:R-:W2:Y:S02]  /*12ab0*/  @!P0 SYNCS.PHASECHK.TRANS64 P0, [R0+URZ+0x118], R3 ;  /* 0x00011803000085a7 */ /* 0x000ea400080010ff */
[----:B--2---:R-:W-:Y:S05]  /*12ac0*/  @!P0 BRA `(.L_x_299) ;  /* 0xfffffffc00f08947 */ /* 0x004fea000383ffff */
[----:B------:R-:W-:Y:S05]  /*12ad0*/  BRA `(.L_x_300) ;  /* 0xffffff7400a07947 */ /* 0x000fea000383ffff */
.L_x_140:
[----:B-1----:R-:W-:-:S07]  /*12ae0*/  MOV R0, UR24 ;  /* 0x0000001800007c02 */ /* 0x002fce0008000f00 */
.L_x_301:
[----:B-1----:R1:W2:Y:S02]  /*12af0*/  SYNCS.PHASECHK.TRANS64.TRYWAIT P0, [R0+URZ+0x120], R3 ;  /* 0x00012003000075a7 */ /* 0x0022a400080011ff */
[----:B--2---:R-:W-:Y:S05]  /*12b00*/  @!P0 NANOSLEEP.SYNCS 0x989680 ;  /* 0x009896800000895d */ /* 0x004fea0003900000 */
[----:B------:R-:W2:Y:S02]  /*12b10*/  @!P0 SYNCS.PHASECHK.TRANS64 P0, [R0+URZ+0x120], R3 ;  /* 0x00012003000085a7 */ /* 0x000ea400080010ff */
[----:B--2---:R-:W-:Y:S05]  /*12b20*/  @!P0 BRA `(.L_x_301) ;  /* 0xfffffffc00f08947 */ /* 0x004fea000383ffff */
[----:B------:R-:W-:Y:S05]  /*12b30*/  BRA `(.L_x_302) ;  /* 0xffffff7400987947 */ /* 0x000fea000383ffff */
.L_x_149:
[----:B------:R-:W-:Y:S07]  /*12b40*/  MOV R0, UR6 ;  /* 0x0000000600007c02 */ /* 0x000fee0008000f00 */
.L_x_303:
[----:B---3--:R3:W1:Y:S02]  /*12b50*/  SYNCS.PHASECHK.TRANS64.TRYWAIT P0, [R0+URZ+0x220], R3 ;  /* 0x00022003000075a7 */ /* 0x00866400080011ff */
[----:B-1----:R-:W-:Y:S05]  /*12b60*/  @!P0 NANOSLEEP.SYNCS 0x989680 ;  /* 0x009896800000895d */ /* 0x002fea0003900000 */
[----:B------:R-:W1:Y:S02]  /*12b70*/  @!P0 SYNCS.PHASECHK.TRANS64 P0, [R0+URZ+0x220], R3 ;  /* 0x00022003000085a7 */ /* 0x000e6400080010ff */
[----:B-1----:R-:W-:Y:S05]  /*12b80*/  @!P0 BRA `(.L_x_303) ;  /* 0xfffffffc00f08947 */ /* 0x002fea000383ffff */
[----:B------:R-:W-:Y:S05]  /*12b90*/  BRA `(.L_x_304) ;  /* 0xffffff80003c7947 */ /* 0x000fea000383ffff */
.L_x_158:
[----:B------:R-:W-:Y:S07]  /*12ba0*/  MOV R15, 0xffffffff ;  /* 0xffffffff000f7802 */ /* 0x000fee0000000f00 */
[----:B---345:R-:W-:Y:S05]  /*12bb0*/  WARPSYNC.COLLECTIVE R15, `(.L_x_305) ;  /* 0x000000000f0c7348 */ /* 0x038fea0003c00000 */
[----:B------:R-:W-:Y:S02]  /*12bc0*/  ELECT P6, UR79, PT ;  /* 0x00000000004f782f */ /* 0x000fe400038c0000 */
[----:B----4-:R-:W-:Y:S01]  /*12bd0*/  MOV R14, UR79 ;  /* 0x0000004f000e7c02 */ /* 0x010fe20008000f00 */
[----:B---3-5:R-:W-:Y:S10]  /*12be0*/  ENDCOLLECTIVE ;  /* 0x000000000000791b */ /* 0x028ff40003800000 */
.L_x_305:
[----:B------:R-:W-:Y:S05]  /*12bf0*/  BRA `(.L_x_306) ;  /* 0xffffff84004c7947 */ /* 0x000fea000383ffff */
.L_x_163:
[----:B--2---:R-:W-:Y:S04]  /*12c00*/  MOV R3, UR43 ;  /* 0x0000002b00037c02 */ /* 0x004fe80008000f00 */
[----:B------:R2:W1:Y:S03]  /*12c10*/  SYNCS.PHASECHK.TRANS64.TRYWAIT P0, [R3+URZ+0xf0], R2 ;  /* 0x0000f002030075a7 */ /* 0x00046600080011ff */
[----:B-1----:R-:W-:Y:S05]  /*12c20*/  @!P0 NANOSLEEP.SYNCS 0x989680 ;  /* 0x009896800000895d */ /* 0x002fea0003900000 */
[----:B------:R-:W1:Y:S02]  /*12c30*/  @!P0 SYNCS.PHASECHK.TRANS64 P0, [R3+URZ+0xf0], R2 ;  /* 0x0000f002030085a7 */ /* 0x000e6400080010ff */
[----:B-1----:R-:W-:Y:S05]  /*12c40*/  @!P0 BRA `(.L_x_163) ;  /* 0xfffffffc00ec8947 */ /* 0x002fea000383ffff */
[----:B------:R-:W-:Y:S05]  /*12c50*/  BRA `(.L_x_162) ;  /* 0xffffff8400ec7947 */ /* 0x000fea000383ffff */
.L_x_167:
[----:B------:R1:W1:Y:S02]  /*12c60*/  SYNCS.PHASECHK.TRANS64.TRYWAIT P1, [R97+URZ+0x1c0], R0 ;  /* 0x0001c000610075a7 */ /* 0x00026400080211ff */
[----:B-1----:R-:W-:Y:S05]  /*12c70*/  @!P1 NANOSLEEP.SYNCS 0x989680 ;  /* 0x009896800000995d */ /* 0x002fea0003900000 */
[----:B------:R-:W1:Y:S02]  /*12c80*/  @!P1 SYNCS.PHASECHK.TRANS64 P1, [R97+URZ+0x1c0], R0 ;  /* 0x0001c000610095a7 */ /* 0x000e6400080210ff */
[----:B-1----:R-:W-:Y:S05]  /*12c90*/  @!P1 BRA `(.L_x_167) ;  /* 0xfffffffc00f09947 */ /* 0x002fea000383ffff */
[----:B------:R-:W-:Y:S05]  /*12ca0*/  BRA `(.L_x_166) ;  /* 0xffffff8800847947 */ /* 0x000fea000383ffff */
.L_x_174:
[----:B--2---:R-:W-:Y:S04]  /*12cb0*/  MOV R3, UR43 ;  /* 0x0000002b00037c02 */ /* 0x004fe80008000f00 */
[----:B------:R2:W3:Y:S03]  /*12cc0*/  SYNCS.PHASECHK.TRANS64.TRYWAIT P1, [R3+URZ+0xf8], R0 ;  /* 0x0000f800030075a7 */ /* 0x0004e600080211ff */
[----:B---3--:R-:W-:Y:S05]  /*12cd0*/  @!P1 NANOSLEEP.SYNCS 0x989680 ;  /* 0x009896800000995d */ /* 0x008fea0003900000 */
[----:B------:R-:W3:Y:S02]  /*12ce0*/  @!P1 SYNCS.PHASECHK.TRANS64 P1, [R3+URZ+0xf8], R0 ;  /* 0x0000f800030095a7 */ /* 0x000ee400080210ff */
[----:B---3--:R-:W-:Y:S05]  /*12cf0*/  @!P1 BRA `(.L_x_174) ;  /* 0xfffffffc00ec9947 */ /* 0x008fea000383ffff */
[----:B------:R-:W-:Y:S05]  /*12d00*/  BRA `(.L_x_173) ;  /* 0xffffff94009c7947 */ /* 0x000fea000383ffff */
.L_x_182:
[----:B--2---:R-:W-:Y:S04]  /*12d10*/  MOV R0, UR43 ;  /* 0x0000002b00007c02 */ /* 0x004fe80008000f00 */
[----:B------:R2:W1:Y:S03]  /*12d20*/  SYNCS.PHASECHK.TRANS64.TRYWAIT P1, [R0+URZ+0x100], R3 ;  /* 0x00010003000075a7 */ /* 0x00046600080211ff */
[----:B-1----:R-:W-:Y:S05]  /*12d30*/  @!P1 NANOSLEEP.SYNCS 0x989680 ;  /* 0x009896800000995d */ /* 0x002fea0003900000 */
[----:B------:R-:W1:Y:S02]  /*12d40*/  @!P1 SYNCS.PHASECHK.TRANS64 P1, [R0+URZ+0x100], R3 ;  /* 0x00010003000095a7 */ /* 0x000e6400080210ff */
[----:B-1----:R-:W-:Y:S05]  /*12d50*/  @!P1 BRA `(.L_x_182) ;  /* 0xfffffffc00ec9947 */ /* 0x002fea000383ffff */
[----:B------:R-:W-:Y:S05]  /*12d60*/  BRA `(.L_x_181) ;  /* 0xffffffa400047947 */ /* 0x000fea000383ffff */
.L_x_190:
[----:B--2---:R-:W-:Y:S04]  /*12d70*/  MOV R0, UR43 ;  /* 0x0000002b00007c02 */ /* 0x004fe80008000f00 */
[----:B------:R2:W1:Y:S03]  /*12d80*/  SYNCS.PHASECHK.TRANS64.TRYWAIT P1, [R0+URZ+0x108], R3 ;  /* 0x00010803000075a7 */ /* 0x00046600080211ff */
[----:B-1----:R-:W-:Y:S05]  /*12d90*/  @!P1 NANOSLEEP.SYNCS 0x989680 ;  /* 0x009896800000995d */ /* 0x002fea0003900000 */
[----:B------:R-:W1:Y:S02]  /*12da0*/  @!P1 SYNCS.PHASECHK.TRANS64 P1, [R0+URZ+0x108], R3 ;  /* 0x00010803000095a7 */ /* 0x000e6400080210ff */
[----:B-1----:R-:W-:Y:S05]  /*12db0*/  @!P1 BRA `(.L_x_190) ;  /* 0xfffffffc00ec9947 */ /* 0x002fea000383ffff */
[----:B------:R-:W-:Y:S05]  /*12dc0*/  BRA `(.L_x_189) ;  /* 0xffffffb0007c7947 */ /* 0x000fea000383ffff */
.L_x_202:
[----:B------:R-:W-:Y:S07]  /*12dd0*/  MOV R4, UR24 ;  /* 0x0000001800047c02 */ /* 0x000fee0008000f00 */
.L_x_307:
[----:B--2---:R2:W4:Y:S02]  /*12de0*/  SYNCS.PHASECHK.TRANS64.TRYWAIT P0, [R4+URZ+0x140], R5 ;  /* 0x00014005040075a7 */ /* 0x00452400080011ff */
[----:B----4-:R-:W-:Y:S05]  /*12df0*/  @!P0 NANOSLEEP.SYNCS 0x989680 ;  /* 0x009896800000895d */ /* 0x010fea0003900000 */
[----:B------:R-:W4:Y:S02]  /*12e00*/  @!P0 SYNCS.PHASECHK.TRANS64 P0, [R4+URZ+0x140], R5 ;  /* 0x00014005040085a7 */ /* 0x000f2400080010ff */
[----:B----4-:R-:W-:Y:S05]  /*12e10*/  @!P0 BRA `(.L_x_307) ;  /* 0xfffffffc00f08947 */ /* 0x010fea000383ffff */
[----:B------:R-:W-:Y:S05]  /*12e20*/  BRA `(.L_x_308) ;  /* 0xffffffc800987947 */ /* 0x000fea000383ffff */
.L_x_205:
[----:B------:R-:W-:Y:S07]  /*12e30*/  MOV R4, UR24 ;  /* 0x0000001800047c02 */ /* 0x000fee0008000f00 */
.L_x_309:
[----:B-1----:R1:W2:Y:S02]  /*12e40*/  SYNCS.PHASECHK.TRANS64.TRYWAIT P1, [R4+URZ+0x260], R5 ;  /* 0x00026005040075a7 */ /* 0x0022a400080211ff */
[----:B--2---:R-:W-:Y:S05]  /*12e50*/  @!P1 NANOSLEEP.SYNCS 0x989680 ;  /* 0x009896800000995d */ /* 0x004fea0003900000 */
[----:B------:R-:W2:Y:S02]  /*12e60*/  @!P1 SYNCS.PHASECHK.TRANS64 P1, [R4+URZ+0x260], R5 ;  /* 0x00026005040095a7 */ /* 0x000ea400080210ff */
[----:B--2---:R-:W-:Y:S05]  /*12e70*/  @!P1 BRA `(.L_x_309) ;  /* 0xfffffffc00f09947 */ /* 0x004fea000383ffff */
[----:B------:R-:W-:Y:S05]  /*12e80*/  BRA `(.L_x_310) ;  /* 0xffffffc800f47947 */ /* 0x000fea000383ffff */
.L_x_221:
[----:B--2---:R-:W-:-:S04]  /*12e90*/  MOV R0, UR6 ;  /* 0x0000000600007c02 */ /* 0x004fc80008000f00 */
[----:B------:R2:W3:Y:S03]  /*12ea0*/  SYNCS.PHASECHK.TRANS64.TRYWAIT P0, [R0+URZ+0x8], R5 ;  /* 0x00000805000075a7 */ /* 0x0004e600080011ff */
[----:B---3--:R-:W-:Y:S05]  /*12eb0*/  @!P0 NANOSLEEP.SYNCS 0x989680 ;  /* 0x009896800000895d */ /* 0x008fea0003900000 */
[----:B------:R-:W3:Y:S02]  /*12ec0*/  @!P0 SYNCS.PHASECHK.TRANS64 P0, [R0+URZ+0x8], R5 ;  /* 0x00000805000085a7 */ /* 0x000ee400080010ff */
[----:B---3--:R-:W-:Y:S05]  /*12ed0*/  @!P0 BRA `(.L_x_221) ;  /* 0xfffffffc00ec8947 */ /* 0x008fea000383ffff */
[----:B------:R-:W-:Y:S05]  /*12ee0*/  BRA `(.L_x_220) ;  /* 0xffffffdc00ec7947 */ /* 0x000fea000383ffff */
.L_x_223:
[----:B------:R-:W-:Y:S01]  /*12ef0*/  BSSY B0, `(.L_x_311) ;  /* 0x0000006000007945 */ /* 0x000fe20003800000 */
[----:B------:R-:W-:-:S07]  /*12f00*/  MOV R15, 0xffffffff ;  /* 0xffffffff000f7802 */ /* 0x000fce0000000f00 */
[----:B-12-45:R-:W-:Y:S05]  /*12f10*/  WARPSYNC.COLLECTIVE R15, `(.L_x_312) ;  /* 0x000000000f0c7348 */ /* 0x036fea0003c00000 */
[----:B------:R-:W-:Y:S02]  /*12f20*/  ELECT P6, UR79, PT ;  /* 0x00000000004f782f */ /* 0x000fe400038c0000 */
[----:B----4-:R-:W-:Y:S01]  /*12f30*/  MOV R14, UR79 ;  /* 0x0000004f000e7c02 */ /* 0x010fe20008000f00 */
[----:B-12--5:R-:W-:Y:S10]  /*12f40*/  ENDCOLLECTIVE ;  /* 0x000000000000791b */ /* 0x026ff40003800000 */
.L_x_312:
[----:B------:R-:W-:Y:S05]  /*12f50*/  BSYNC B0 ;  /* 0x0000000000007941 */ /* 0x000fea0003800000 */
.L_x_311:
[----:B------:R-:W-:Y:S05]  /*12f60*/  BRA `(.L_x_313) ;  /* 0xffffffe0001c7947 */ /* 0x000fea000383ffff */
.L_x_225:
[----:B--2---:R-:W-:-:S04]  /*12f70*/  MOV R0, UR6 ;  /* 0x0000000600007c02 */ /* 0x004fc80008000f00 */
[----:B------:R2:W3:Y:S03]  /*12f80*/  SYNCS.PHASECHK.TRANS64.TRYWAIT P0, [R0+URZ+0x8], R3 ;  /* 0x00000803000075a7 */ /* 0x0004e600080011ff */
[----:B---3--:R-:W-:Y:S05]  /*12f90*/  @!P0 NANOSLEEP.SYNCS 0x989680 ;  /* 0x009896800000895d */ /* 0x008fea0003900000 */
[----:B------:R-:W3:Y:S02]  /*12fa0*/  @!P0 SYNCS.PHASECHK.TRANS64 P0, [R0+URZ+0x8], R3 ;  /* 0x00000803000085a7 */ /* 0x000ee400080010ff */
[----:B---3--:R-:W-:Y:S05]  /*12fb0*/  @!P0 BRA `(.L_x_225) ;  /* 0xfffffffc00ec8947 */ /* 0x008fea000383ffff */
[----:B------:R-:W-:Y:S05]  /*12fc0*/  BRA `(.L_x_224) ;  /* 0xffffffe000207947 */ /* 0x000fea000383ffff */
.L_x_228:
[----:B-1----:R-:W-:-:S07]  /*12fd0*/  MOV R3, UR10 ;  /* 0x0000000a00037c02 */ /* 0x002fce0008000f00 */
.L_x_314:
[----:B-1----:R1:W3:Y:S02]  /*12fe0*/  SYNCS.PHASECHK.TRANS64.TRYWAIT P0, [R3+URZ+0x1e0], R4 ;  /* 0x0001e004030075a7 */ /* 0x0022e400080011ff */
[----:B---3--:R-:W-:Y:S05]  /*12ff0*/  @!P0 NANOSLEEP.SYNCS 0x989680 ;  /* 0x009896800000895d */ /* 0x008fea0003900000 */
[----:B------:R-:W3:Y:S02]  /*13000*/  @!P0 SYNCS.PHASECHK.TRANS64 P0, [R3+URZ+0x1e0], R4 ;  /* 0x0001e004030085a7 */ /* 0x000ee400080010ff */
[----:B---3--:R-:W-:Y:S05]  /*13010*/  @!P0 BRA `(.L_x_314) ;  /* 0xfffffffc00f08947 */ /* 0x008fea000383ffff */
[----:B------:R-:W-:Y:S05]  /*13020*/  BRA `(.L_x_315) ;  /* 0xffffffe4000c7947 */ /* 0x000fea000383ffff */
.L_x_230:
[----:B------:R-:W-:Y:S07]  /*13030*/  MOV R3, UR7 ;  /* 0x0000000700037c02 */ /* 0x000fee0008000f00 */
.L_x_316:
[----:B-1----:R1:W2:Y:S02]  /*13040*/  SYNCS.PHASECHK.TRANS64.TRYWAIT P0, [R3+URZ], R4 ;  /* 0x00000004030075a7 */ /* 0x0022a400080011ff */
[----:B--2---:R-:W-:Y:S05]  /*13050*/  @!P0 NANOSLEEP.SYNCS 0x989680 ;  /* 0x009896800000895d */ /* 0x004fea0003900000 */
[----:B------:R-:W2:Y:S02]  /*13060*/  @!P0 SYNCS.PHASECHK.TRANS64 P0, [R3+URZ], R4 ;  /* 0x00000004030085a7 */ /* 0x000ea400080010ff */
[----:B--2---:R-:W-:Y:S05]  /*13070*/  @!P0 BRA `(.L_x_316) ;  /* 0xfffffffc00f08947 */ /* 0x004fea000383ffff */
[----:B------:R-:W-:Y:S05]  /*13080*/  BRA `(.L_x_229) ;  /* 0xffffffe4003c7947 */ /* 0x000fea000383ffff */
.L_x_234:
[----:B------:R-:W-:-:S07]  /*13090*/  MOV R3, UR4 ;  /* 0x0000000400037c02 */ /* 0x000fce0008000f00 */
.L_x_317:
[----:B-1----:R1:W2:Y:S02]  /*130a0*/  SYNCS.PHASECHK.TRANS64.TRYWAIT P0, [R3+URZ+0x220], R4 ;  /* 0x00022004030075a7 */ /* 0x0022a400080011ff */
[----:B--2---:R-:W-:Y:S05]  /*130b0*/  @!P0 NANOSLEEP.SYNCS 0x989680 ;  /* 0x009896800000895d */ /* 0x004fea0003900000 */
[----:B------:R-:W2:Y:S02]  /*130c0*/  @!P0 SYNCS.PHASECHK.TRANS64 P0, [R3+URZ+0x220], R4 ;  /* 0x00022004030085a7 */ /* 0x000ea400080010ff */
[----:B--2---:R-:W-:Y:S05]  /*130d0*/  @!P0 BRA `(.L_x_317) ;  /* 0xfffffffc00f08947 */ /* 0x004fea000383ffff */
[----:B------:R-:W-:Y:S05]  /*130e0*/  BRA `(.L_x_318) ;  /* 0xffffffe400f07947 */ /* 0x000fea000383ffff */
.L_x_239:
[----:B-1----:R-:W-:-:S07]  /*130f0*/  MOV R0, UR6 ;  /* 0x0000000600007c02 */ /* 0x002fce0008000f00 */
.L_x_319:
[----:B-1----:R1:W3:Y:S02]  /*13100*/  SYNCS.PHASECHK.TRANS64.TRYWAIT P0, [R0+URZ+0x1e0], R3 ;  /* 0x0001e003000075a7 */ /* 0x0022e400080011ff */
[----:B---3--:R-:W-:Y:S05]  /*13110*/  @!P0 NANOSLEEP.SYNCS 0x989680 ;  /* 0x009896800000895d */ /* 0x008fea0003900000 */
[----:B------:R-:W3:Y:S02]  /*13120*/  @!P0 SYNCS.PHASECHK.TRANS64 P0, [R0+URZ+0x1e0], R3 ;  /* 0x0001e003000085a7 */ /* 0x000ee400080010ff */
[----:B---3--:R-:W-:Y:S05]  /*13130*/  @!P0 BRA `(.L_x_319) ;  /* 0xfffffffc00f08947 */ /* 0x008fea000383ffff */
[----:B------:R-:W-:Y:S05]  /*13140*/  BRA `(.L_x_320) ;  /* 0xffffffe800787947 */ /* 0x000fea000383ffff */
.L_x_241:
[----:B------:R-:W-:-:S07]  /*13150*/  MOV R0, UR7 ;  /* 0x0000000700007c02 */ /* 0x000fce0008000f00 */
.L_x_321:
[----:B-1----:R1:W3:Y:S02]  /*13160*/  SYNCS.PHASECHK.TRANS64.TRYWAIT P0, [R0+URZ+0x1e0], R3 ;  /* 0x0001e003000075a7 */ /* 0x0022e400080011ff */
[----:B---3--:R-:W-:Y:S05]  /*13170*/  @!P0 NANOSLEEP.SYNCS 0x989680 ;  /* 0x009896800000895d */ /* 0x008fea0003900000 */
[----:B------:R-:W3:Y:S02]  /*13180*/  @!P0 SYNCS.PHASECHK.TRANS64 P0, [R0+URZ+0x1e0], R3 ;  /* 0x0001e003000085a7 */ /* 0x000ee400080010ff */
[----:B---3--:R-:W-:Y:S05]  /*13190*/  @!P0 BRA `(.L_x_321) ;  /* 0xfffffffc00f08947 */ /* 0x008fea000383ffff */
[----:B------:R-:W-:Y:S05]  /*131a0*/  BRA `(.L_x_322) ;  /* 0xffffffe800907947 */ /* 0x000fea000383ffff */
.L_x_243:
[----:B------:R-:W-:-:S07]  /*131b0*/  MOV R0, UR7 ;  /* 0x0000000700007c02 */ /* 0x000fce0008000f00 */
.L_x_323:
[----:B-1----:R1:W3:Y:S02]  /*131c0*/  SYNCS.PHASECHK.TRANS64.TRYWAIT P0, [R0+URZ+0x1e0], R3 ;  /* 0x0001e003000075a7 */ /* 0x0022e400080011ff */
[----:B---3--:R-:W-:Y:S05]  /*131d0*/  @!P0 NANOSLEEP.SYNCS 0x989680 ;  /* 0x009896800000895d */ /* 0x008fea0003900000 */
[----:B------:R-:W3:Y:S02]  /*131e0*/  @!P0 SYNCS.PHASECHK.TRANS64 P0, [R0+URZ+0x1e0], R3 ;  /* 0x0001e003000085a7 */ /* 0x000ee400080010ff */
[----:B---3--:R-:W-:Y:S05]  /*131f0*/  @!P0 BRA `(.L_x_323) ;  /* 0xfffffffc00f08947 */ /* 0x008fea000383ffff */
[----:B------:R-:W-:Y:S05]  /*13200*/  BRA `(.L_x_324) ;  /* 0xffffffe800a87947 */ /* 0x000fea000383ffff */
.L_x_247:
[----:B------:R-:W-:-:S07]  /*13210*/  MOV R0, UR5 ;  /* 0x0000000500007c02 */ /* 0x000fce0008000f00 */
.L_x_325:
[----:B-1----:R1:W3:Y:S02]  /*13220*/  SYNCS.PHASECHK.TRANS64.TRYWAIT P1, [R0+URZ+0x210], R3 ;  /* 0x00021003000075a7 */ /* 0x0022e400080211ff */
[----:B---3--:R-:W-:Y:S05]  /*13230*/  @!P1 NANOSLEEP.SYNCS 0x989680 ;  /* 0x009896800000995d */ /* 0x008fea0003900000 */
[----:B------:R-:W3:Y:S02]  /*13240*/  @!P1 SYNCS.PHASECHK.TRANS64 P1, [R0+URZ+0x210], R3 ;  /* 0x00021003000095a7 */ /* 0x000ee400080210ff */
[----:B---3--:R-:W-:Y:S05]  /*13250*/  @!P1 BRA `(.L_x_325) ;  /* 0xfffffffc00f09947 */ /* 0x008fea000383ffff */
[----:B------:R-:W-:Y:S05]  /*13260*/  BRA `(.L_x_326) ;  /* 0xffffffe800fc7947 */ /* 0x000fea000383ffff */
        .weak           $__internal_0_$__cuda_sm10x_tcgen05_guardrail_trap_col_being_dealloced_not_returned_by_alloc
        .type           $__internal_0_$__cuda_sm10x_tcgen05_guardrail_trap_col_being_dealloced_not_returned_by_alloc,@function
        .size           $__internal_0_$__cuda_sm10x_tcgen05_guardrail_trap_col_being_dealloced_not_returned_by_alloc,($__internal_1_$__cuda_sm10x_tcgen05_guardrail_trap_phase_invalid_during_alloc - $__internal_0_$__cuda_sm10x_tcgen05_guardrail_trap_col_being_dealloced_not_returned_by_alloc)
$__internal_0_$__cuda_sm10x_tcgen05_guardrail_trap_col_being_dealloced_not_returned_by_alloc:
[----:B------:R-:W-:Y:S05]  /*13270*/  BPT.TRAP 0x1 ;  /* 0x000000040000795c */ /* 0x000fea0000300000 */
[----:B------:R-:W-:-:S04]  /*13280*/  HFMA2 R3, -RZ, RZ, 0, 0 ;  /* 0x00000000ff037431 */ /* 0x000fc800000001ff */
[----:B------:R-:W-:Y:S05]  /*13290*/  RET.REL.NODEC R2 `(_ZN7cutlass13device_kernelINS_4gemm6kernel13GemmUniversalINS1_17GroupProblemShapeIN4cute5tupleIJiiiEEEEENS1_10collective13CollectiveMmaINS1_40MainloopSm100ArrayTmaUmmaWarpSpecializedILi15ELi8ELi4ENS6_IJNS5_1CILi2EEENSC_ILi1EEESE_EEEEENS6_IJNSC_ILi256EEENSC_ILi128EEENSC_ILi64EEEEEENS_12float_e4m3_tEPNS6_IJlSE_NSC_ILi0EEEEEESL_SO_NS5_8TiledMMAINS5_8MMA_AtomIJNS5_10MMA_TraitsINS5_25SM100_MMA_F8F6F4_2x1SM_SSEJSL_SL_fSH_SI_NS5_17integral_constantINS5_4UMMA5MajorELSV_0EEESW_NST_INSU_7ScaleInELSX_0EEESY_EEEEEENS5_6LayoutINS6_IJSE_SE_SE_EEENS6_IJSM_SM_SM_EEEEENS6_IJNS5_10UnderscoreES15_S15_EEEEENS5_18SM100_TMA_2SM_LOADENS5_14ComposedLayoutINS5_7SwizzleILi2ELi4ELi3EEENS5_18smem_ptr_flag_bitsILi8EEENS11_INS6_IJNSC_ILi8EEESJ_EEENS6_IJSJ_SE_EEEEEEEvNS5_8identityES18_S1I_vS1J_EENS_8epilogue10collective18CollectiveEpilogueINS1L_31Sm100PtrArrayTmaWarpSpecializedILi4ELi2ELi32ELb1ELb0EEEJNS6_IJSI_SI_SJ_EEENS6_IJNS11_ISI_SE_EENS11_INSC_ILi32EEESE_EEEEENS_6half_tEPNS6_IJSE_lSM_EEES1V_S1X_NS1L_6fusion15FusionCallbacksIS1P_NS1Y_17LinearCombinationIS1V_fS1V_fLNS_15FloatRoundStyleE2EEES1Q_S1U_JEEENS5_5SM1004TMEM4LOAD26SM100_TMEM_LOAD_16dp256b4xENS5_13SM90_TMA_LOADENS19_INS1A_ILi3ELi4ELi3EEENS1C_ILi16EEENS11_INS6_IJSJ_S1E_EEENS6_IJSE_SJ_EEEEEEENS5_17SM75_U16x8_LDSM_TENS5_14SM90_TMA_STOREES2E_NS5_17SM90_U16x8_STSM_TENS5_39AutoVectorizingCopyWithAssumedAlignmentILi128EEEEEEvvEEEEvNT_6ParamsE) ;  /* 0xfffffecc02587950 */ /* 0x000fea0003c3ffff */
        .weak           $__internal_1_$__cuda_sm10x_tcgen05_guardrail_trap_phase_invalid_during_alloc
        .type           $__internal_1_$__cuda_sm10x_tcgen05_guardrail_trap_phase_invalid_during_alloc,@function
        .size           $__internal_1_$__cuda_sm10x_tcgen05_guardrail_trap_phase_invalid_during_alloc,($__internal_2_$__cuda_sm10x_tcgen05_guardrail_trap_unallocated_columns_being_dealloced - $__internal_1_$__cuda_sm10x_tcgen05_guardrail_trap_phase_invalid_during_alloc)
$__internal_1_$__cuda_sm10x_tcgen05_guardrail_trap_phase_invalid_during_alloc:
[----:B------:R-:W-:Y:S05]  /*132a0*/  BPT.TRAP 0x1 ;  /* 0x000000040000795c */ /* 0x000fea0000300000 */
[----:B------:R-:W-:-:S04]  /*132b0*/  MOV R3, 0x0 ;  /* 0x0000000000037802 */ /* 0x000fc80000000f00 */
[----:B------:R-:W-:Y:S05]  /*132c0*/  RET.REL.NODEC R2 `(_ZN7cutlass13device_kernelINS_4gemm6kernel13GemmUniversalINS1_17GroupProblemShapeIN4cute5tupleIJiiiEEEEENS1_10collective13CollectiveMmaINS1_40MainloopSm100ArrayTmaUmmaWarpSpecializedILi15ELi8ELi4ENS6_IJNS5_1CILi2EEENSC_ILi1EEESE_EEEEENS6_IJNSC_ILi256EEENSC_ILi128EEENSC_ILi64EEEEEENS_12float_e4m3_tEPNS6_IJlSE_NSC_ILi0EEEEEESL_SO_NS5_8TiledMMAINS5_8MMA_AtomIJNS5_10MMA_TraitsINS5_25SM100_MMA_F8F6F4_2x1SM_SSEJSL_SL_fSH_SI_NS5_17integral_constantINS5_4UMMA5MajorELSV_0EEESW_NST_INSU_7ScaleInELSX_0EEESY_EEEEEENS5_6LayoutINS6_IJSE_SE_SE_EEENS6_IJSM_SM_SM_EEEEENS6_IJNS5_10UnderscoreES15_S15_EEEEENS5_18SM100_TMA_2SM_LOADENS5_14ComposedLayoutINS5_7SwizzleILi2ELi4ELi3EEENS5_18smem_ptr_flag_bitsILi8EEENS11_INS6_IJNSC_ILi8EEESJ_EEENS6_IJSJ_SE_EEEEEEEvNS5_8identityES18_S1I_vS1J_EENS_8epilogue10collective18CollectiveEpilogueINS1L_31Sm100PtrArrayTmaWarpSpecializedILi4ELi2ELi32ELb1ELb0EEEJNS6_IJSI_SI_SJ_EEENS6_IJNS11_ISI_SE_EENS11_INSC_ILi32EEESE_EEEEENS_6half_tEPNS6_IJSE_lSM_EEES1V_S1X_NS1L_6fusion15FusionCallbacksIS1P_NS1Y_17LinearCombinationIS1V_fS1V_fLNS_15FloatRoundStyleE2EEES1Q_S1U_JEEENS5_5SM1004TMEM4LOAD26SM100_TMEM_LOAD_16dp256b4xENS5_13SM90_TMA_LOADENS19_INS1A_ILi3ELi4ELi3EEENS1C_ILi16EEENS11_INS6_IJSJ_S1E_EEENS6_IJSE_SJ_EEEEEEENS5_17SM75_U16x8_LDSM_TENS5_14SM90_TMA_STOREES2E_NS5_17SM90_U16x8_STSM_TENS5_39AutoVectorizingCopyWithAssumedAlignmentILi128EEEEEEvvEEEEvNT_6ParamsE) ;  /* 0xfffffecc024c7950 */ /* 0x000fea0003c3ffff */
        .weak           $__internal_2_$__cuda_sm10x_tcgen05_guardrail_trap_unallocated_columns_being_dealloced
        .type           $__internal_2_$__cuda_sm10x_tcgen05_guardrail_trap_unallocated_columns_being_dealloced,@function
        .size           $__internal_2_$__cuda_sm10x_tcgen05_guardrail_trap_unallocated_columns_being_dealloced,($__internal_3_$__cuda_sm20_div_u64 - $__internal_2_$__cuda_sm10x_tcgen05_guardrail_trap_unallocated_columns_being_dealloced)
$__internal_2_$__cuda_sm10x_tcgen05_guardrail_trap_unallocated_columns_being_dealloced:
[----:B------:R-:W-:Y:S05]  /*132d0*/  BPT.TRAP 0x1 ;  /* 0x000000040000795c */ /* 0x000fea0000300000 */
[----:B------:R-:W-:-:S04]  /*132e0*/  HFMA2 R3, -RZ, RZ, 0, 0 ;  /* 0x00000000ff037431 */ /* 0x000fc800000001ff */
[----:B------:R-:W-:Y:S05]  /*132f0*/  RET.REL.NODEC R2 `(_ZN7cutlass13device_kernelINS_4gemm6kernel13GemmUniversalINS1_17GroupProblemShapeIN4cute5tupleIJiiiEEEEENS1_10collective13CollectiveMmaINS1_40MainloopSm100ArrayTmaUmmaWarpSpecializedILi15ELi8ELi4ENS6_IJNS5_1CILi2EEENSC_ILi1EEESE_EEEEENS6_IJNSC_ILi256EEENSC_ILi128EEENSC_ILi64EEEEEENS_12float_e4m3_tEPNS6_IJlSE_NSC_ILi0EEEEEESL_SO_NS5_8TiledMMAINS5_8MMA_AtomIJNS5_10MMA_TraitsINS5_25SM100_MMA_F8F6F4_2x1SM_SSEJSL_SL_fSH_SI_NS5_17integral_constantINS5_4UMMA5MajorELSV_0EEESW_NST_INSU_7ScaleInELSX_0EEESY_EEEEEENS5_6LayoutINS6_IJSE_SE_SE_EEENS6_IJSM_SM_SM_EEEEENS6_IJNS5_10UnderscoreES15_S15_EEEEENS5_18SM100_TMA_2SM_LOADENS5_14ComposedLayoutINS5_7SwizzleILi2ELi4ELi3EEENS5_18smem_ptr_flag_bitsILi8EEENS11_INS6_IJNSC_ILi8EEESJ_EEENS6_IJSJ_SE_EEEEEEEvNS5_8identityES18_S1I_vS1J_EENS_8epilogue10collective18CollectiveEpilogueINS1L_31Sm100PtrArrayTmaWarpSpecializedILi4ELi2ELi32ELb1ELb0EEEJNS6_IJSI_SI_SJ_EEENS6_IJNS11_ISI_SE_EENS11_INSC_ILi32EEESE_EEEEENS_6half_tEPNS6_IJSE_lSM_EEES1V_S1X_NS1L_6fusion15FusionCallbacksIS1P_NS1Y_17LinearCombinationIS1V_fS1V_fLNS_15FloatRoundStyleE2EEES1Q_S1U_JEEENS5_5SM1004TMEM4LOAD26SM100_TMEM_LOAD_16dp256b4xENS5_13SM90_TMA_LOADENS19_INS1A_ILi3ELi4ELi3EEENS1C_ILi16EEENS11_INS6_IJSJ_S1E_EEENS6_IJSE_SJ_EEEEEEENS5_17SM75_U16x8_LDSM_TENS5_14SM90_TMA_STOREES2E_NS5_17SM90_U16x8_STSM_TENS5_39AutoVectorizingCopyWithAssumedAlignmentILi128EEEEEEvvEEEEvNT_6ParamsE) ;  /* 0xfffffecc02407950 */ /* 0x000fea0003c3ffff */
        .weak           $__internal_3_$__cuda_sm20_div_u64
        .type           $__internal_3_$__cuda_sm20_div_u64,@function
        .size           $__internal_3_$__cuda_sm20_div_u64,(.L_x_77 - $__internal_3_$__cuda_sm20_div_u64)
$__internal_3_$__cuda_sm20_div_u64:
[----:B------:R-:W1:Y:S08]  /*13300*/  I2F.U64.RP R16, UR4 ;  /* 0x0000000400107d12 */ /* 0x000e700008309000 */
[----:B-1----:R-:W1:Y:S02]  /*13310*/  MUFU.RCP R3, R16 ;  /* 0x0000001000037308 */ /* 0x002e640000001000 */
[----:B-1----:R-:W-:-:S06]  /*13320*/  VIADD R3, R3, 0x1ffffffe ;  /* 0x1ffffffe03037836 */ /* 0x002fcc0000000000 */
[----:B------:R-:W1:Y:S02]  /*13330*/  F2I.U64.TRUNC R18, R3 ;  /* 0x0000000300127311 */ /* 0x000e64000020d800 */
[----:B-1----:R-:W-:Y:S01]  /*13340*/  R2UR UR12, R18 ;  /* 0x00000000120c72ca */ /* 0x002fe200000e0000 */
[----:B------:R-:W-:Y:S01]  /*13350*/  IMAD.MOV.U32 R3, RZ, RZ, 0x0 ;  /* 0x00000000ff037424 */ /* 0x000fe200078e00ff */
[----:B------:R-:W-:-:S11]  /*13360*/  R2UR UR13, R19 ;  /* 0x00000000130d72ca */ /* 0x000fd600000e0000 */
[----:B------:R-:W-:-:S04]  /*13370*/  UIMAD.WIDE.U32 UR14, UR12, UR4, URZ ;  /* 0x000000040c0e72a5 */ /* 0x000fc8000f8e00ff */
[----:B------:R-:W-:Y:S02]  /*13380*/  UIADD3 UR11, UP0, UPT, URZ, -UR14, URZ ;  /* 0x8000000eff0b7290 */ /* 0x000fe4000ff1e0ff */
[----:B------:R-:W-:Y:S02]  /*13390*/  UIMAD UR10, UR12, UR5, UR15 ;  /* 0x000000050c0a72a4 */ /* 0x000fe4000f8e020f */
[----:B------:R-:W-:Y:S02]  /*133a0*/  UIMAD.WIDE.U32 UR14, UR12, UR11, URZ ;  /* 0x0000000b0c0e72a5 */ /* 0x000fe4000f8e00ff */
[----:B------:R-:W-:-:S04]  /*133b0*/  UIMAD UR10, UR13, UR4, UR10 ;  /* 0x000000040d0a72a4 */ /* 0x000fc8000f8e020a */
[----:B------:R-:W-:Y:S01]  /*133c0*/  UIADD3.X UR10, UPT, UPT, URZ, ~UR10, URZ, UP0, !UPT ;  /* 0x8000000aff0a7290 */ /* 0x000fe200087fe4ff */
[----:B------:R-:W-:Y:S01]  /*133d0*/  UMOV UR14, UR15 ;  /* 0x0000000f000e7c82 */ /* 0x000fe20008000000 */
[----:B------:R-:W-:Y:S02]  /*133e0*/  UMOV UR15, UR12 ;  /* 0x0000000c000f7c82 */ /* 0x000fe40008000000 */
[----:B------:R-:W-:Y:S02]  /*133f0*/  UIMAD.WIDE.U32 UR18, UR13, UR10, URZ ;  /* 0x0000000a0d1272a5 */ /* 0x000fe4000f8e00ff */
[----:B------:R-:W-:Y:S02]  /*13400*/  UIMAD.WIDE.U32 UR14, UP2, UR12, UR10, UR14 ;  /* 0x0000000a0c0e72a5 */ /* 0x000fe4000f84000e */
[----:B------:R-:W-:Y:S02]  /*13410*/  UIMAD UR10, UR13, UR10, URZ ;  /* 0x0000000a0d0a72a4 */ /* 0x000fe4000f8e02ff */
[----:B------:R-:W-:-:S03]  /*13420*/  UIMAD.WIDE.U32 UR14, UP1, UR13, UR11, UR14 ;  /* 0x0000000b0d0e72a5 */ /* 0x000fc6000f82000e */
[----:B------:R-:W-:Y:S01]  /*13430*/  UMOV UR11, UR19 ;  /* 0x00000013000b7c82 */ /* 0x000fe20008000000 */
[----:B------:R-:W-:Y:S02]  /*13440*/  UIADD3 UR15, UP0, UPT, UR10, UR15, URZ ;  /* 0x0000000f0a0f7290 */ /* 0x000fe4000ff1e0ff */
[----:B------:R-:W-:Y:S02]  /*13450*/  UIADD3.X UR11, UPT, UPT, UR11, UR13, URZ, UP2, !UPT ;  /* 0x0000000d0b0b7290 */ /* 0x000fe400097fe4ff */
[----:B------:R-:W-:Y:S02]  /*13460*/  UIMAD.WIDE.U32 UR18, UR15, UR4, URZ ;  /* 0x000000040f1272a5 */ /* 0x000fe4000f8e00ff */
[----:B------:R-:W-:Y:S02]  /*13470*/  UIADD3.X UR12, UPT, UPT, URZ, URZ, UR11, UP0, UP1 ;  /* 0x000000ffff0c7290 */ /* 0x000fe400087e240b */
[----:B------:R-:W-:Y:S02]  /*13480*/  UIADD3 UR10, UP0, UPT, URZ, -UR18, URZ ;  /* 0x80000012ff0a7290 */ /* 0x000fe4000ff1e0ff */
[----:B------:R-:W-:-:S02]  /*13490*/  UIMAD UR11, UR15, UR5, UR19 ;  /* 0x000000050f0b72a4 */ /* 0x000fc4000f8e0213 */
[----:B------:R-:W-:Y:S02]  /*134a0*/  UIMAD.WIDE.U32 UR18, UR15, UR10, URZ ;  /* 0x0000000a0f1272a5 */ /* 0x000fe4000f8e00ff */
[----:B------:R-:W-:-:S04]  /*134b0*/  UIMAD UR11, UR12, UR4, UR11 ;  /* 0x000000040c0b72a4 */ /* 0x000fc8000f8e020b */
[----:B------:R-:W-:Y:S01]  /*134c0*/  UIADD3.X UR11, UPT, UPT, URZ, ~UR11, URZ, UP0, !UPT ;  /* 0x8000000bff0b7290 */ /* 0x000fe200087fe4ff */
[----:B------:R-:W-:-:S03]  /*134d0*/  UMOV UR14, UR19 ;  /* 0x00000013000e7c82 */ /* 0x000fc60008000000 */
[----:B------:R-:W-:Y:S02]  /*134e0*/  UIMAD.WIDE.U32 UR18, UP2, UR15, UR11, UR14 ;  /* 0x0000000b0f1272a5 */ /* 0x000fe4000f84000e */
[----:B------:R-:W-:Y:S02]  /*134f0*/  UIMAD.WIDE.U32 UR14, UR12, UR11, URZ ;  /* 0x0000000b0c0e72a5 */ /* 0x000fe4000f8e00ff */
[----:B------:R-:W-:Y:S02]  /*13500*/  UIMAD.WIDE.U32 UR18, UP1, UR12, UR10, UR18 ;  /* 0x0000000a0c1272a5 */ /* 0x000fe4000f820012 */
[----:B------:R-:W-:-:S05]  /*13510*/  UIMAD UR10, UR12, UR11, URZ ;  /* 0x0000000b0c0a72a4 */ /* 0x000fca000f8e02ff */
[----:B------:R-:W-:Y:S02]  /*13520*/  UMOV UR11, UR19 ;  /* 0x00000013000b7c82 */ /* 0x000fe40008000000 */
[----:B------:R-:W-:-:S03]  /*13530*/  UIADD3 UR10, UP0, UPT, UR10, UR11, URZ ;  /* 0x0000000b0a0a7290 */ /* 0x000fc6000ff1e0ff */
[----:B------:R-:W-:Y:S01]  /*13540*/  UMOV UR11, UR15 ;  /* 0x0000000f000b7c82 */ /* 0x000fe20008000000 */
[----:B------:R-:W-:Y:S02]  /*13550*/  UIMAD.WIDE.U32 UR18, UR10, UR6, URZ ;  /* 0x000000060a1272a5 */ /* 0x000fe4000f8e00ff */
[----:B------:R-:W-:-:S04]  /*13560*/  UIADD3.X UR11, UPT, UPT, UR11, UR12, URZ, UP2, !UPT ;  /* 0x0000000c0b0b7290 */ /* 0x000fc800097fe4ff */
[----:B------:R-:W-:Y:S01]  /*13570*/  UIADD3.X UR14, UPT, UPT, URZ, URZ, UR11, UP0, UP1 ;  /* 0x000000ffff0e7290 */ /* 0x000fe200087e240b */
[----:B------:R-:W-:Y:S01]  /*13580*/  UMOV UR18, UR19 ;  /* 0x0000001300127c82 */ /* 0x000fe20008000000 */
[----:B------:R-:W-:Y:S02]  /*13590*/  UMOV UR19, URZ ;  /* 0x000000ff00137c82 */ /* 0x000fe40008000000 */
[----:B------:R-:W-:Y:S02]  /*135a0*/  UIMAD.WIDE.U32 UR12, UR14, UR9, URZ ;  /* 0x000000090e0c72a5 */ /* 0x000fe4000f8e00ff */
[----:B------:R-:W-:-:S04]  /*135b0*/  UIMAD.WIDE.U32 UR10, UR10, UR9, UR18 ;  /* 0x000000090a0a72a5 */ /* 0x000fc8000f8e0012 */
[----:B------:R-:W-:Y:S02]  /*135c0*/  UIMAD.WIDE.U32 UR10, UP1, UR14, UR6, UR10 ;  /* 0x000000060e0a72a5 */ /* 0x000fe4000f82000a */
[----:B------:R-:W-:-:S04]  /*135d0*/  UIMAD UR14, UR14, UR9, URZ ;  /* 0x000000090e0e72a4 */ /* 0x000fc8000f8e02ff */
[----:B------:R-:W-:-:S03]  /*135e0*/  UIADD3 UR14, UP0, UPT, UR14, UR11, URZ ;  /* 0x0000000b0e0e7290 */ /* 0x000fc6000ff1e0ff */
[----:B------:R-:W-:Y:S01]  /*135f0*/  UMOV UR11, UR13 ;  /* 0x0000000d000b7c82 */ /* 0x000fe20008000000 */
[----:B------:R-:W-:Y:S02]  /*13600*/  UIMAD.WIDE.U32 UR18, UR14, UR4, URZ ;  /* 0x000000040e1272a5 */ /* 0x000fe4000f8e00ff */
[----:B------:R-:W-:Y:S02]  /*13610*/  UIADD3.X UR11, UPT, UPT, UR11, URZ, URZ, UP1, !UPT ;  /* 0x000000ff0b0b7290 */ /* 0x000fe40008ffe4ff */
[----:B------:R-:W-:Y:S02]  /*13620*/  UIADD3 UR13, UPT, UPT, UR14, 0x1, URZ ;  /* 0x000000010e0d7890 */ /* 0x000fe4000fffe0ff */
[----:B------:R-:W-:Y:S02]  /*13630*/  UIADD3.X UR12, UPT, UPT, URZ, UR11, URZ, UP0, !UPT ;  /* 0x0000000bff0c7290 */ /* 0x000fe400087fe4ff */
[----:B------:R-:W-:Y:S02]  /*13640*/  UIMAD UR11, UR14, UR5, UR19 ;  /* 0x000000050e0b72a4 */ /* 0x000fe4000f8e0213 */
[----:B------:R-:W-:-:S02]  /*13650*/  UIADD3 UR10, UP0, UPT, -UR18, UR6, URZ ;  /* 0x00000006120a7290 */ /* 0x000fc4000ff1e1ff */
[----:B------:R-:W-:Y:S02]  /*13660*/  UIMAD UR11, UR12, UR4, UR11 ;  /* 0x000000040c0b72a4 */ /* 0x000fe4000f8e020b */
[----:B------:R-:W-:Y:S02]  /*13670*/  UISETP.GE.U32.AND UP1, UPT, UR10, UR4, UPT ;  /* 0x000000040a00728c */ /* 0x000fe4000bf26070 */
[----:B------:R-:W-:Y:S02]  /*13680*/  UIADD3.X UR9, UPT, UPT, ~UR11, UR9, URZ, UP0, !UPT ;  /* 0x000000090b097290 */ /* 0x000fe400087fe5ff */
[----:B------:R-:W-:Y:S02]  /*13690*/  UIADD3 UR12, UP0, UPT, -UR4, UR10, URZ ;  /* 0x0000000a040c7290 */ /* 0x000fe4000ff1e1ff */
[----:B------:R-:W-:Y:S02]  /*136a0*/  UISETP.GE.U32.AND.EX UP1, UPT, UR9, UR5, UPT, UP1 ;  /* 0x000000050900728c */ /* 0x000fe4000bf26110 */
[----:B------:R-:W-:-:S02]  /*136b0*/  UIADD3.X UR11, UPT, UPT, ~UR5, UR9, URZ, UP0, !UPT ;  /* 0x00000009050b7290 */ /* 0x000fc400087fe5ff */
[----:B------:R-:W-:Y:S02]  /*136c0*/  USEL UR12, UR12, UR10, UP1 ;  /* 0x0000000a0c0c7287 */ /* 0x000fe40008800000 */
[----:B------:R-:W-:Y:S02]  /*136d0*/  USEL UR11, UR11, UR9, UP1 ;  /* 0x000000090b0b7287 */ /* 0x000fe40008800000 */
[----:B------:R-:W-:Y:S02]  /*136e0*/  USEL UR13, UR13, UR14, UP1 ;  /* 0x0000000e0d0d7287 */ /* 0x000fe40008800000 */
[----:B------:R-:W-:Y:S02]  /*136f0*/  UISETP.GE.U32.AND UP1, UPT, UR12, UR4, UPT ;  /* 0x000000040c00728c */ /* 0x000fe4000bf26070 */
[----:B------:R-:W-:Y:S02]  /*13700*/  UISETP.NE.U32.AND UP0, UPT, UR4, URZ, UPT ;  /* 0x000000ff0400728c */ /* 0x000fe4000bf05070 */
[----:B------:R-:W-:-:S02]  /*13710*/  UIADD3 UR9, UPT, UPT, UR13, 0x1, URZ ;  /* 0x000000010d097890 */ /* 0x000fc4000fffe0ff */
[----:B------:R-:W-:Y:S02]  /*13720*/  UISETP.GE.U32.AND.EX UP1, UPT, UR11, UR5, UPT, UP1 ;  /* 0x000000050b00728c */ /* 0x000fe4000bf26110 */
[----:B------:R-:W-:Y:S02]  /*13730*/  UISETP.NE.AND.EX UP0, UPT, UR5, URZ, UPT, UP0 ;  /* 0x000000ff0500728c */ /* 0x000fe4000bf05300 */
[----:B------:R-:W-:-:S04]  /*13740*/  USEL UR9, UR9, UR13, UP1 ;  /* 0x0000000d09097287 */ /* 0x000fc80008800000 */
[----:B------:R-:W-:Y:S01]  /*13750*/  USEL UR12, UR9, 0xffffffff, UP0 ;  /* 0xffffffff090c7887 */ /* 0x000fe20008000000 */
[----:B------:R-:W-:Y:S11]  /*13760*/  RET.REL.NODEC R2 `(_ZN7cutlass13device_kernelINS_4gemm6kernel13GemmUniversalINS1_17GroupProblemShapeIN4cute5tupleIJiiiEEEEENS1_10collective13CollectiveMmaINS1_40MainloopSm100ArrayTmaUmmaWarpSpecializedILi15ELi8ELi4ENS6_IJNS5_1CILi2EEENSC_ILi1EEESE_EEEEENS6_IJNSC_ILi256EEENSC_ILi128EEENSC_ILi64EEEEEENS_12float_e4m3_tEPNS6_IJlSE_NSC_ILi0EEEEEESL_SO_NS5_8TiledMMAINS5_8MMA_AtomIJNS5_10MMA_TraitsINS5_25SM100_MMA_F8F6F4_2x1SM_SSEJSL_SL_fSH_SI_NS5_17integral_constantINS5_4UMMA5MajorELSV_0EEESW_NST_INSU_7ScaleInELSX_0EEESY_EEEEEENS5_6LayoutINS6_IJSE_SE_SE_EEENS6_IJSM_SM_SM_EEEEENS6_IJNS5_10UnderscoreES15_S15_EEEEENS5_18SM100_TMA_2SM_LOADENS5_14ComposedLayoutINS5_7SwizzleILi2ELi4ELi3EEENS5_18smem_ptr_flag_bitsILi8EEENS11_INS6_IJNSC_ILi8EEESJ_EEENS6_IJSJ_SE_EEEEEEEvNS5_8identityES18_S1I_vS1J_EENS_8epilogue10collective18CollectiveEpilogueINS1L_31Sm100PtrArrayTmaWarpSpecializedILi4ELi2ELi32ELb1ELb0EEEJNS6_IJSI_SI_SJ_EEENS6_IJNS11_ISI_SE_EENS11_INSC_ILi32EEESE_EEEEENS_6half_tEPNS6_IJSE_lSM_EEES1V_S1X_NS1L_6fusion15FusionCallbacksIS1P_NS1Y_17LinearCombinationIS1V_fS1V_fLNS_15FloatRoundStyleE2EEES1Q_S1U_JEEENS5_5SM1004TMEM4LOAD26SM100_TMEM_LOAD_16dp256b4xENS5_13SM90_TMA_LOADENS19_INS1A_ILi3ELi4ELi3EEENS1C_ILi16EEENS11_INS6_IJSJ_S1E_EEENS6_IJSE_SJ_EEEEEEENS5_17SM75_U16x8_LDSM_TENS5_14SM90_TMA_STOREES2E_NS5_17SM90_U16x8_STSM_TENS5_39AutoVectorizingCopyWithAssumedAlignmentILi128EEEEEEvvEEEEvNT_6ParamsE) ;  /* 0xfffffec802247950 */ /* 0x000ff60003c3ffff */
.L_x_77:
[----:B------:R-:W-:Y:S01]  /*13770*/  MOV R28, R16 ;  /* 0x00000010001c7202 */ /* 0x000fe20000000f00 */
[----:B------:R-:W-:-:S05]  /*13780*/  IMAD.MOV.U32 R29, RZ, RZ, R3 ;  /* 0x000000ffff1d7224 */ /* 0x000fca00078e0003 */
[----:B------:R-:W1:Y:S08]  /*13790*/  I2F.U64.RP R28, R28 ;  /* 0x0000001c001c7312 */ /* 0x000e700000309000 */
[----:B-1----:R-:W1:Y:S02]  /*137a0*/  MUFU.RCP R22, R28 ;  /* 0x0000001c00167308 */ /* 0x002e640000001000 */
[----:B-1----:R-:W-:-:S06]  /*137b0*/  IADD3 R22, PT, PT, R22, 0x1ffffffe, RZ ;  /* 0x1ffffffe16167810 */ /* 0x002fcc0007ffe0ff */
[----:B------:R-:W1:Y:S02]  /*137c0*/  F2I.U64.TRUNC R22, R22 ;  /* 0x0000001600167311 */ /* 0x000e64000020d800 */
[----:B-1----:R-:W-:-:S04]  /*137d0*/  IMAD.WIDE.U32 R24, R22, R16, RZ ;  /* 0x0000001016187225 */ /* 0x002fc800078e00ff */
[----:B------:R-:W-:Y:S01]  /*137e0*/  IMAD R27, R22, R3, R25 ;  /* 0x00000003161b7224 */ /* 0x000fe200078e0219 */
[----:B------:R-:W-:-:S03]  /*137f0*/  IADD3 R25, P0, PT, RZ, -R24, RZ ;  /* 0x80000018ff197210 */ /* 0x000fc60007f1e0ff */
[----:B------:R-:W-:Y:S01]  /*13800*/  IMAD R20, R23, R16, R27 ;  /* 0x0000001017147224 */ /* 0x000fe200078e021b */
[----:B------:R-:W-:Y:S01]  /*13810*/  MOV R27, R22 ;  /* 0x00000016001b7202 */ /* 0x000fe20000000f00 */
[----:B------:R-:W-:-:S04]  /*13820*/  IMAD.HI.U32 R26, R22, R25, RZ ;  /* 0x00000019161a7227 */ /* 0x000fc800078e00ff */
[----:B------:R-:W-:-:S04]  /*13830*/  IMAD.X R20, RZ, RZ, ~R20, P0 ;  /* 0x000000ffff147224 */ /* 0x000fc800000e0e14 */
[----:B------:R-:W-:-:S04]  /*13840*/  IMAD.WIDE.U32 R26, P2, R22, R20, R26 ;  /* 0x00000014161a7225 */ /* 0x000fc8000784001a */
[C---:B------:R-:W-:Y:S02]  /*13850*/  IMAD R24, R23.reuse, R20, RZ ;  /* 0x0000001417187224 */ /* 0x040fe400078e02ff */
[----:B------:R-:W-:-:S04]  /*13860*/  IMAD.HI.U32 R25, P1, R23, R25, R26 ;  /* 0x0000001917197227 */ /* 0x000fc8000782001a */
[----:B------:R-:W-:Y:S01]  /*13870*/  IMAD.HI.U32 R20, R23, R20, RZ ;  /* 0x0000001417147227 */ /* 0x000fe200078e00ff */
[----:B------:R-:W-:-:S03]  /*13880*/  IADD3 R25, P0, PT, R24, R25, RZ ;  /* 0x0000001918197210 */ /* 0x000fc60007f1e0ff */
[----:B------:R-:W-:Y:S02]  /*13890*/  IMAD.X R23, R20, 0x1, R23, P2 ;  /* 0x0000000114177824 */ /* 0x000fe400010e0617 */
[----:B------:R-:W-:-:S03]  /*138a0*/  IMAD.WIDE.U32 R26, R25, R16, RZ ;  /* 0x00000010191a7225 */ /* 0x000fc600078e00ff */
[----:B------:R-:W-:Y:S01]  /*138b0*/  IADD3.X R23, PT, PT, RZ, RZ, R23, P0, P1 ;  /* 0x000000ffff177210 */ /* 0x000fe200007e2417 */
[----:B------:R-:W-:Y:S01]  /*138c0*/  IMAD R20, R25, R3, R27 ;  /* 0x0000000319147224 */ /* 0x000fe200078e021b */
[----:B------:R-:W-:-:S03]  /*138d0*/  IADD3 R22, P0, PT, RZ, -R26, RZ ;  /* 0x8000001aff167210 */ /* 0x000fc60007f1e0ff */
[----:B------:R-:W-:Y:S02]  /*138e0*/  IMAD R20, R23, R16, R20 ;  /* 0x0000001017147224 */ /* 0x000fe400078e0214 */
[----:B------:R-:W-:-:S03]  /*138f0*/  IMAD.HI.U32 R24, R25, R22, RZ ;  /* 0x0000001619187227 */ /* 0x000fc600078e00ff */
[----:B------:R-:W-:-:S05]  /*13900*/  IADD3.X R20, PT, PT, RZ, ~R20, RZ, P0, !PT ;  /* 0x80000014ff147210 */ /* 0x000fca00007fe4ff */
[----:B------:R-:W-:-:S04]  /*13910*/  IMAD.WIDE.U32 R26, P2, R25, R20, R24 ;  /* 0x00000014191a7225 */ /* 0x000fc80007840018 */
[C---:B------:R-:W-:Y:S02]  /*13920*/  IMAD R24, R23.reuse, R20, RZ ;  /* 0x0000001417187224 */ /* 0x040fe400078e02ff */
[----:B------:R-:W-:-:S04]  /*13930*/  IMAD.HI.U32 R25, P1, R23, R22, R26 ;  /* 0x0000001617197227 */ /* 0x000fc8000782001a */
[----:B------:R-:W-:Y:S01]  /*13940*/  IMAD.HI.U32 R20, R23, R20, RZ ;  /* 0x0000001417147227 */ /* 0x000fe200078e00ff */
[----:B------:R-:W-:-:S03]  /*13950*/  IADD3 R24, P0, PT, R24, R25, RZ ;  /* 0x0000001918187210 */ /* 0x000fc60007f1e0ff */
[----:B------:R-:W-:Y:S02]  /*13960*/  IMAD.X R20, R20, 0x1, R23, P2 ;  /* 0x0000000114147824 */ /* 0x000fe400010e0617 */
[----:B------:R-:W-:Y:S02]  /*13970*/  HFMA2 R23, -RZ, RZ, 0, 0 ;  /* 0x00000000ff177431 */ /* 0x000fe400000001ff */
[----:B------:R-:W-:Y:S01]  /*13980*/  IMAD.HI.U32 R22, R24, R19, RZ ;  /* 0x0000001318167227 */ /* 0x000fe200078e00ff */
[----:B------:R-:W-:-:S05]  /*13990*/  IADD3.X R25, PT, PT, RZ, RZ, R20, P0, P1 ;  /* 0x000000ffff197210 */ /* 0x000fca00007e2414 */
[-C--:B------:R-:W-:Y:S02]  /*139a0*/  IMAD R20, R25, R18.reuse, RZ ;  /* 0x0000001219147224 */ /* 0x080fe400078e02ff */
[----:B------:R-:W-:-:S04]  /*139b0*/  IMAD.WIDE.U32 R22, R24, R18, R22 ;  /* 0x0000001218167225 */ /* 0x000fc800078e0016 */
[----:B------:R-:W-:-:S04]  /*139c0*/  IMAD.HI.U32 R23, P1, R25, R19, R22 ;  /* 0x0000001319177227 */ /* 0x000fc80007820016 */
[----:B------:R-:W-:Y:S01]  /*139d0*/  IMAD.HI.U32 R22, R25, R18, RZ ;  /* 0x0000001219167227 */ /* 0x000fe200078e00ff */
[----:B------:R-:W-:-:S04]  /*139e0*/  IADD3 R20, P0, PT, R20, R23, RZ ;  /* 0x0000001714147210 */ /* 0x000fc80007f1e0ff */
[----:B------:R-:W-:Y:S01]  /*139f0*/  IADD3.X R22, PT, PT, R22, RZ, RZ, P1, !PT ;  /* 0x000000ff16167210 */ /* 0x000fe20000ffe4ff */
[----:B------:R-:W-:-:S04]  /*13a00*/  IMAD.WIDE.U32 R24, R20, R16, RZ ;  /* 0x0000001014187225 */ /* 0x000fc800078e00ff */
[----:B------:R-:W-:Y:S01]  /*13a10*/  IMAD.X R22, RZ, RZ, R22, P0 ;  /* 0x000000ffff167224 */ /* 0x000fe200000e0616 */
[----:B------:R-:W-:Y:S01]  /*13a20*/  IADD3 R19, P0, PT, -R24, R19, RZ ;  /* 0x0000001318137210 */ /* 0x000fe20007f1e1ff */
[C---:B------:R-:W-:Y:S02]  /*13a30*/  IMAD R23, R20.reuse, R3, R25 ;  /* 0x0000000314177224 */ /* 0x040fe400078e0219 */
[----:B------:R-:W-:Y:S01]  /*13a40*/  VIADD R25, R20, 0x1 ;  /* 0x0000000114197836 */ /* 0x000fe20000000000 */
[-C--:B------:R-:W-:Y:S01]  /*13a50*/  ISETP.GE.U32.AND P2, PT, R19, R16.reuse, PT ;  /* 0x000000101300720c */ /* 0x080fe20003f46070 */
[----:B------:R-:W-:Y:S01]  /*13a60*/  IMAD R23, R22, R16, R23 ;  /* 0x0000001016177224 */ /* 0x000fe200078e0217 */
[----:B------:R-:W-:-:S04]  /*13a70*/  IADD3 R22, P1, PT, -R16, R19, RZ ;  /* 0x0000001310167210 */ /* 0x000fc80007f3e1ff */
[----:B------:R-:W-:-:S04]  /*13a80*/  IADD3.X R18, PT, PT, ~R23, R18, RZ, P0, !PT ;  /* 0x0000001217127210 */ /* 0x000fc800007fe5ff */
[----:B------:R-:W-:Y:S02]  /*13a90*/  ISETP.GE.U32.AND.EX P0, PT, R18, R3, PT, P2 ;  /* 0x000000031200720c */ /* 0x000fe40003f06120 */
[-C--:B------:R-:W-:Y:S02]  /*13aa0*/  IADD3.X R23, PT, PT, ~R3, R18.reuse, RZ, P1, !PT ;  /* 0x0000001203177210 */ /* 0x080fe40000ffe5ff */
[----:B------:R-:W-:Y:S02]  /*13ab0*/  SEL R19, R22, R19, P0 ;  /* 0x0000001316137207 */ /* 0x000fe40000000000 */
[----:B------:R-:W-:Y:S02]  /*13ac0*/  SEL R18, R23, R18, P0 ;  /* 0x0000001217127207 */ /* 0x000fe40000000000 */
[----:B------:R-:W-:Y:S02]  /*13ad0*/  SEL R25, R25, R20, P0 ;  /* 0x0000001419197207 */ /* 0x000fe40000000000 */
[----:B------:R-:W-:-:S02]  /*13ae0*/  ISETP.GE.U32.AND P1, PT, R19, R16, PT ;  /* 0x000000101300720c */ /* 0x000fc40003f26070 */
[----:B------:R-:W-:Y:S02]  /*13af0*/  ISETP.NE.U32.AND P0, PT, R16, RZ, PT ;  /* 0x000000ff1000720c */ /* 0x000fe40003f05070 */
[----:B------:R-:W-:Y:S02]  /*13b00*/  IADD3 R20, PT, PT, R25, 0x1, RZ ;  /* 0x0000000119147810 */ /* 0x000fe40007ffe0ff */
[----:B------:R-:W-:Y:S02]  /*13b10*/  ISETP.GE.U32.AND.EX P1, PT, R18, R3, PT, P1 ;  /* 0x000000031200720c */ /* 0x000fe40003f26110 */
[----:B------:R-:W-:Y:S02]  /*13b20*/  ISETP.NE.AND.EX P0, PT, R3, RZ, PT, P0 ;  /* 0x000000ff0300720c */ /* 0x000fe40003f05300 */
[----:B------:R-:W-:Y:S02]  /*13b30*/  MOV R3, 0x0 ;  /* 0x0000000000037802 */ /* 0x000fe40000000f00 */
[----:B------:R-:W-:-:S04]  /*13b40*/  SEL R20, R20, R25, P1 ;  /* 0x0000001914147207 */ /* 0x000fc80000800000 */
[----:B------:R-:W-:Y:S01]  /*13b50*/  SEL R20, R20, 0xffffffff, P0 ;  /* 0xffffffff14147807 */ /* 0x000fe20000000000 */
[----:B------:R-:W-:Y:S06]  /*13b60*/  RET.REL.NODEC R2 `(_ZN7cutlass13device_kernelINS_4gemm6kernel13GemmUniversalINS1_17GroupProblemShapeIN4cute5tupleIJiiiEEEEENS1_10collective13CollectiveMmaINS1_40MainloopSm100ArrayTmaUmmaWarpSpecializedILi15ELi8ELi4ENS6_IJNS5_1CILi2EEENSC_ILi1EEESE_EEEEENS6_IJNSC_ILi256EEENSC_ILi128EEENSC_ILi64EEEEEENS_12float_e4m3_tEPNS6_IJlSE_NSC_ILi0EEEEEESL_SO_NS5_8TiledMMAINS5_8MMA_AtomIJNS5_10MMA_TraitsINS5_25SM100_MMA_F8F6F4_2x1SM_SSEJSL_SL_fSH_SI_NS5_17integral_constantINS5_4UMMA5MajorELSV_0EEESW_NST_INSU_7ScaleInELSX_0EEESY_EEEEEENS5_6LayoutINS6_IJSE_SE_SE_EEENS6_IJSM_SM_SM_EEEEENS6_IJNS5_10UnderscoreES15_S15_EEEEENS5_18SM100_TMA_2SM_LOADENS5_14ComposedLayoutINS5_7SwizzleILi2ELi4ELi3EEENS5_18smem_ptr_flag_bitsILi8EEENS11_INS6_IJNSC_ILi8EEESJ_EEENS6_IJSJ_SE_EEEEEEEvNS5_8identityES18_S1I_vS1J_EENS_8epilogue10collective18CollectiveEpilogueINS1L_31Sm100PtrArrayTmaWarpSpecializedILi4ELi2ELi32ELb1ELb0EEEJNS6_IJSI_SI_SJ_EEENS6_IJNS11_ISI_SE_EENS11_INSC_ILi32EEESE_EEEEENS_6half_tEPNS6_IJSE_lSM_EEES1V_S1X_NS1L_6fusion15FusionCallbacksIS1P_NS1Y_17LinearCombinationIS1V_fS1V_fLNS_15FloatRoundStyleE2EEES1Q_S1U_JEEENS5_5SM1004TMEM4LOAD26SM100_TMEM_LOAD_16dp256b4xENS5_13SM90_TMA_LOADENS19_INS1A_ILi3ELi4ELi3EEENS1C_ILi16EEENS11_INS6_IJSJ_S1E_EEENS6_IJSE_SJ_EEEEEEENS5_17SM75_U16x8_LDSM_TENS5_14SM90_TMA_STOREES2E_NS5_17SM90_U16x8_STSM_TENS5_39AutoVectorizingCopyWithAssumedAlignmentILi128EEEEEEvvEEEEvNT_6ParamsE) ;  /* 0xfffffec402247950 */ /* 0x000fec0003c3ffff */
.L_x_327:
[----:B------:R-:W-:-:S00]  /*13b70*/  BRA `(.L_x_327) ;  /* 0xfffffffc00fc7947 */ /* 0x000fc0000383ffff */
[----:B------:R-:W-:-:S00]  /*13b80*/  NOP ;  /* 0x0000000000007918 */ /* 0x000fc00000000000 */
[----:B------:R-:W-:-:S00]  /*13b90*/  NOP ;  /* 0x0000000000007918 */ /* 0x000fc00000000000 */
[----:B------:R-:W-:-:S00]  /*13ba0*/  NOP ;  /* 0x0000000000007918 */ /* 0x000fc00000000000 */
[----:B------:R-:W-:-:S00]  /*13bb0*/  NOP ;  /* 0x0000000000007918 */ /* 0x000fc00000000000 */
[----:B------:R-:W-:-:S00]  /*13bc0*/  NOP ;  /* 0x0000000000007918 */ /* 0x000fc00000000000 */
[----:B------:R-:W-:-:S00]  /*13bd0*/  NOP ;  /* 0x0000000000007918 */ /* 0x000fc00000000000 */
[----:B------:R-:W-:-:S00]  /*13be0*/  NOP ;  /* 0x0000000000007918 */ /* 0x000fc00000000000 */
[----:B------:R-:W-:-:S00]  /*13bf0*/  NOP ;  /* 0x0000000000007918 */ /* 0x000fc00000000000 */
.L_x_339:


//--------------------- .nv.global.init           --------------------------
	.section	.nv.global.init,"aw",@progbits
.nv.global.init:
	.type		$str$26,@object
	.size		$str$26,($str$27 - $str$26)
$str$26:
        /*0000*/ 	.byte	0x28, 0x61, 0x64, 0x64, 0x72, 0x65, 0x73, 0x73, 0x20, 0x26, 0x20, 0x6d, 0x61, 0x73, 0x6b, 0x29
        /*0010*/ 	.byte	0x20, 0x3d, 0x3d, 0x20, 0x30, 0x00
	.type		$str$27,@object
	.size		$str$27,($str$25 - $str$27)
$str$27:
        /*0016*/ 	.byte	0x2f, 0x74, 0x6d, 0x70, 0x2f, 0x63, 0x75, 0x74, 0x6c, 0x61, 0x73, 0x73, 0x5f, 0x73, 0x77, 0x65
        /*0026*/ 	.byte	0x65, 0x70, 0x5f, 0x73, 0x72, 0x63, 0x2f, 0x69, 0x6e, 0x63, 0x6c, 0x75, 0x64, 0x65, 0x2f, 0x63
        /*0036*/ 	.byte	0x75, 0x74, 0x65, 0x2f, 0x70, 0x6f, 0x69, 0x6e, 0x74, 0x65, 0x72, 0x5f, 0x66, 0x6c, 0x61, 0x67
        /*0046*/ 	.byte	0x67, 0x65, 0x64, 0x2e, 0x68, 0x70, 0x70, 0x00
	.type		$str$25,@object
	.size		$str$25,($str$24 - $str$25)
$str$25:
        /*004e*/ 	.byte	0x2f, 0x74, 0x6d, 0x70, 0x2f, 0x63, 0x75, 0x74, 0x6c, 0x61, 0x73, 0x73, 0x5f, 0x73, 0x77, 0x65
        /*005e*/ 	.byte	0x65, 0x70, 0x5f, 0x73, 0x72, 0x63, 0x2f, 0x69, 0x6e, 0x63, 0x6c, 0x75, 0x64, 0x65, 0x2f, 0x63
        /*006e*/ 	.byte	0x75, 0x74, 0x65, 0x2f, 0x61, 0x74, 0x6f, 0x6d, 0x2f, 0x63, 0x6f, 0x70, 0x79, 0x5f, 0x74, 0x72
        /*007e*/ 	.byte	0x61, 0x69, 0x74, 0x73, 0x5f, 0x73, 0x6d, 0x31, 0x30, 0x30, 0x2e, 0x68, 0x70, 0x70, 0x00
	.type		$str$24,@object
	.size		$str$24,(__unnamed_1 - $str$24)
$str$24:
        /*008d*/ 	.byte	0x28, 0x28, 0x75, 0x69, 0x6e, 0x74, 0x33, 0x32, 0x5f, 0x74, 0x28, 0x74, 0x68, 0x72, 0x65, 0x61
        /*009d*/ 	.byte	0x64, 0x49, 0x64, 0x78, 0x2e, 0x78, 0x29, 0x20, 0x2f, 0x20, 0x33, 0x32, 0x29, 0x20, 0x25, 0x20
        /*00ad*/ 	.byte	0x34, 0x29, 0x20, 0x3d, 0x3d, 0x20, 0x28, 0x28, 0x28, 0x74, 0x6d, 0x65, 0x6d, 0x5f, 0x61, 0x64
        /*00bd*/ 	.byte	0x64, 0x72, 0x20, 0x3e, 0x3e, 0x20, 0x31, 0x36, 0x29, 0x20, 0x2f, 0x20, 0x33, 0x32, 0x29, 0x20
        /*00cd*/ 	.byte	0x25, 0x20, 0x34, 0x29, 0x00
	.type		__unnamed_1,@object
	.size		__unnamed_1,(__unnamed_2 - __unnamed_1)
__unnamed_1:
        /*00d2*/ 	.byte	0x61, 0x75, 0x74, 0x6f, 0x20, 0x63, 0x75, 0x74, 0x65, 0x3a, 0x3a, 0x61, 0x73, 0x5f, 0x70, 0x6f
        /* <DEDUP_REMOVED lines=24> */
        /*0262*/ 	.byte	0x39, 0x36, 0x3e, 0x3e, 0x3e, 0x3e, 0x5d, 0x00
	.type		__unnamed_2,@object
	.size		__unnamed_2,(.L_2 - __unnamed_2)
__unnamed_2:
        /* <DEDUP_REMOVED lines=42> */
        /*050a*/ 	.byte	0x3e, 0x5d, 0x00
.L_2:


//--------------------- .nv.shared._ZN7cutlass13device_kernelINS_4gemm6kernel13GemmUniversalINS1_17GroupProblemShapeIN4cute5tupleIJiiiEEEEENS1_10collective13CollectiveMmaINS1_40MainloopSm100ArrayTmaUmmaWarpSpecializedILi15ELi8ELi4ENS6_IJNS5_1CILi2EEENSC_ILi1EEESE_EEEEENS6_IJNSC_ILi256EEENSC_ILi128EEENSC_ILi64EEEEEENS_12float_e4m3_tEPNS6_IJlSE_NSC_ILi0EEEEEESL_SO_NS5_8TiledMMAINS5_8MMA_AtomIJNS5_10MMA_TraitsINS5_25SM100_MMA_F8F6F4_2x1SM_SSEJSL_SL_fSH_SI_NS5_17integral_constantINS5_4UMMA5MajorELSV_0EEESW_NST_INSU_7ScaleInELSX_0EEESY_EEEEEENS5_6LayoutINS6_IJSE_SE_SE_EEENS6_IJSM_SM_SM_EEEEENS6_IJNS5_10UnderscoreES15_S15_EEEEENS5_18SM100_TMA_2SM_LOADENS5_14ComposedLayoutINS5_7SwizzleILi2ELi4ELi3EEENS5_18smem_ptr_flag_bitsILi8EEENS11_INS6_IJNSC_ILi8EEESJ_EEENS6_IJSJ_SE_EEEEEEEvNS5_8identityES18_S1I_vS1J_EENS_8epilogue10collective18CollectiveEpilogueINS1L_31Sm100PtrArrayTmaWarpSpecializedILi4ELi2ELi32ELb1ELb0EEEJNS6_IJSI_SI_SJ_EEENS6_IJNS11_ISI_SE_EENS11_INSC_ILi32EEESE_EEEEENS_6half_tEPNS6_IJSE_lSM_EEES1V_S1X_NS1L_6fusion15FusionCallbacksIS1P_NS1Y_17LinearCombinationIS1V_fS1V_fLNS_15FloatRoundStyleE2EEES1Q_S1U_JEEENS5_5SM1004TMEM4LOAD26SM100_TMEM_LOAD_16dp256b4xENS5_13SM90_TMA_LOADENS19_INS1A_ILi3ELi4ELi3EEENS1C_ILi16EEENS11_INS6_IJSJ_S1E_EEENS6_IJSE_SJ_EEEEEEENS5_17SM75_U16x8_LDSM_TENS5_14SM90_TMA_STOREES2E_NS5_17SM90_U16x8_STSM_TENS5_39AutoVectorizingCopyWithAssumedAlignmentILi128EEEEEEvvEEEEvNT_6ParamsE --------------------------
	.section	.nv.shared._ZN7cutlass13device_kernelINS_4gemm6kernel13GemmUniversalINS1_17GroupProblemShapeIN4cute5tupleIJiiiEEEEENS1_10collective13CollectiveMmaINS1_40MainloopSm100ArrayTmaUmmaWarpSpecializedILi15ELi8ELi4ENS6_IJNS5_1CILi2EEENSC_ILi1EEESE_EEEEENS6_IJNSC_ILi256EEENSC_ILi128EEENSC_ILi64EEEEEENS_12float_e4m3_tEPNS6_IJlSE_NSC_ILi0EEEEEESL_SO_NS5_8TiledMMAINS5_8MMA_AtomIJNS5_10MMA_TraitsINS5_25SM100_MMA_F8F6F4_2x1SM_SSEJSL_SL_fSH_SI_NS5_17integral_constantINS5_4UMMA5MajorELSV_0EEESW_NST_INSU_7ScaleInELSX_0EEESY_EEEEEENS5_6LayoutINS6_IJSE_SE_SE_EEENS6_IJSM_SM_SM_EEEEENS6_IJNS5_10UnderscoreES15_S15_EEEEENS5_18SM100_TMA_2SM_LOADENS5_14ComposedLayoutINS5_7SwizzleILi2ELi4ELi3EEENS5_18smem_ptr_flag_bitsILi8EEENS11_INS6_IJNSC_ILi8EEESJ_EEENS6_IJSJ_SE_EEEEEEEvNS5_8identityES18_S1I_vS1J_EENS_8epilogue10collective18CollectiveEpilogueINS1L_31Sm100PtrArrayTmaWarpSpecializedILi4ELi2ELi32ELb1ELb0EEEJNS6_IJSI_SI_SJ_EEENS6_IJNS11_ISI_SE_EENS11_INSC_ILi32EEESE_EEEEENS_6half_tEPNS6_IJSE_lSM_EEES1V_S1X_NS1L_6fusion15FusionCallbacksIS1P_NS1Y_17LinearCombinationIS1V_fS1V_fLNS_15FloatRoundStyleE2EEES1Q_S1U_JEEENS5_5SM1004TMEM4LOAD26SM100_TMEM_LOAD_16dp256b4xENS5_13SM90_TMA_LOADENS19_INS1A_ILi3ELi4ELi3EEENS1C_ILi16EEENS11_INS6_IJSJ_S1E_EEENS6_IJSE_SJ_EEEEEEENS5_17SM75_U16x8_LDSM_TENS5_14SM90_TMA_STOREES2E_NS5_17SM90_U16x8_STSM_TENS5_39AutoVectorizingCopyWithAssumedAlignmentILi128EEEEEEvvEEEEvNT_6ParamsE,"aw",@nobits
	.sectionflags	@""
	.align	16
	.zero		1024


//--------------------- .nv.shared.reserved.0     --------------------------
	.section	.nv.shared.reserved.0,"aw",@nobits
	.weak		__nv_reservedSMEM_offset_0_alias
	.size		__nv_reservedSMEM_offset_0_alias, 0, 64
	.other		__nv_reservedSMEM_offset_0_alias,@"STO_CUDA_RESERVED_SHARED STV_DEFAULT"
__nv_reservedSMEM_offset_0_alias:
	.zero		0
.nv.shared.reserved.0:
	.zero		64
	.weak		__nv_reservedSMEM_tcgen05_partition
	.type		__nv_reservedSMEM_tcgen05_partition,@object
	.size		__nv_reservedSMEM_tcgen05_partition,(.L_0 - __nv_reservedSMEM_tcgen05_partition)
__nv_reservedSMEM_tcgen05_partition:
	.zero		32
.L_0:


//--------------------- .nv.global                --------------------------
	.section	.nv.global,"aw",@nobits
.nv.global:
	.type		_ZN39_INTERNAL_8ddde5e6_4_k_cu_d609369e_36684cute1_E,@object
	.size		_ZN39_INTERNAL_8ddde5e6_4_k_cu_d609369e_36684cute1_E,(_ZN39_INTERNAL_8ddde5e6_4_k_cu_d609369e_36684cuda3std3__45__cpo6cbeginE - _ZN39_INTERNAL_8ddde5e6_4_k_cu_d609369e_36684cute1_E)
_ZN39_INTERNAL_8ddde5e6_4_k_cu_d609369e_36684cute1_E:
	.zero		1
	.type		_ZN39_INTERNAL_8ddde5e6_4_k_cu_d609369e_36684cuda3std3__45__cpo6cbeginE,@object
	.size		_ZN39_INTERNAL_8ddde5e6_4_k_cu_d609369e_36684cuda3std3__45__cpo6cbeginE,(_ZN39_INTERNAL_8ddde5e6_4_k_cu_d609369e_36684cuda3std3__48in_placeE - _ZN39_INTERNAL_8ddde5e6_4_k_cu_d609369e_36684cuda3std3__45__cpo6cbeginE)
_ZN39_INTERNAL_8ddde5e6_4_k_cu_d609369e_36684cuda3std3__45__cpo6cbeginE:
	.zero		1
	.type		_ZN39_INTERNAL_8ddde5e6_4_k_cu_d609369e_36684cuda3std3__48in_placeE,@object
	.size		_ZN39_INTERNAL_8ddde5e6_4_k_cu_d609369e_36684cuda3std3__48in_placeE,(_ZN39_INTERNAL_8ddde5e6_4_k_cu_d609369e_36684cuda3std6ranges3__45__cpo9iter_moveE - _ZN39_INTERNAL_8ddde5e6_4_k_cu_d609369e_36684cuda3std3__48in_placeE)
_ZN39_INTERNAL_8ddde5e6_4_k_cu_d609369e_36684cuda3std3__48in_placeE:
	.zero		1
	.type		_ZN39_INTERNAL_8ddde5e6_4_k_cu_d609369e_36684cuda3std6ranges3__45__cpo9iter_moveE,@object
	.size		_ZN39_INTERNAL_8ddde5e6_4_k_cu_d609369e_36684cuda3std6ranges3__45__cpo9iter_moveE,(_ZN39_INTERNAL_8ddde5e6_4_k_cu_d609369e_36684cuda3std3__45__cpo5beginE - _ZN39_INTERNAL_8ddde5e6_4_k_cu_d609369e_36684cuda3std6ranges3__45__cpo9iter_moveE)
_ZN39_INTERNAL_8ddde5e6_4_k_cu_d609369e_36684cuda3std6ranges3__45__cpo9iter_moveE:
	.zero		1
	.type		_ZN39_INTERNAL_8ddde5e6_4_k_cu_d609369e_36684cuda3std3__45__cpo5beginE,@object
	.size		_ZN39_INTERNAL_8ddde5e6_4_k_cu_d609369e_36684cuda3std3__45__cpo5beginE,(_ZN39_INTERNAL_8ddde5e6_4_k_cu_d609369e_36684cuda3std3__441_GLOBAL__N__8ddde5e6_4_k_cu_d609369e_36686ignoreE - _ZN39_INTERNAL_8ddde5e6_4_k_cu_d609369e_36684cuda3std3__45__cpo5beginE)
_ZN39_INTERNAL_8ddde5e6_4_k_cu_d609369e_36684cuda3std3__45__cpo5beginE:
	.zero		1
	.type		_ZN39_INTERNAL_8ddde5e6_4_k_cu_d609369e_36684cuda3std3__441_GLOBAL__N__8ddde5e6_4_k_cu_d609369e_36686ignoreE,@object
	.size		_ZN39_INTERNAL_8ddde5e6_4_k_cu_d609369e_36684cuda3std3__441_GLOBAL__N__8ddde5e6_4_k_cu_d609369e_36686ignoreE,(_ZN39_INTERNAL_8ddde5e6_4_k_cu_d609369e_36684cute7productE - _ZN39_INTERNAL_8ddde5e6_4_k_cu_d609369e_36684cuda3std3__441_GLOBAL__N__8ddde5e6_4_k_cu_d609369e_36686ignoreE)
_ZN39_INTERNAL_8ddde5e6_4_k_cu_d609369e_36684cuda3std3__441_GLOBAL__N__8ddde5e6_4_k_cu_d609369e_36686ignoreE:
	.zero		1
	.type		_ZN39_INTERNAL_8ddde5e6_4_k_cu_d609369e_36684cute7productE,@object
	.size		_ZN39_INTERNAL_8ddde5e6_4_k_cu_d609369e_36684cute7productE,(_ZN39_INTERNAL_8ddde5e6_4_k_cu_d609369e_36684cuda3std3__45__cpo3endE - _ZN39_INTERNAL_8ddde5e6_4_k_cu_d609369e_36684cute7productE)
_ZN39_INTERNAL_8ddde5e6_4_k_cu_d609369e_36684cute7productE:
	.zero		1
	.type		_ZN39_INTERNAL_8ddde5e6_4_k_cu_d609369e_36684cuda3std3__45__cpo3endE,@object
	.size		_ZN39_INTERNAL_8ddde5e6_4_k_cu_d609369e_36684cuda3std3__45__cpo3endE,(_ZN39_INTERNAL_8ddde5e6_4_k_cu_d609369e_36684cuda3std3__419piecewise_constructE - _ZN39_INTERNAL_8ddde5e6_4_k_cu_d609369e_36684cuda3std3__45__cpo3endE)
_ZN39_INTERNAL_8ddde5e6_4_k_cu_d609369e_36684cuda3std3__45__cpo3endE:
	.zero		1
	.type		_ZN39_INTERNAL_8ddde5e6_4_k_cu_d609369e_36684cuda3std3__419piecewise_constructE,@object
	.size		_ZN39_INTERNAL_8ddde5e6_4_k_cu_d609369e_36684cuda3std3__419piecewise_constructE,(_ZN39_INTERNAL_8ddde5e6_4_k_cu_d609369e_36684cuda3std3__45__cpo4cendE - _ZN39_INTERNAL_8ddde5e6_4_k_cu_d609369e_36684cuda3std3__419piecewise_constructE)
_ZN39_INTERNAL_8ddde5e6_4_k_cu_d609369e_36684cuda3std3__419piecewise_constructE:
	.zero		1
	.type		_ZN39_INTERNAL_8ddde5e6_4_k_cu_d609369e_36684cuda3std3__45__cpo4cendE,@object
	.size		_ZN39_INTERNAL_8ddde5e6_4_k_cu_d609369e_36684cuda3std3__45__cpo4cendE,(_ZN39_INTERNAL_8ddde5e6_4_k_cu_d609369e_36684cuda3std6ranges3__45__cpo4swapE - _ZN39_INTERNAL_8ddde5e6_4_k_cu_d609369e_36684cuda3std3__45__cpo4cendE)
_ZN39_INTERNAL_8ddde5e6_4_k_cu_d609369e_36684cuda3std3__45__cpo4cendE:
	.zero		1
	.type		_ZN39_INTERNAL_8ddde5e6_4_k_cu_d609369e_36684cuda3std6ranges3__45__cpo4swapE,@object
	.size		_ZN39_INTERNAL_8ddde5e6_4_k_cu_d609369e_36684cuda3std6ranges3__45__cpo4swapE,(.L_10 - _ZN39_INTERNAL_8ddde5e6_4_k_cu_d609369e_36684cuda3std6ranges3__45__cpo4swapE)
_ZN39_INTERNAL_8ddde5e6_4_k_cu_d609369e_36684cuda3std6ranges3__45__cpo4swapE:
	.zero		1
.L_10:


//--------------------- .nv.constant0._ZN7cutlass13device_kernelINS_4gemm6kernel13GemmUniversalINS1_17GroupProblemShapeIN4cute5tupleIJiiiEEEEENS1_10collective13CollectiveMmaINS1_40MainloopSm100ArrayTmaUmmaWarpSpecializedILi15ELi8ELi4ENS6_IJNS5_1CILi2EEENSC_ILi1EEESE_EEEEENS6_IJNSC_ILi256EEENSC_ILi128EEENSC_ILi64EEEEEENS_12float_e4m3_tEPNS6_IJlSE_NSC_ILi0EEEEEESL_SO_NS5_8TiledMMAINS5_8MMA_AtomIJNS5_10MMA_TraitsINS5_25SM100_MMA_F8F6F4_2x1SM_SSEJSL_SL_fSH_SI_NS5_17integral_constantINS5_4UMMA5MajorELSV_0EEESW_NST_INSU_7ScaleInELSX_0EEESY_EEEEEENS5_6LayoutINS6_IJSE_SE_SE_EEENS6_IJSM_SM_SM_EEEEENS6_IJNS5_10UnderscoreES15_S15_EEEEENS5_18SM100_TMA_2SM_LOADENS5_14ComposedLayoutINS5_7SwizzleILi2ELi4ELi3EEENS5_18smem_ptr_flag_bitsILi8EEENS11_INS6_IJNSC_ILi8EEESJ_EEENS6_IJSJ_SE_EEEEEEEvNS5_8identityES18_S1I_vS1J_EENS_8epilogue10collective18CollectiveEpilogueINS1L_31Sm100PtrArrayTmaWarpSpecializedILi4ELi2ELi32ELb1ELb0EEEJNS6_IJSI_SI_SJ_EEENS6_IJNS11_ISI_SE_EENS11_INSC_ILi32EEESE_EEEEENS_6half_tEPNS6_IJSE_lSM_EEES1V_S1X_NS1L_6fusion15FusionCallbacksIS1P_NS1Y_17LinearCombinationIS1V_fS1V_fLNS_15FloatRoundStyleE2EEES1Q_S1U_JEEENS5_5SM1004TMEM4LOAD26SM100_TMEM_LOAD_16dp256b4xENS5_13SM90_TMA_LOADENS19_INS1A_ILi3ELi4ELi3EEENS1C_ILi16EEENS11_INS6_IJSJ_S1E_EEENS6_IJSE_SJ_EEEEEEENS5_17SM75_U16x8_LDSM_TENS5_14SM90_TMA_STOREES2E_NS5_17SM90_U16x8_STSM_TENS5_39AutoVectorizingCopyWithAssumedAlignmentILi128EEEEEEvvEEEEvNT_6ParamsE --------------------------
	.section	.nv.constant0._ZN7cutlass13device_kernelINS_4gemm6kernel13GemmUniversalINS1_17GroupProblemShapeIN4cute5tupleIJiiiEEEEENS1_10collective13CollectiveMmaINS1_40MainloopSm100ArrayTmaUmmaWarpSpecializedILi15ELi8ELi4ENS6_IJNS5_1CILi2EEENSC_ILi1EEESE_EEEEENS6_IJNSC_ILi256EEENSC_ILi128EEENSC_ILi64EEEEEENS_12float_e4m3_tEPNS6_IJlSE_NSC_ILi0EEEEEESL_SO_NS5_8TiledMMAINS5_8MMA_AtomIJNS5_10MMA_TraitsINS5_25SM100_MMA_F8F6F4_2x1SM_SSEJSL_SL_fSH_SI_NS5_17integral_constantINS5_4UMMA5MajorELSV_0EEESW_NST_INSU_7ScaleInELSX_0EEESY_EEEEEENS5_6LayoutINS6_IJSE_SE_SE_EEENS6_IJSM_SM_SM_EEEEENS6_IJNS5_10UnderscoreES15_S15_EEEEENS5_18SM100_TMA_2SM_LOADENS5_14ComposedLayoutINS5_7SwizzleILi2ELi4ELi3EEENS5_18smem_ptr_flag_bitsILi8EEENS11_INS6_IJNSC_ILi8EEESJ_EEENS6_IJSJ_SE_EEEEEEEvNS5_8identityES18_S1I_vS1J_EENS_8epilogue10collective18CollectiveEpilogueINS1L_31Sm100PtrArrayTmaWarpSpecializedILi4ELi2ELi32ELb1ELb0EEEJNS6_IJSI_SI_SJ_EEENS6_IJNS11_ISI_SE_EENS11_INSC_ILi32EEESE_EEEEENS_6half_tEPNS6_IJSE_lSM_EEES1V_S1X_NS1L_6fusion15FusionCallbacksIS1P_NS1Y_17LinearCombinationIS1V_fS1V_fLNS_15FloatRoundStyleE2EEES1Q_S1U_JEEENS5_5SM1004TMEM4LOAD26SM100_TMEM_LOAD_16dp256b4xENS5_13SM90_TMA_LOADENS19_INS1A_ILi3ELi4ELi3EEENS1C_ILi16EEENS11_INS6_IJSJ_S1E_EEENS6_IJSE_SJ_EEEEEEENS5_17SM75_U16x8_LDSM_TENS5_14SM90_TMA_STOREES2E_NS5_17SM90_U16x8_STSM_TENS5_39AutoVectorizingCopyWithAssumedAlignmentILi128EEEEEEvvEEEEvNT_6ParamsE,"a",@progbits
	.sectionflags	@""
	.align	4
.nv.constant0._ZN7cutlass13device_kernelINS_4gemm6kernel13GemmUniversalINS1_17GroupProblemShapeIN4cute5tupleIJiiiEEEEENS1_10collective13CollectiveMmaINS1_40MainloopSm100ArrayTmaUmmaWarpSpecializedILi15ELi8ELi4ENS6_IJNS5_1CILi2EEENSC_ILi1EEESE_EEEEENS6_IJNSC_ILi256EEENSC_ILi128EEENSC_ILi64EEEEEENS_12float_e4m3_tEPNS6_IJlSE_NSC_ILi0EEEEEESL_SO_NS5_8TiledMMAINS5_8MMA_AtomIJNS5_10MMA_TraitsINS5_25SM100_MMA_F8F6F4_2x1SM_SSEJSL_SL_fSH_SI_NS5_17integral_constantINS5_4UMMA5MajorELSV_0EEESW_NST_INSU_7ScaleInELSX_0EEESY_EEEEEENS5_6LayoutINS6_IJSE_SE_SE_EEENS6_IJSM_SM_SM_EEEEENS6_IJNS5_10UnderscoreES15_S15_EEEEENS5_18SM100_TMA_2SM_LOADENS5_14ComposedLayoutINS5_7SwizzleILi2ELi4ELi3EEENS5_18smem_ptr_flag_bitsILi8EEENS11_INS6_IJNSC_ILi8EEESJ_EEENS6_IJSJ_SE_EEEEEEEvNS5_8identityES18_S1I_vS1J_EENS_8epilogue10collective18CollectiveEpilogueINS1L_31Sm100PtrArrayTmaWarpSpecializedILi4ELi2ELi32ELb1ELb0EEEJNS6_IJSI_SI_SJ_EEENS6_IJNS11_ISI_SE_EENS11_INSC_ILi32EEESE_EEEEENS_6half_tEPNS6_IJSE_lSM_EEES1V_S1X_NS1L_6fusion15FusionCallbacksIS1P_NS1Y_17LinearCombinationIS1V_fS1V_fLNS_15FloatRoundStyleE2EEES1Q_S1U_JEEENS5_5SM1004TMEM4LOAD26SM100_TMEM_LOAD_16dp256b4xENS5_13SM90_TMA_LOADENS19_INS1A_ILi3ELi4ELi3EEENS1C_ILi16EEENS11_INS6_IJSJ_S1E_EEENS6_IJSE_SJ_EEEEEEENS5_17SM75_U16x8_LDSM_TENS5_14SM90_TMA_STOREES2E_NS5_17SM90_U16x8_STSM_TENS5_39AutoVectorizingCopyWithAssumedAlignmentILi128EEEEEEvvEEEEvNT_6ParamsE:
	.zero		3200


//--------------------- SYMBOLS --------------------------

	.type		.nv.reservedSmem.offset0,@object
	.size		.nv.reservedSmem.offset0,0x4
	.type		.nv.reservedSmem.cap,@object
	.size		.nv.reservedSmem.cap,0x4
	.type		__assertfail,@function
